//
// Generated by NVIDIA NVVM Compiler
//
// Compiler Build ID: CL-36424714
// Cuda compilation tools, release 13.0, V13.0.88
// Based on NVVM 20.0.0
//

.version 9.0
.target sm_100
.address_size 64

	// .globl	_Z13search_kernelyyyyjPjS_S_
.const .align 4 .b8 K[256] = {152, 47, 138, 66, 145, 68, 55, 113, 207, 251, 192, 181, 165, 219, 181, 233, 91, 194, 86, 57, 241, 17, 241, 89, 164, 130, 63, 146, 213, 94, 28, 171, 152, 170, 7, 216, 1, 91, 131, 18, 190, 133, 49, 36, 195, 125, 12, 85, 116, 93, 190, 114, 254, 177, 222, 128, 167, 6, 220, 155, 116, 241, 155, 193, 193, 105, 155, 228, 134, 71, 190, 239, 198, 157, 193, 15, 204, 161, 12, 36, 111, 44, 233, 45, 170, 132, 116, 74, 220, 169, 176, 92, 218, 136, 249, 118, 82, 81, 62, 152, 109, 198, 49, 168, 200, 39, 3, 176, 199, 127, 89, 191, 243, 11, 224, 198, 71, 145, 167, 213, 81, 99, 202, 6, 103, 41, 41, 20, 133, 10, 183, 39, 56, 33, 27, 46, 252, 109, 44, 77, 19, 13, 56, 83, 84, 115, 10, 101, 187, 10, 106, 118, 46, 201, 194, 129, 133, 44, 114, 146, 161, 232, 191, 162, 75, 102, 26, 168, 112, 139, 75, 194, 163, 81, 108, 199, 25, 232, 146, 209, 36, 6, 153, 214, 133, 53, 14, 244, 112, 160, 106, 16, 22, 193, 164, 25, 8, 108, 55, 30, 76, 119, 72, 39, 181, 188, 176, 52, 179, 12, 28, 57, 74, 170, 216, 78, 79, 202, 156, 91, 243, 111, 46, 104, 238, 130, 143, 116, 111, 99, 165, 120, 20, 120, 200, 132, 8, 2, 199, 140, 250, 255, 190, 144, 235, 108, 80, 164, 247, 163, 249, 190, 242, 120, 113, 198};
// _ZZ13search_kernelyyyyjPjS_S_E4tile has been demoted
// _ZZ13search_kernelyyyyjPjS_S_E7sh_best has been demoted
// _ZZ13search_kernelyyyyjPjS_S_E4sh_i has been demoted
// _ZZ13search_kernelyyyyjPjS_S_E4sh_j has been demoted

.visible .entry _Z13search_kernelyyyyjPjS_S_(
	.param .u64 _Z13search_kernelyyyyjPjS_S__param_0,
	.param .u64 _Z13search_kernelyyyyjPjS_S__param_1,
	.param .u64 _Z13search_kernelyyyyjPjS_S__param_2,
	.param .u64 _Z13search_kernelyyyyjPjS_S__param_3,
	.param .u32 _Z13search_kernelyyyyjPjS_S__param_4,
	.param .u64 .ptr .align 1 _Z13search_kernelyyyyjPjS_S__param_5,
	.param .u64 .ptr .align 1 _Z13search_kernelyyyyjPjS_S__param_6,
	.param .u64 .ptr .align 1 _Z13search_kernelyyyyjPjS_S__param_7
)
{
	.reg .pred 	%p<31>;
	.reg .b32 	%r<4615>;
	.reg .b64 	%rd<32>;
	// demoted variable
	.shared .align 4 .b8 _ZZ13search_kernelyyyyjPjS_S_E4tile[8192];
	// demoted variable
	.shared .align 4 .b8 _ZZ13search_kernelyyyyjPjS_S_E7sh_best[1024];
	// demoted variable
	.shared .align 4 .b8 _ZZ13search_kernelyyyyjPjS_S_E4sh_i[1024];
	// demoted variable
	.shared .align 4 .b8 _ZZ13search_kernelyyyyjPjS_S_E4sh_j[1024];
	ld.param.u64 	%rd13, [_Z13search_kernelyyyyjPjS_S__param_0];
	ld.param.u64 	%rd14, [_Z13search_kernelyyyyjPjS_S__param_1];
	ld.param.u64 	%rd8, [_Z13search_kernelyyyyjPjS_S__param_2];
	ld.param.u64 	%rd9, [_Z13search_kernelyyyyjPjS_S__param_3];
	ld.param.u32 	%r149, [_Z13search_kernelyyyyjPjS_S__param_4];
	mov.u32 	%r150, %tid.x;
	mov.u32 	%r1, %ctaid.x;
	mul.wide.u32 	%rd15, %r1, 256;
	add.s64 	%rd1, %rd14, %rd15;
	cvt.u64.u32 	%rd2, %r150;
	add.s64 	%rd3, %rd1, %rd2;
	setp.gt.u64 	%p1, %rd13, %rd1;
	sub.s64 	%rd16, %rd13, %rd1;
	min.u64 	%rd17, %rd16, 256;
	cvt.u32.u64 	%r151, %rd17;
	selp.b32 	%r2, %r151, 0, %p1;
	setp.ge.u64 	%p2, %rd3, %rd13;
	@%p2 bra 	$L__BB0_2;
	cvt.u32.u64 	%r157, %rd2;
	cvt.u32.u64 	%r158, %rd3;
	shl.b32 	%r159, %r157, 5;
	mov.u32 	%r160, _ZZ13search_kernelyyyyjPjS_S_E4tile;
	add.s32 	%r161, %r160, %r159;
	add.s32 	%r162, %r158, 285220864;
	shf.l.wrap.b32 	%r163, %r162, %r162, 15;
	shf.l.wrap.b32 	%r164, %r162, %r162, 13;
	xor.b32  	%r165, %r163, %r164;
	shr.u32 	%r166, %r162, 10;
	xor.b32  	%r167, %r165, %r166;
	shf.l.wrap.b32 	%r168, %r167, %r167, 15;
	shf.l.wrap.b32 	%r169, %r167, %r167, 13;
	xor.b32  	%r170, %r168, %r169;
	shr.u32 	%r171, %r167, 10;
	xor.b32  	%r172, %r170, %r171;
	shf.l.wrap.b32 	%r173, %r172, %r172, 15;
	shf.l.wrap.b32 	%r174, %r172, %r172, 13;
	xor.b32  	%r175, %r173, %r174;
	shr.u32 	%r176, %r172, 10;
	xor.b32  	%r177, %r175, %r176;
	add.s32 	%r178, %r177, 32;
	add.s32 	%r179, %r158, 403232084;
	shf.l.wrap.b32 	%r180, %r178, %r178, 15;
	shf.l.wrap.b32 	%r181, %r178, %r178, 13;
	xor.b32  	%r182, %r180, %r181;
	shr.u32 	%r183, %r178, 10;
	xor.b32  	%r184, %r182, %r183;
	add.s32 	%r185, %r184, -2146172928;
	shf.l.wrap.b32 	%r186, %r179, %r179, 15;
	shf.l.wrap.b32 	%r187, %r179, %r179, 13;
	xor.b32  	%r188, %r186, %r187;
	shr.u32 	%r189, %r179, 10;
	xor.b32  	%r190, %r188, %r189;
	add.s32 	%r191, %r167, %r190;
	shf.l.wrap.b32 	%r192, %r185, %r185, 15;
	shf.l.wrap.b32 	%r193, %r185, %r185, 13;
	xor.b32  	%r194, %r192, %r193;
	shr.u32 	%r195, %r185, 10;
	xor.b32  	%r196, %r194, %r195;
	add.s32 	%r197, %r196, -2145364728;
	shf.l.wrap.b32 	%r198, %r191, %r191, 15;
	shf.l.wrap.b32 	%r199, %r191, %r191, 13;
	xor.b32  	%r200, %r198, %r199;
	shr.u32 	%r201, %r191, 10;
	xor.b32  	%r202, %r200, %r201;
	add.s32 	%r203, %r172, %r202;
	shf.l.wrap.b32 	%r204, %r197, %r197, 15;
	shf.l.wrap.b32 	%r205, %r197, %r197, 13;
	xor.b32  	%r206, %r204, %r205;
	shr.u32 	%r207, %r197, 10;
	xor.b32  	%r208, %r206, %r207;
	add.s32 	%r209, %r208, 537221121;
	shf.l.wrap.b32 	%r210, %r203, %r203, 15;
	shf.l.wrap.b32 	%r211, %r203, %r203, 13;
	xor.b32  	%r212, %r210, %r211;
	shr.u32 	%r213, %r203, 10;
	xor.b32  	%r214, %r212, %r213;
	add.s32 	%r215, %r178, %r214;
	shf.l.wrap.b32 	%r216, %r209, %r209, 15;
	shf.l.wrap.b32 	%r217, %r209, %r209, 13;
	xor.b32  	%r218, %r216, %r217;
	shr.u32 	%r219, %r209, 10;
	xor.b32  	%r220, %r218, %r219;
	add.s32 	%r221, %r158, %r220;
	add.s32 	%r222, %r221, 1477498200;
	shf.l.wrap.b32 	%r223, %r162, %r162, 25;
	shf.l.wrap.b32 	%r224, %r162, %r162, 14;
	xor.b32  	%r225, %r223, %r224;
	shr.u32 	%r226, %r162, 3;
	xor.b32  	%r227, %r225, %r226;
	shf.l.wrap.b32 	%r228, %r215, %r215, 15;
	shf.l.wrap.b32 	%r229, %r215, %r215, 13;
	xor.b32  	%r230, %r228, %r229;
	shr.u32 	%r231, %r215, 10;
	xor.b32  	%r232, %r230, %r231;
	add.s32 	%r233, %r227, %r185;
	add.s32 	%r234, %r233, %r232;
	add.s32 	%r235, %r234, 32;
	shf.l.wrap.b32 	%r236, %r222, %r222, 15;
	shf.l.wrap.b32 	%r237, %r222, %r222, 13;
	xor.b32  	%r238, %r236, %r237;
	shr.u32 	%r239, %r222, 10;
	xor.b32  	%r240, %r238, %r239;
	add.s32 	%r241, %r158, %r191;
	add.s32 	%r242, %r241, %r240;
	add.s32 	%r243, %r242, 570599429;
	shf.l.wrap.b32 	%r244, %r167, %r167, 25;
	shf.l.wrap.b32 	%r245, %r167, %r167, 14;
	xor.b32  	%r246, %r244, %r245;
	shr.u32 	%r247, %r167, 3;
	xor.b32  	%r248, %r246, %r247;
	shf.l.wrap.b32 	%r249, %r235, %r235, 15;
	shf.l.wrap.b32 	%r250, %r235, %r235, 13;
	xor.b32  	%r251, %r249, %r250;
	shr.u32 	%r252, %r235, 10;
	xor.b32  	%r253, %r251, %r252;
	add.s32 	%r254, %r248, %r197;
	add.s32 	%r255, %r254, %r253;
	add.s32 	%r256, %r255, -2146172928;
	shf.l.wrap.b32 	%r257, %r243, %r243, 15;
	shf.l.wrap.b32 	%r258, %r243, %r243, 13;
	xor.b32  	%r259, %r257, %r258;
	shr.u32 	%r260, %r243, 10;
	xor.b32  	%r261, %r259, %r260;
	add.s32 	%r262, %r167, %r203;
	add.s32 	%r263, %r262, %r261;
	add.s32 	%r264, %r263, 340158979;
	shf.l.wrap.b32 	%r265, %r172, %r172, 25;
	shf.l.wrap.b32 	%r266, %r172, %r172, 14;
	xor.b32  	%r267, %r265, %r266;
	shr.u32 	%r268, %r172, 3;
	xor.b32  	%r269, %r267, %r268;
	shf.l.wrap.b32 	%r270, %r256, %r256, 15;
	shf.l.wrap.b32 	%r271, %r256, %r256, 13;
	xor.b32  	%r272, %r270, %r271;
	shr.u32 	%r273, %r256, 10;
	xor.b32  	%r274, %r272, %r273;
	add.s32 	%r275, %r269, %r209;
	add.s32 	%r276, %r275, %r274;
	add.s32 	%r277, %r276, -2145364728;
	shf.l.wrap.b32 	%r278, %r264, %r264, 15;
	shf.l.wrap.b32 	%r279, %r264, %r264, 13;
	xor.b32  	%r280, %r278, %r279;
	shr.u32 	%r281, %r264, 10;
	xor.b32  	%r282, %r280, %r281;
	add.s32 	%r283, %r172, %r215;
	add.s32 	%r284, %r283, %r282;
	add.s32 	%r285, %r284, 1346431409;
	shf.l.wrap.b32 	%r286, %r178, %r178, 25;
	shf.l.wrap.b32 	%r287, %r178, %r178, 14;
	xor.b32  	%r288, %r286, %r287;
	shr.u32 	%r289, %r178, 3;
	xor.b32  	%r290, %r288, %r289;
	shf.l.wrap.b32 	%r291, %r277, %r277, 15;
	shf.l.wrap.b32 	%r292, %r277, %r277, 13;
	xor.b32  	%r293, %r291, %r292;
	shr.u32 	%r294, %r277, 10;
	xor.b32  	%r295, %r293, %r294;
	add.s32 	%r296, %r290, %r222;
	add.s32 	%r297, %r296, %r295;
	add.s32 	%r298, %r297, 537221121;
	shf.l.wrap.b32 	%r299, %r179, %r179, 25;
	shf.l.wrap.b32 	%r300, %r179, %r179, 14;
	xor.b32  	%r301, %r299, %r300;
	shr.u32 	%r302, %r179, 3;
	xor.b32  	%r303, %r301, %r302;
	shf.l.wrap.b32 	%r304, %r285, %r285, 15;
	shf.l.wrap.b32 	%r305, %r285, %r285, 13;
	xor.b32  	%r306, %r304, %r305;
	shr.u32 	%r307, %r285, 10;
	xor.b32  	%r308, %r306, %r307;
	add.s32 	%r309, %r303, %r178;
	add.s32 	%r310, %r309, %r235;
	add.s32 	%r311, %r310, %r308;
	shf.l.wrap.b32 	%r312, %r185, %r185, 25;
	shf.l.wrap.b32 	%r313, %r185, %r185, 14;
	xor.b32  	%r314, %r312, %r313;
	shr.u32 	%r315, %r185, 3;
	xor.b32  	%r316, %r314, %r315;
	shf.l.wrap.b32 	%r317, %r298, %r298, 15;
	shf.l.wrap.b32 	%r318, %r298, %r298, 13;
	xor.b32  	%r319, %r317, %r318;
	shr.u32 	%r320, %r298, 10;
	xor.b32  	%r321, %r319, %r320;
	add.s32 	%r322, %r316, %r179;
	add.s32 	%r323, %r322, %r243;
	add.s32 	%r324, %r323, %r321;
	shf.l.wrap.b32 	%r325, %r191, %r191, 25;
	shf.l.wrap.b32 	%r326, %r191, %r191, 14;
	xor.b32  	%r327, %r325, %r326;
	shr.u32 	%r328, %r191, 3;
	xor.b32  	%r329, %r327, %r328;
	shf.l.wrap.b32 	%r330, %r311, %r311, 15;
	shf.l.wrap.b32 	%r331, %r311, %r311, 13;
	xor.b32  	%r332, %r330, %r331;
	shr.u32 	%r333, %r311, 10;
	xor.b32  	%r334, %r332, %r333;
	add.s32 	%r335, %r329, %r185;
	add.s32 	%r336, %r335, %r256;
	add.s32 	%r337, %r336, %r334;
	shf.l.wrap.b32 	%r338, %r197, %r197, 25;
	shf.l.wrap.b32 	%r339, %r197, %r197, 14;
	xor.b32  	%r340, %r338, %r339;
	shr.u32 	%r341, %r197, 3;
	xor.b32  	%r342, %r340, %r341;
	shf.l.wrap.b32 	%r343, %r324, %r324, 15;
	shf.l.wrap.b32 	%r344, %r324, %r324, 13;
	xor.b32  	%r345, %r343, %r344;
	shr.u32 	%r346, %r324, 10;
	xor.b32  	%r347, %r345, %r346;
	add.s32 	%r348, %r342, %r191;
	add.s32 	%r349, %r348, %r264;
	add.s32 	%r350, %r349, %r347;
	shf.l.wrap.b32 	%r351, %r203, %r203, 25;
	shf.l.wrap.b32 	%r352, %r203, %r203, 14;
	xor.b32  	%r353, %r351, %r352;
	shr.u32 	%r354, %r203, 3;
	xor.b32  	%r355, %r353, %r354;
	shf.l.wrap.b32 	%r356, %r337, %r337, 15;
	shf.l.wrap.b32 	%r357, %r337, %r337, 13;
	xor.b32  	%r358, %r356, %r357;
	shr.u32 	%r359, %r337, 10;
	xor.b32  	%r360, %r358, %r359;
	add.s32 	%r361, %r355, %r197;
	add.s32 	%r362, %r361, %r277;
	add.s32 	%r363, %r362, %r360;
	shf.l.wrap.b32 	%r364, %r209, %r209, 25;
	shf.l.wrap.b32 	%r365, %r209, %r209, 14;
	xor.b32  	%r366, %r364, %r365;
	shr.u32 	%r367, %r209, 3;
	xor.b32  	%r368, %r366, %r367;
	shf.l.wrap.b32 	%r369, %r350, %r350, 15;
	shf.l.wrap.b32 	%r370, %r350, %r350, 13;
	xor.b32  	%r371, %r369, %r370;
	shr.u32 	%r372, %r350, 10;
	xor.b32  	%r373, %r371, %r372;
	add.s32 	%r374, %r368, %r203;
	add.s32 	%r375, %r374, %r285;
	add.s32 	%r376, %r375, %r373;
	shf.l.wrap.b32 	%r377, %r215, %r215, 25;
	shf.l.wrap.b32 	%r378, %r215, %r215, 14;
	xor.b32  	%r379, %r377, %r378;
	shr.u32 	%r380, %r215, 3;
	xor.b32  	%r381, %r379, %r380;
	shf.l.wrap.b32 	%r382, %r363, %r363, 15;
	shf.l.wrap.b32 	%r383, %r363, %r363, 13;
	xor.b32  	%r384, %r382, %r383;
	shr.u32 	%r385, %r363, 10;
	xor.b32  	%r386, %r384, %r385;
	add.s32 	%r387, %r381, %r209;
	add.s32 	%r388, %r387, %r298;
	add.s32 	%r389, %r388, %r386;
	shf.l.wrap.b32 	%r390, %r222, %r222, 25;
	shf.l.wrap.b32 	%r391, %r222, %r222, 14;
	xor.b32  	%r392, %r390, %r391;
	shr.u32 	%r393, %r222, 3;
	xor.b32  	%r394, %r392, %r393;
	shf.l.wrap.b32 	%r395, %r376, %r376, 15;
	shf.l.wrap.b32 	%r396, %r376, %r376, 13;
	xor.b32  	%r397, %r395, %r396;
	shr.u32 	%r398, %r376, 10;
	xor.b32  	%r399, %r397, %r398;
	add.s32 	%r400, %r394, %r215;
	add.s32 	%r401, %r400, %r311;
	add.s32 	%r402, %r401, %r399;
	shf.l.wrap.b32 	%r403, %r235, %r235, 25;
	shf.l.wrap.b32 	%r404, %r235, %r235, 14;
	xor.b32  	%r405, %r403, %r404;
	shr.u32 	%r406, %r235, 3;
	xor.b32  	%r407, %r405, %r406;
	shf.l.wrap.b32 	%r408, %r389, %r389, 15;
	shf.l.wrap.b32 	%r409, %r389, %r389, 13;
	xor.b32  	%r410, %r408, %r409;
	shr.u32 	%r411, %r389, 10;
	xor.b32  	%r412, %r410, %r411;
	add.s32 	%r413, %r407, %r222;
	add.s32 	%r414, %r413, %r324;
	add.s32 	%r415, %r414, %r412;
	shf.l.wrap.b32 	%r416, %r243, %r243, 25;
	shf.l.wrap.b32 	%r417, %r243, %r243, 14;
	xor.b32  	%r418, %r416, %r417;
	shr.u32 	%r419, %r243, 3;
	xor.b32  	%r420, %r418, %r419;
	shf.l.wrap.b32 	%r421, %r402, %r402, 15;
	shf.l.wrap.b32 	%r422, %r402, %r402, 13;
	xor.b32  	%r423, %r421, %r422;
	shr.u32 	%r424, %r402, 10;
	xor.b32  	%r425, %r423, %r424;
	add.s32 	%r426, %r420, %r235;
	add.s32 	%r427, %r426, %r337;
	add.s32 	%r428, %r427, %r425;
	shf.l.wrap.b32 	%r429, %r256, %r256, 25;
	shf.l.wrap.b32 	%r430, %r256, %r256, 14;
	xor.b32  	%r431, %r429, %r430;
	shr.u32 	%r432, %r256, 3;
	xor.b32  	%r433, %r431, %r432;
	shf.l.wrap.b32 	%r434, %r415, %r415, 15;
	shf.l.wrap.b32 	%r435, %r415, %r415, 13;
	xor.b32  	%r436, %r434, %r435;
	shr.u32 	%r437, %r415, 10;
	xor.b32  	%r438, %r436, %r437;
	add.s32 	%r439, %r433, %r243;
	add.s32 	%r440, %r439, %r350;
	add.s32 	%r441, %r440, %r438;
	shf.l.wrap.b32 	%r442, %r264, %r264, 25;
	shf.l.wrap.b32 	%r443, %r264, %r264, 14;
	xor.b32  	%r444, %r442, %r443;
	shr.u32 	%r445, %r264, 3;
	xor.b32  	%r446, %r444, %r445;
	shf.l.wrap.b32 	%r447, %r428, %r428, 15;
	shf.l.wrap.b32 	%r448, %r428, %r428, 13;
	xor.b32  	%r449, %r447, %r448;
	shr.u32 	%r450, %r428, 10;
	xor.b32  	%r451, %r449, %r450;
	add.s32 	%r452, %r446, %r256;
	add.s32 	%r453, %r452, %r363;
	add.s32 	%r454, %r453, %r451;
	shf.l.wrap.b32 	%r455, %r277, %r277, 25;
	shf.l.wrap.b32 	%r456, %r277, %r277, 14;
	xor.b32  	%r457, %r455, %r456;
	shr.u32 	%r458, %r277, 3;
	xor.b32  	%r459, %r457, %r458;
	shf.l.wrap.b32 	%r460, %r441, %r441, 15;
	shf.l.wrap.b32 	%r461, %r441, %r441, 13;
	xor.b32  	%r462, %r460, %r461;
	shr.u32 	%r463, %r441, 10;
	xor.b32  	%r464, %r462, %r463;
	add.s32 	%r465, %r459, %r264;
	add.s32 	%r466, %r465, %r376;
	add.s32 	%r467, %r466, %r464;
	shf.l.wrap.b32 	%r468, %r285, %r285, 25;
	shf.l.wrap.b32 	%r469, %r285, %r285, 14;
	xor.b32  	%r470, %r468, %r469;
	shr.u32 	%r471, %r285, 3;
	xor.b32  	%r472, %r470, %r471;
	shf.l.wrap.b32 	%r473, %r454, %r454, 15;
	shf.l.wrap.b32 	%r474, %r454, %r454, 13;
	xor.b32  	%r475, %r473, %r474;
	shr.u32 	%r476, %r454, 10;
	xor.b32  	%r477, %r475, %r476;
	add.s32 	%r478, %r472, %r277;
	add.s32 	%r479, %r478, %r389;
	add.s32 	%r480, %r479, %r477;
	shf.l.wrap.b32 	%r481, %r298, %r298, 25;
	shf.l.wrap.b32 	%r482, %r298, %r298, 14;
	xor.b32  	%r483, %r481, %r482;
	shr.u32 	%r484, %r298, 3;
	xor.b32  	%r485, %r483, %r484;
	shf.l.wrap.b32 	%r486, %r467, %r467, 15;
	shf.l.wrap.b32 	%r487, %r467, %r467, 13;
	xor.b32  	%r488, %r486, %r487;
	shr.u32 	%r489, %r467, 10;
	xor.b32  	%r490, %r488, %r489;
	add.s32 	%r491, %r485, %r285;
	add.s32 	%r492, %r491, %r402;
	add.s32 	%r493, %r492, %r490;
	shf.l.wrap.b32 	%r494, %r311, %r311, 25;
	shf.l.wrap.b32 	%r495, %r311, %r311, 14;
	xor.b32  	%r496, %r494, %r495;
	shr.u32 	%r497, %r311, 3;
	xor.b32  	%r498, %r496, %r497;
	shf.l.wrap.b32 	%r499, %r480, %r480, 15;
	shf.l.wrap.b32 	%r500, %r480, %r480, 13;
	xor.b32  	%r501, %r499, %r500;
	shr.u32 	%r502, %r480, 10;
	xor.b32  	%r503, %r501, %r502;
	add.s32 	%r504, %r498, %r298;
	add.s32 	%r505, %r504, %r415;
	add.s32 	%r506, %r505, %r503;
	shf.l.wrap.b32 	%r507, %r324, %r324, 25;
	shf.l.wrap.b32 	%r508, %r324, %r324, 14;
	xor.b32  	%r509, %r507, %r508;
	shr.u32 	%r510, %r324, 3;
	xor.b32  	%r511, %r509, %r510;
	shf.l.wrap.b32 	%r512, %r493, %r493, 15;
	shf.l.wrap.b32 	%r513, %r493, %r493, 13;
	xor.b32  	%r514, %r512, %r513;
	shr.u32 	%r515, %r493, 10;
	xor.b32  	%r516, %r514, %r515;
	add.s32 	%r517, %r511, %r311;
	add.s32 	%r518, %r517, %r428;
	add.s32 	%r519, %r518, %r516;
	shf.l.wrap.b32 	%r520, %r337, %r337, 25;
	shf.l.wrap.b32 	%r521, %r337, %r337, 14;
	xor.b32  	%r522, %r520, %r521;
	shr.u32 	%r523, %r337, 3;
	xor.b32  	%r524, %r522, %r523;
	shf.l.wrap.b32 	%r525, %r506, %r506, 15;
	shf.l.wrap.b32 	%r526, %r506, %r506, 13;
	xor.b32  	%r527, %r525, %r526;
	shr.u32 	%r528, %r506, 10;
	xor.b32  	%r529, %r527, %r528;
	add.s32 	%r530, %r524, %r324;
	add.s32 	%r531, %r530, %r441;
	add.s32 	%r532, %r531, %r529;
	shf.l.wrap.b32 	%r533, %r350, %r350, 25;
	shf.l.wrap.b32 	%r534, %r350, %r350, 14;
	xor.b32  	%r535, %r533, %r534;
	shr.u32 	%r536, %r350, 3;
	xor.b32  	%r537, %r535, %r536;
	shf.l.wrap.b32 	%r538, %r519, %r519, 15;
	shf.l.wrap.b32 	%r539, %r519, %r519, 13;
	xor.b32  	%r540, %r538, %r539;
	shr.u32 	%r541, %r519, 10;
	xor.b32  	%r542, %r540, %r541;
	add.s32 	%r543, %r537, %r337;
	add.s32 	%r544, %r543, %r454;
	add.s32 	%r545, %r544, %r542;
	shf.l.wrap.b32 	%r546, %r363, %r363, 25;
	shf.l.wrap.b32 	%r547, %r363, %r363, 14;
	xor.b32  	%r548, %r546, %r547;
	shr.u32 	%r549, %r363, 3;
	xor.b32  	%r550, %r548, %r549;
	shf.l.wrap.b32 	%r551, %r532, %r532, 15;
	shf.l.wrap.b32 	%r552, %r532, %r532, 13;
	xor.b32  	%r553, %r551, %r552;
	shr.u32 	%r554, %r532, 10;
	xor.b32  	%r555, %r553, %r554;
	add.s32 	%r556, %r550, %r350;
	add.s32 	%r557, %r556, %r467;
	add.s32 	%r558, %r557, %r555;
	shf.l.wrap.b32 	%r559, %r376, %r376, 25;
	shf.l.wrap.b32 	%r560, %r376, %r376, 14;
	xor.b32  	%r561, %r559, %r560;
	shr.u32 	%r562, %r376, 3;
	xor.b32  	%r563, %r561, %r562;
	shf.l.wrap.b32 	%r564, %r545, %r545, 15;
	shf.l.wrap.b32 	%r565, %r545, %r545, 13;
	xor.b32  	%r566, %r564, %r565;
	shr.u32 	%r567, %r545, 10;
	xor.b32  	%r568, %r566, %r567;
	add.s32 	%r569, %r563, %r363;
	add.s32 	%r570, %r569, %r480;
	add.s32 	%r571, %r570, %r568;
	shf.l.wrap.b32 	%r572, %r389, %r389, 25;
	shf.l.wrap.b32 	%r573, %r389, %r389, 14;
	xor.b32  	%r574, %r572, %r573;
	shr.u32 	%r575, %r389, 3;
	xor.b32  	%r576, %r574, %r575;
	shf.l.wrap.b32 	%r577, %r558, %r558, 15;
	shf.l.wrap.b32 	%r578, %r558, %r558, 13;
	xor.b32  	%r579, %r577, %r578;
	shr.u32 	%r580, %r558, 10;
	xor.b32  	%r581, %r579, %r580;
	add.s32 	%r582, %r576, %r376;
	add.s32 	%r583, %r582, %r493;
	add.s32 	%r584, %r583, %r581;
	shf.l.wrap.b32 	%r585, %r402, %r402, 25;
	shf.l.wrap.b32 	%r586, %r402, %r402, 14;
	xor.b32  	%r587, %r585, %r586;
	shr.u32 	%r588, %r402, 3;
	xor.b32  	%r589, %r587, %r588;
	shf.l.wrap.b32 	%r590, %r571, %r571, 15;
	shf.l.wrap.b32 	%r591, %r571, %r571, 13;
	xor.b32  	%r592, %r590, %r591;
	shr.u32 	%r593, %r571, 10;
	xor.b32  	%r594, %r592, %r593;
	add.s32 	%r595, %r589, %r389;
	add.s32 	%r596, %r595, %r506;
	add.s32 	%r597, %r596, %r594;
	shf.l.wrap.b32 	%r598, %r415, %r415, 25;
	shf.l.wrap.b32 	%r599, %r415, %r415, 14;
	xor.b32  	%r600, %r598, %r599;
	shr.u32 	%r601, %r415, 3;
	xor.b32  	%r602, %r600, %r601;
	shf.l.wrap.b32 	%r603, %r584, %r584, 15;
	shf.l.wrap.b32 	%r604, %r584, %r584, 13;
	xor.b32  	%r605, %r603, %r604;
	shr.u32 	%r606, %r584, 10;
	xor.b32  	%r607, %r605, %r606;
	add.s32 	%r608, %r602, %r402;
	add.s32 	%r609, %r608, %r519;
	add.s32 	%r610, %r609, %r607;
	shf.l.wrap.b32 	%r611, %r428, %r428, 25;
	shf.l.wrap.b32 	%r612, %r428, %r428, 14;
	xor.b32  	%r613, %r611, %r612;
	shr.u32 	%r614, %r428, 3;
	xor.b32  	%r615, %r613, %r614;
	shf.l.wrap.b32 	%r616, %r597, %r597, 15;
	shf.l.wrap.b32 	%r617, %r597, %r597, 13;
	xor.b32  	%r618, %r616, %r617;
	shr.u32 	%r619, %r597, 10;
	xor.b32  	%r620, %r618, %r619;
	add.s32 	%r621, %r615, %r415;
	add.s32 	%r622, %r621, %r532;
	add.s32 	%r623, %r622, %r620;
	shf.l.wrap.b32 	%r624, %r441, %r441, 25;
	shf.l.wrap.b32 	%r625, %r441, %r441, 14;
	xor.b32  	%r626, %r624, %r625;
	shr.u32 	%r627, %r441, 3;
	xor.b32  	%r628, %r626, %r627;
	shf.l.wrap.b32 	%r629, %r610, %r610, 15;
	shf.l.wrap.b32 	%r630, %r610, %r610, 13;
	xor.b32  	%r631, %r629, %r630;
	shr.u32 	%r632, %r610, 10;
	xor.b32  	%r633, %r631, %r632;
	add.s32 	%r634, %r628, %r428;
	add.s32 	%r635, %r634, %r545;
	add.s32 	%r636, %r635, %r633;
	ld.const.u32 	%r637, [K];
	add.s32 	%r638, %r637, %r158;
	add.s32 	%r639, %r638, 1446884106;
	add.s32 	%r640, %r638, -1182902091;
	shf.l.wrap.b32 	%r641, %r639, %r639, 26;
	shf.l.wrap.b32 	%r642, %r639, %r639, 21;
	xor.b32  	%r643, %r641, %r642;
	shf.l.wrap.b32 	%r644, %r639, %r639, 7;
	xor.b32  	%r645, %r643, %r644;
	and.b32  	%r646, %r639, 1359893119;
	sub.s32 	%r647, -1446884107, %r638;
	and.b32  	%r648, %r647, -1694144372;
	or.b32  	%r649, %r646, %r648;
	ld.const.u32 	%r650, [K+4];
	add.s32 	%r651, %r649, %r645;
	add.s32 	%r652, %r651, %r650;
	shf.l.wrap.b32 	%r653, %r640, %r640, 30;
	shf.l.wrap.b32 	%r654, %r640, %r640, 19;
	xor.b32  	%r655, %r653, %r654;
	shf.l.wrap.b32 	%r656, %r640, %r640, 10;
	xor.b32  	%r657, %r655, %r656;
	and.b32  	%r658, %r640, -781301534;
	add.s32 	%r659, %r657, %r658;
	add.s32 	%r660, %r652, %r659;
	add.s32 	%r661, %r652, -604844771;
	add.s32 	%r662, %r660, -913997904;
	shf.l.wrap.b32 	%r663, %r661, %r661, 26;
	shf.l.wrap.b32 	%r664, %r661, %r661, 21;
	xor.b32  	%r665, %r663, %r664;
	shf.l.wrap.b32 	%r666, %r661, %r661, 7;
	xor.b32  	%r667, %r665, %r666;
	and.b32  	%r668, %r661, %r639;
	sub.s32 	%r669, 604844770, %r652;
	and.b32  	%r670, %r669, 1359893119;
	or.b32  	%r671, %r668, %r670;
	ld.const.u32 	%r672, [K+8];
	add.s32 	%r673, %r671, %r667;
	add.s32 	%r674, %r673, %r672;
	shf.l.wrap.b32 	%r675, %r662, %r662, 30;
	shf.l.wrap.b32 	%r676, %r662, %r662, 19;
	xor.b32  	%r677, %r675, %r676;
	shf.l.wrap.b32 	%r678, %r662, %r662, 10;
	xor.b32  	%r679, %r677, %r678;
	xor.b32  	%r680, %r640, 1779033703;
	and.b32  	%r681, %r662, %r680;
	and.b32  	%r682, %r640, 1779033703;
	xor.b32  	%r683, %r681, %r682;
	add.s32 	%r684, %r679, %r683;
	add.s32 	%r685, %r674, %r684;
	add.s32 	%r686, %r674, 1449989905;
	add.s32 	%r687, %r685, -1694144372;
	shf.l.wrap.b32 	%r688, %r686, %r686, 26;
	shf.l.wrap.b32 	%r689, %r686, %r686, 21;
	xor.b32  	%r690, %r688, %r689;
	shf.l.wrap.b32 	%r691, %r686, %r686, 7;
	xor.b32  	%r692, %r690, %r691;
	and.b32  	%r693, %r686, %r661;
	sub.s32 	%r694, -1449989906, %r674;
	and.b32  	%r695, %r639, %r694;
	or.b32  	%r696, %r693, %r695;
	ld.const.u32 	%r697, [K+12];
	add.s32 	%r698, %r696, %r692;
	add.s32 	%r699, %r698, %r697;
	shf.l.wrap.b32 	%r700, %r687, %r687, 30;
	shf.l.wrap.b32 	%r701, %r687, %r687, 19;
	xor.b32  	%r702, %r700, %r701;
	shf.l.wrap.b32 	%r703, %r687, %r687, 10;
	xor.b32  	%r704, %r702, %r703;
	xor.b32  	%r705, %r662, %r640;
	and.b32  	%r706, %r687, %r705;
	and.b32  	%r707, %r662, %r640;
	xor.b32  	%r708, %r706, %r707;
	add.s32 	%r709, %r704, %r708;
	add.s32 	%r710, %r699, %r709;
	add.s32 	%r711, %r699, -1156040474;
	add.s32 	%r712, %r710, 1359893119;
	shf.l.wrap.b32 	%r713, %r711, %r711, 26;
	shf.l.wrap.b32 	%r714, %r711, %r711, 21;
	xor.b32  	%r715, %r713, %r714;
	shf.l.wrap.b32 	%r716, %r711, %r711, 7;
	xor.b32  	%r717, %r715, %r716;
	and.b32  	%r718, %r711, %r686;
	sub.s32 	%r719, 1156040473, %r699;
	and.b32  	%r720, %r661, %r719;
	or.b32  	%r721, %r718, %r720;
	ld.const.u32 	%r722, [K+16];
	add.s32 	%r723, %r721, %r639;
	add.s32 	%r724, %r723, %r717;
	add.s32 	%r725, %r724, %r722;
	shf.l.wrap.b32 	%r726, %r712, %r712, 30;
	shf.l.wrap.b32 	%r727, %r712, %r712, 19;
	xor.b32  	%r728, %r726, %r727;
	shf.l.wrap.b32 	%r729, %r712, %r712, 10;
	xor.b32  	%r730, %r728, %r729;
	xor.b32  	%r731, %r687, %r662;
	and.b32  	%r732, %r712, %r731;
	and.b32  	%r733, %r687, %r662;
	xor.b32  	%r734, %r732, %r733;
	add.s32 	%r735, %r730, %r734;
	add.s32 	%r736, %r725, %r640;
	add.s32 	%r737, %r735, %r725;
	shf.l.wrap.b32 	%r738, %r736, %r736, 26;
	shf.l.wrap.b32 	%r739, %r736, %r736, 21;
	xor.b32  	%r740, %r738, %r739;
	shf.l.wrap.b32 	%r741, %r736, %r736, 7;
	xor.b32  	%r742, %r740, %r741;
	and.b32  	%r743, %r736, %r711;
	not.b32 	%r744, %r736;
	and.b32  	%r745, %r686, %r744;
	or.b32  	%r746, %r743, %r745;
	ld.const.u32 	%r747, [K+20];
	add.s32 	%r748, %r746, %r661;
	add.s32 	%r749, %r748, %r742;
	add.s32 	%r750, %r749, %r747;
	shf.l.wrap.b32 	%r751, %r737, %r737, 30;
	shf.l.wrap.b32 	%r752, %r737, %r737, 19;
	xor.b32  	%r753, %r751, %r752;
	shf.l.wrap.b32 	%r754, %r737, %r737, 10;
	xor.b32  	%r755, %r753, %r754;
	xor.b32  	%r756, %r712, %r687;
	and.b32  	%r757, %r737, %r756;
	and.b32  	%r758, %r712, %r687;
	xor.b32  	%r759, %r757, %r758;
	add.s32 	%r760, %r755, %r759;
	add.s32 	%r761, %r750, %r662;
	add.s32 	%r762, %r760, %r750;
	shf.l.wrap.b32 	%r763, %r761, %r761, 26;
	shf.l.wrap.b32 	%r764, %r761, %r761, 21;
	xor.b32  	%r765, %r763, %r764;
	shf.l.wrap.b32 	%r766, %r761, %r761, 7;
	xor.b32  	%r767, %r765, %r766;
	and.b32  	%r768, %r761, %r736;
	not.b32 	%r769, %r761;
	and.b32  	%r770, %r711, %r769;
	or.b32  	%r771, %r768, %r770;
	ld.const.u32 	%r772, [K+24];
	add.s32 	%r773, %r771, %r686;
	add.s32 	%r774, %r773, %r767;
	add.s32 	%r775, %r774, %r772;
	shf.l.wrap.b32 	%r776, %r762, %r762, 30;
	shf.l.wrap.b32 	%r777, %r762, %r762, 19;
	xor.b32  	%r778, %r776, %r777;
	shf.l.wrap.b32 	%r779, %r762, %r762, 10;
	xor.b32  	%r780, %r778, %r779;
	xor.b32  	%r781, %r737, %r712;
	and.b32  	%r782, %r762, %r781;
	and.b32  	%r783, %r737, %r712;
	xor.b32  	%r784, %r782, %r783;
	add.s32 	%r785, %r780, %r784;
	add.s32 	%r786, %r775, %r687;
	add.s32 	%r787, %r785, %r775;
	shf.l.wrap.b32 	%r788, %r786, %r786, 26;
	shf.l.wrap.b32 	%r789, %r786, %r786, 21;
	xor.b32  	%r790, %r788, %r789;
	shf.l.wrap.b32 	%r791, %r786, %r786, 7;
	xor.b32  	%r792, %r790, %r791;
	and.b32  	%r793, %r786, %r761;
	not.b32 	%r794, %r786;
	and.b32  	%r795, %r736, %r794;
	or.b32  	%r796, %r793, %r795;
	ld.const.u32 	%r797, [K+28];
	add.s32 	%r798, %r796, %r711;
	add.s32 	%r799, %r798, %r792;
	add.s32 	%r800, %r799, %r797;
	shf.l.wrap.b32 	%r801, %r787, %r787, 30;
	shf.l.wrap.b32 	%r802, %r787, %r787, 19;
	xor.b32  	%r803, %r801, %r802;
	shf.l.wrap.b32 	%r804, %r787, %r787, 10;
	xor.b32  	%r805, %r803, %r804;
	xor.b32  	%r806, %r762, %r737;
	and.b32  	%r807, %r787, %r806;
	and.b32  	%r808, %r762, %r737;
	xor.b32  	%r809, %r807, %r808;
	add.s32 	%r810, %r805, %r809;
	add.s32 	%r811, %r800, %r712;
	add.s32 	%r812, %r810, %r800;
	shf.l.wrap.b32 	%r813, %r811, %r811, 26;
	shf.l.wrap.b32 	%r814, %r811, %r811, 21;
	xor.b32  	%r815, %r813, %r814;
	shf.l.wrap.b32 	%r816, %r811, %r811, 7;
	xor.b32  	%r817, %r815, %r816;
	and.b32  	%r818, %r811, %r786;
	not.b32 	%r819, %r811;
	and.b32  	%r820, %r761, %r819;
	or.b32  	%r821, %r818, %r820;
	ld.const.u32 	%r822, [K+32];
	add.s32 	%r823, %r821, %r736;
	add.s32 	%r824, %r823, %r817;
	add.s32 	%r825, %r824, %r822;
	shf.l.wrap.b32 	%r826, %r812, %r812, 30;
	shf.l.wrap.b32 	%r827, %r812, %r812, 19;
	xor.b32  	%r828, %r826, %r827;
	shf.l.wrap.b32 	%r829, %r812, %r812, 10;
	xor.b32  	%r830, %r828, %r829;
	xor.b32  	%r831, %r787, %r762;
	and.b32  	%r832, %r812, %r831;
	and.b32  	%r833, %r787, %r762;
	xor.b32  	%r834, %r832, %r833;
	add.s32 	%r835, %r830, %r834;
	add.s32 	%r836, %r825, %r737;
	add.s32 	%r837, %r835, %r825;
	shf.l.wrap.b32 	%r838, %r836, %r836, 26;
	shf.l.wrap.b32 	%r839, %r836, %r836, 21;
	xor.b32  	%r840, %r838, %r839;
	shf.l.wrap.b32 	%r841, %r836, %r836, 7;
	xor.b32  	%r842, %r840, %r841;
	and.b32  	%r843, %r836, %r811;
	not.b32 	%r844, %r836;
	and.b32  	%r845, %r786, %r844;
	or.b32  	%r846, %r843, %r845;
	ld.const.u32 	%r847, [K+36];
	add.s32 	%r848, %r846, %r761;
	add.s32 	%r849, %r848, %r842;
	add.s32 	%r850, %r849, %r847;
	shf.l.wrap.b32 	%r851, %r837, %r837, 30;
	shf.l.wrap.b32 	%r852, %r837, %r837, 19;
	xor.b32  	%r853, %r851, %r852;
	shf.l.wrap.b32 	%r854, %r837, %r837, 10;
	xor.b32  	%r855, %r853, %r854;
	xor.b32  	%r856, %r812, %r787;
	and.b32  	%r857, %r837, %r856;
	and.b32  	%r858, %r812, %r787;
	xor.b32  	%r859, %r857, %r858;
	add.s32 	%r860, %r855, %r859;
	add.s32 	%r861, %r850, %r762;
	add.s32 	%r862, %r860, %r850;
	shf.l.wrap.b32 	%r863, %r861, %r861, 26;
	shf.l.wrap.b32 	%r864, %r861, %r861, 21;
	xor.b32  	%r865, %r863, %r864;
	shf.l.wrap.b32 	%r866, %r861, %r861, 7;
	xor.b32  	%r867, %r865, %r866;
	and.b32  	%r868, %r861, %r836;
	not.b32 	%r869, %r861;
	and.b32  	%r870, %r811, %r869;
	or.b32  	%r871, %r868, %r870;
	ld.const.u32 	%r872, [K+40];
	add.s32 	%r873, %r871, %r786;
	add.s32 	%r874, %r873, %r867;
	add.s32 	%r875, %r874, %r872;
	shf.l.wrap.b32 	%r876, %r862, %r862, 30;
	shf.l.wrap.b32 	%r877, %r862, %r862, 19;
	xor.b32  	%r878, %r876, %r877;
	shf.l.wrap.b32 	%r879, %r862, %r862, 10;
	xor.b32  	%r880, %r878, %r879;
	xor.b32  	%r881, %r837, %r812;
	and.b32  	%r882, %r862, %r881;
	and.b32  	%r883, %r837, %r812;
	xor.b32  	%r884, %r882, %r883;
	add.s32 	%r885, %r880, %r884;
	add.s32 	%r886, %r875, %r787;
	add.s32 	%r887, %r885, %r875;
	shf.l.wrap.b32 	%r888, %r886, %r886, 26;
	shf.l.wrap.b32 	%r889, %r886, %r886, 21;
	xor.b32  	%r890, %r888, %r889;
	shf.l.wrap.b32 	%r891, %r886, %r886, 7;
	xor.b32  	%r892, %r890, %r891;
	and.b32  	%r893, %r886, %r861;
	not.b32 	%r894, %r886;
	and.b32  	%r895, %r836, %r894;
	or.b32  	%r896, %r893, %r895;
	ld.const.u32 	%r897, [K+44];
	add.s32 	%r898, %r896, %r811;
	add.s32 	%r899, %r898, %r892;
	add.s32 	%r900, %r899, %r897;
	shf.l.wrap.b32 	%r901, %r887, %r887, 30;
	shf.l.wrap.b32 	%r902, %r887, %r887, 19;
	xor.b32  	%r903, %r901, %r902;
	shf.l.wrap.b32 	%r904, %r887, %r887, 10;
	xor.b32  	%r905, %r903, %r904;
	xor.b32  	%r906, %r862, %r837;
	and.b32  	%r907, %r887, %r906;
	and.b32  	%r908, %r862, %r837;
	xor.b32  	%r909, %r907, %r908;
	add.s32 	%r910, %r905, %r909;
	add.s32 	%r911, %r900, %r812;
	add.s32 	%r912, %r910, %r900;
	shf.l.wrap.b32 	%r913, %r911, %r911, 26;
	shf.l.wrap.b32 	%r914, %r911, %r911, 21;
	xor.b32  	%r915, %r913, %r914;
	shf.l.wrap.b32 	%r916, %r911, %r911, 7;
	xor.b32  	%r917, %r915, %r916;
	and.b32  	%r918, %r911, %r886;
	not.b32 	%r919, %r911;
	and.b32  	%r920, %r861, %r919;
	or.b32  	%r921, %r918, %r920;
	ld.const.u32 	%r922, [K+48];
	add.s32 	%r923, %r921, %r836;
	add.s32 	%r924, %r923, %r917;
	add.s32 	%r925, %r924, %r922;
	shf.l.wrap.b32 	%r926, %r912, %r912, 30;
	shf.l.wrap.b32 	%r927, %r912, %r912, 19;
	xor.b32  	%r928, %r926, %r927;
	shf.l.wrap.b32 	%r929, %r912, %r912, 10;
	xor.b32  	%r930, %r928, %r929;
	xor.b32  	%r931, %r887, %r862;
	and.b32  	%r932, %r912, %r931;
	and.b32  	%r933, %r887, %r862;
	xor.b32  	%r934, %r932, %r933;
	add.s32 	%r935, %r930, %r934;
	add.s32 	%r936, %r925, %r837;
	add.s32 	%r937, %r935, %r925;
	shf.l.wrap.b32 	%r938, %r936, %r936, 26;
	shf.l.wrap.b32 	%r939, %r936, %r936, 21;
	xor.b32  	%r940, %r938, %r939;
	shf.l.wrap.b32 	%r941, %r936, %r936, 7;
	xor.b32  	%r942, %r940, %r941;
	and.b32  	%r943, %r936, %r911;
	not.b32 	%r944, %r936;
	and.b32  	%r945, %r886, %r944;
	or.b32  	%r946, %r943, %r945;
	ld.const.u32 	%r947, [K+52];
	add.s32 	%r948, %r946, %r861;
	add.s32 	%r949, %r948, %r942;
	add.s32 	%r950, %r949, %r947;
	shf.l.wrap.b32 	%r951, %r937, %r937, 30;
	shf.l.wrap.b32 	%r952, %r937, %r937, 19;
	xor.b32  	%r953, %r951, %r952;
	shf.l.wrap.b32 	%r954, %r937, %r937, 10;
	xor.b32  	%r955, %r953, %r954;
	xor.b32  	%r956, %r912, %r887;
	and.b32  	%r957, %r937, %r956;
	and.b32  	%r958, %r912, %r887;
	xor.b32  	%r959, %r957, %r958;
	add.s32 	%r960, %r955, %r959;
	add.s32 	%r961, %r950, %r862;
	add.s32 	%r962, %r960, %r950;
	shf.l.wrap.b32 	%r963, %r961, %r961, 26;
	shf.l.wrap.b32 	%r964, %r961, %r961, 21;
	xor.b32  	%r965, %r963, %r964;
	shf.l.wrap.b32 	%r966, %r961, %r961, 7;
	xor.b32  	%r967, %r965, %r966;
	and.b32  	%r968, %r961, %r936;
	not.b32 	%r969, %r961;
	and.b32  	%r970, %r911, %r969;
	or.b32  	%r971, %r968, %r970;
	ld.const.u32 	%r972, [K+56];
	add.s32 	%r973, %r971, %r886;
	add.s32 	%r974, %r973, %r967;
	add.s32 	%r975, %r974, %r972;
	shf.l.wrap.b32 	%r976, %r962, %r962, 30;
	shf.l.wrap.b32 	%r977, %r962, %r962, 19;
	xor.b32  	%r978, %r976, %r977;
	shf.l.wrap.b32 	%r979, %r962, %r962, 10;
	xor.b32  	%r980, %r978, %r979;
	xor.b32  	%r981, %r937, %r912;
	and.b32  	%r982, %r962, %r981;
	and.b32  	%r983, %r937, %r912;
	xor.b32  	%r984, %r982, %r983;
	add.s32 	%r985, %r980, %r984;
	add.s32 	%r986, %r975, %r887;
	add.s32 	%r987, %r985, %r975;
	shf.l.wrap.b32 	%r988, %r986, %r986, 26;
	shf.l.wrap.b32 	%r989, %r986, %r986, 21;
	xor.b32  	%r990, %r988, %r989;
	shf.l.wrap.b32 	%r991, %r986, %r986, 7;
	xor.b32  	%r992, %r990, %r991;
	and.b32  	%r993, %r986, %r961;
	not.b32 	%r994, %r986;
	and.b32  	%r995, %r936, %r994;
	or.b32  	%r996, %r993, %r995;
	ld.const.u32 	%r997, [K+60];
	add.s32 	%r998, %r996, %r911;
	add.s32 	%r999, %r998, %r992;
	add.s32 	%r1000, %r999, %r997;
	add.s32 	%r1001, %r1000, 32;
	shf.l.wrap.b32 	%r1002, %r987, %r987, 30;
	shf.l.wrap.b32 	%r1003, %r987, %r987, 19;
	xor.b32  	%r1004, %r1002, %r1003;
	shf.l.wrap.b32 	%r1005, %r987, %r987, 10;
	xor.b32  	%r1006, %r1004, %r1005;
	xor.b32  	%r1007, %r962, %r937;
	and.b32  	%r1008, %r987, %r1007;
	and.b32  	%r1009, %r962, %r937;
	xor.b32  	%r1010, %r1008, %r1009;
	add.s32 	%r1011, %r1006, %r1010;
	add.s32 	%r1012, %r1001, %r912;
	add.s32 	%r1013, %r1011, %r1001;
	shf.l.wrap.b32 	%r1014, %r1012, %r1012, 26;
	shf.l.wrap.b32 	%r1015, %r1012, %r1012, 21;
	xor.b32  	%r1016, %r1014, %r1015;
	shf.l.wrap.b32 	%r1017, %r1012, %r1012, 7;
	xor.b32  	%r1018, %r1016, %r1017;
	and.b32  	%r1019, %r1012, %r986;
	not.b32 	%r1020, %r1012;
	and.b32  	%r1021, %r961, %r1020;
	or.b32  	%r1022, %r1019, %r1021;
	ld.const.u32 	%r1023, [K+64];
	add.s32 	%r1024, %r1022, %r936;
	add.s32 	%r1025, %r1024, %r1018;
	add.s32 	%r1026, %r1025, %r1023;
	add.s32 	%r1027, %r1026, %r162;
	shf.l.wrap.b32 	%r1028, %r1013, %r1013, 30;
	shf.l.wrap.b32 	%r1029, %r1013, %r1013, 19;
	xor.b32  	%r1030, %r1028, %r1029;
	shf.l.wrap.b32 	%r1031, %r1013, %r1013, 10;
	xor.b32  	%r1032, %r1030, %r1031;
	xor.b32  	%r1033, %r987, %r962;
	and.b32  	%r1034, %r1013, %r1033;
	and.b32  	%r1035, %r987, %r962;
	xor.b32  	%r1036, %r1034, %r1035;
	add.s32 	%r1037, %r1032, %r1036;
	add.s32 	%r1038, %r1027, %r937;
	add.s32 	%r1039, %r1037, %r1027;
	shf.l.wrap.b32 	%r1040, %r1038, %r1038, 26;
	shf.l.wrap.b32 	%r1041, %r1038, %r1038, 21;
	xor.b32  	%r1042, %r1040, %r1041;
	shf.l.wrap.b32 	%r1043, %r1038, %r1038, 7;
	xor.b32  	%r1044, %r1042, %r1043;
	and.b32  	%r1045, %r1038, %r1012;
	not.b32 	%r1046, %r1038;
	and.b32  	%r1047, %r986, %r1046;
	or.b32  	%r1048, %r1045, %r1047;
	ld.const.u32 	%r1049, [K+68];
	add.s32 	%r1050, %r1048, %r961;
	add.s32 	%r1051, %r1050, %r1044;
	add.s32 	%r1052, %r1051, %r1049;
	add.s32 	%r1053, %r1052, -2146172928;
	shf.l.wrap.b32 	%r1054, %r1039, %r1039, 30;
	shf.l.wrap.b32 	%r1055, %r1039, %r1039, 19;
	xor.b32  	%r1056, %r1054, %r1055;
	shf.l.wrap.b32 	%r1057, %r1039, %r1039, 10;
	xor.b32  	%r1058, %r1056, %r1057;
	xor.b32  	%r1059, %r1013, %r987;
	and.b32  	%r1060, %r1039, %r1059;
	and.b32  	%r1061, %r1013, %r987;
	xor.b32  	%r1062, %r1060, %r1061;
	add.s32 	%r1063, %r1058, %r1062;
	add.s32 	%r1064, %r1053, %r962;
	add.s32 	%r1065, %r1063, %r1053;
	shf.l.wrap.b32 	%r1066, %r1064, %r1064, 26;
	shf.l.wrap.b32 	%r1067, %r1064, %r1064, 21;
	xor.b32  	%r1068, %r1066, %r1067;
	shf.l.wrap.b32 	%r1069, %r1064, %r1064, 7;
	xor.b32  	%r1070, %r1068, %r1069;
	and.b32  	%r1071, %r1064, %r1038;
	not.b32 	%r1072, %r1064;
	and.b32  	%r1073, %r1012, %r1072;
	or.b32  	%r1074, %r1071, %r1073;
	ld.const.u32 	%r1075, [K+72];
	add.s32 	%r1076, %r1074, %r986;
	add.s32 	%r1077, %r1076, %r1070;
	add.s32 	%r1078, %r1077, %r1075;
	add.s32 	%r1079, %r1078, %r167;
	shf.l.wrap.b32 	%r1080, %r1065, %r1065, 30;
	shf.l.wrap.b32 	%r1081, %r1065, %r1065, 19;
	xor.b32  	%r1082, %r1080, %r1081;
	shf.l.wrap.b32 	%r1083, %r1065, %r1065, 10;
	xor.b32  	%r1084, %r1082, %r1083;
	xor.b32  	%r1085, %r1039, %r1013;
	and.b32  	%r1086, %r1065, %r1085;
	and.b32  	%r1087, %r1039, %r1013;
	xor.b32  	%r1088, %r1086, %r1087;
	add.s32 	%r1089, %r1084, %r1088;
	add.s32 	%r1090, %r1079, %r987;
	add.s32 	%r1091, %r1089, %r1079;
	shf.l.wrap.b32 	%r1092, %r1090, %r1090, 26;
	shf.l.wrap.b32 	%r1093, %r1090, %r1090, 21;
	xor.b32  	%r1094, %r1092, %r1093;
	shf.l.wrap.b32 	%r1095, %r1090, %r1090, 7;
	xor.b32  	%r1096, %r1094, %r1095;
	and.b32  	%r1097, %r1090, %r1064;
	not.b32 	%r1098, %r1090;
	and.b32  	%r1099, %r1038, %r1098;
	or.b32  	%r1100, %r1097, %r1099;
	ld.const.u32 	%r1101, [K+76];
	add.s32 	%r1102, %r1100, %r1012;
	add.s32 	%r1103, %r1102, %r1096;
	add.s32 	%r1104, %r1103, %r1101;
	add.s32 	%r1105, %r1104, -2145364728;
	shf.l.wrap.b32 	%r1106, %r1091, %r1091, 30;
	shf.l.wrap.b32 	%r1107, %r1091, %r1091, 19;
	xor.b32  	%r1108, %r1106, %r1107;
	shf.l.wrap.b32 	%r1109, %r1091, %r1091, 10;
	xor.b32  	%r1110, %r1108, %r1109;
	xor.b32  	%r1111, %r1065, %r1039;
	and.b32  	%r1112, %r1091, %r1111;
	and.b32  	%r1113, %r1065, %r1039;
	xor.b32  	%r1114, %r1112, %r1113;
	add.s32 	%r1115, %r1110, %r1114;
	add.s32 	%r1116, %r1105, %r1013;
	add.s32 	%r1117, %r1115, %r1105;
	shf.l.wrap.b32 	%r1118, %r1116, %r1116, 26;
	shf.l.wrap.b32 	%r1119, %r1116, %r1116, 21;
	xor.b32  	%r1120, %r1118, %r1119;
	shf.l.wrap.b32 	%r1121, %r1116, %r1116, 7;
	xor.b32  	%r1122, %r1120, %r1121;
	and.b32  	%r1123, %r1116, %r1090;
	not.b32 	%r1124, %r1116;
	and.b32  	%r1125, %r1064, %r1124;
	or.b32  	%r1126, %r1123, %r1125;
	ld.const.u32 	%r1127, [K+80];
	add.s32 	%r1128, %r1126, %r1038;
	add.s32 	%r1129, %r1128, %r1122;
	add.s32 	%r1130, %r1129, %r1127;
	add.s32 	%r1131, %r1130, %r172;
	shf.l.wrap.b32 	%r1132, %r1117, %r1117, 30;
	shf.l.wrap.b32 	%r1133, %r1117, %r1117, 19;
	xor.b32  	%r1134, %r1132, %r1133;
	shf.l.wrap.b32 	%r1135, %r1117, %r1117, 10;
	xor.b32  	%r1136, %r1134, %r1135;
	xor.b32  	%r1137, %r1091, %r1065;
	and.b32  	%r1138, %r1117, %r1137;
	and.b32  	%r1139, %r1091, %r1065;
	xor.b32  	%r1140, %r1138, %r1139;
	add.s32 	%r1141, %r1136, %r1140;
	add.s32 	%r1142, %r1131, %r1039;
	add.s32 	%r1143, %r1141, %r1131;
	shf.l.wrap.b32 	%r1144, %r1142, %r1142, 26;
	shf.l.wrap.b32 	%r1145, %r1142, %r1142, 21;
	xor.b32  	%r1146, %r1144, %r1145;
	shf.l.wrap.b32 	%r1147, %r1142, %r1142, 7;
	xor.b32  	%r1148, %r1146, %r1147;
	and.b32  	%r1149, %r1142, %r1116;
	not.b32 	%r1150, %r1142;
	and.b32  	%r1151, %r1090, %r1150;
	or.b32  	%r1152, %r1149, %r1151;
	ld.const.u32 	%r1153, [K+84];
	add.s32 	%r1154, %r1152, %r1064;
	add.s32 	%r1155, %r1154, %r1148;
	add.s32 	%r1156, %r1155, %r1153;
	add.s32 	%r1157, %r1156, 537221121;
	shf.l.wrap.b32 	%r1158, %r1143, %r1143, 30;
	shf.l.wrap.b32 	%r1159, %r1143, %r1143, 19;
	xor.b32  	%r1160, %r1158, %r1159;
	shf.l.wrap.b32 	%r1161, %r1143, %r1143, 10;
	xor.b32  	%r1162, %r1160, %r1161;
	xor.b32  	%r1163, %r1117, %r1091;
	and.b32  	%r1164, %r1143, %r1163;
	and.b32  	%r1165, %r1117, %r1091;
	xor.b32  	%r1166, %r1164, %r1165;
	add.s32 	%r1167, %r1162, %r1166;
	add.s32 	%r1168, %r1157, %r1065;
	add.s32 	%r1169, %r1167, %r1157;
	shf.l.wrap.b32 	%r1170, %r1168, %r1168, 26;
	shf.l.wrap.b32 	%r1171, %r1168, %r1168, 21;
	xor.b32  	%r1172, %r1170, %r1171;
	shf.l.wrap.b32 	%r1173, %r1168, %r1168, 7;
	xor.b32  	%r1174, %r1172, %r1173;
	and.b32  	%r1175, %r1168, %r1142;
	not.b32 	%r1176, %r1168;
	and.b32  	%r1177, %r1116, %r1176;
	or.b32  	%r1178, %r1175, %r1177;
	ld.const.u32 	%r1179, [K+88];
	add.s32 	%r1180, %r1178, %r1090;
	add.s32 	%r1181, %r1180, %r1174;
	add.s32 	%r1182, %r1181, %r1179;
	add.s32 	%r1183, %r1182, %r178;
	shf.l.wrap.b32 	%r1184, %r1169, %r1169, 30;
	shf.l.wrap.b32 	%r1185, %r1169, %r1169, 19;
	xor.b32  	%r1186, %r1184, %r1185;
	shf.l.wrap.b32 	%r1187, %r1169, %r1169, 10;
	xor.b32  	%r1188, %r1186, %r1187;
	xor.b32  	%r1189, %r1143, %r1117;
	and.b32  	%r1190, %r1169, %r1189;
	and.b32  	%r1191, %r1143, %r1117;
	xor.b32  	%r1192, %r1190, %r1191;
	add.s32 	%r1193, %r1188, %r1192;
	add.s32 	%r1194, %r1183, %r1091;
	add.s32 	%r1195, %r1193, %r1183;
	shf.l.wrap.b32 	%r1196, %r1194, %r1194, 26;
	shf.l.wrap.b32 	%r1197, %r1194, %r1194, 21;
	xor.b32  	%r1198, %r1196, %r1197;
	shf.l.wrap.b32 	%r1199, %r1194, %r1194, 7;
	xor.b32  	%r1200, %r1198, %r1199;
	and.b32  	%r1201, %r1194, %r1168;
	not.b32 	%r1202, %r1194;
	and.b32  	%r1203, %r1142, %r1202;
	or.b32  	%r1204, %r1201, %r1203;
	ld.const.u32 	%r1205, [K+92];
	add.s32 	%r1206, %r1204, %r1116;
	add.s32 	%r1207, %r1206, %r1200;
	add.s32 	%r1208, %r1207, %r1205;
	add.s32 	%r1209, %r1208, %r179;
	shf.l.wrap.b32 	%r1210, %r1195, %r1195, 30;
	shf.l.wrap.b32 	%r1211, %r1195, %r1195, 19;
	xor.b32  	%r1212, %r1210, %r1211;
	shf.l.wrap.b32 	%r1213, %r1195, %r1195, 10;
	xor.b32  	%r1214, %r1212, %r1213;
	xor.b32  	%r1215, %r1169, %r1143;
	and.b32  	%r1216, %r1195, %r1215;
	and.b32  	%r1217, %r1169, %r1143;
	xor.b32  	%r1218, %r1216, %r1217;
	add.s32 	%r1219, %r1214, %r1218;
	add.s32 	%r1220, %r1209, %r1117;
	add.s32 	%r1221, %r1219, %r1209;
	shf.l.wrap.b32 	%r1222, %r1220, %r1220, 26;
	shf.l.wrap.b32 	%r1223, %r1220, %r1220, 21;
	xor.b32  	%r1224, %r1222, %r1223;
	shf.l.wrap.b32 	%r1225, %r1220, %r1220, 7;
	xor.b32  	%r1226, %r1224, %r1225;
	and.b32  	%r1227, %r1220, %r1194;
	not.b32 	%r1228, %r1220;
	and.b32  	%r1229, %r1168, %r1228;
	or.b32  	%r1230, %r1227, %r1229;
	ld.const.u32 	%r1231, [K+96];
	add.s32 	%r1232, %r1230, %r1142;
	add.s32 	%r1233, %r1232, %r1226;
	add.s32 	%r1234, %r1233, %r1231;
	add.s32 	%r1235, %r1234, %r185;
	shf.l.wrap.b32 	%r1236, %r1221, %r1221, 30;
	shf.l.wrap.b32 	%r1237, %r1221, %r1221, 19;
	xor.b32  	%r1238, %r1236, %r1237;
	shf.l.wrap.b32 	%r1239, %r1221, %r1221, 10;
	xor.b32  	%r1240, %r1238, %r1239;
	xor.b32  	%r1241, %r1195, %r1169;
	and.b32  	%r1242, %r1221, %r1241;
	and.b32  	%r1243, %r1195, %r1169;
	xor.b32  	%r1244, %r1242, %r1243;
	add.s32 	%r1245, %r1240, %r1244;
	add.s32 	%r1246, %r1235, %r1143;
	add.s32 	%r1247, %r1245, %r1235;
	shf.l.wrap.b32 	%r1248, %r1246, %r1246, 26;
	shf.l.wrap.b32 	%r1249, %r1246, %r1246, 21;
	xor.b32  	%r1250, %r1248, %r1249;
	shf.l.wrap.b32 	%r1251, %r1246, %r1246, 7;
	xor.b32  	%r1252, %r1250, %r1251;
	and.b32  	%r1253, %r1246, %r1220;
	not.b32 	%r1254, %r1246;
	and.b32  	%r1255, %r1194, %r1254;
	or.b32  	%r1256, %r1253, %r1255;
	ld.const.u32 	%r1257, [K+100];
	add.s32 	%r1258, %r1256, %r1168;
	add.s32 	%r1259, %r1258, %r1252;
	add.s32 	%r1260, %r1259, %r1257;
	add.s32 	%r1261, %r1260, %r191;
	shf.l.wrap.b32 	%r1262, %r1247, %r1247, 30;
	shf.l.wrap.b32 	%r1263, %r1247, %r1247, 19;
	xor.b32  	%r1264, %r1262, %r1263;
	shf.l.wrap.b32 	%r1265, %r1247, %r1247, 10;
	xor.b32  	%r1266, %r1264, %r1265;
	xor.b32  	%r1267, %r1221, %r1195;
	and.b32  	%r1268, %r1247, %r1267;
	and.b32  	%r1269, %r1221, %r1195;
	xor.b32  	%r1270, %r1268, %r1269;
	add.s32 	%r1271, %r1266, %r1270;
	add.s32 	%r1272, %r1261, %r1169;
	add.s32 	%r1273, %r1271, %r1261;
	shf.l.wrap.b32 	%r1274, %r1272, %r1272, 26;
	shf.l.wrap.b32 	%r1275, %r1272, %r1272, 21;
	xor.b32  	%r1276, %r1274, %r1275;
	shf.l.wrap.b32 	%r1277, %r1272, %r1272, 7;
	xor.b32  	%r1278, %r1276, %r1277;
	and.b32  	%r1279, %r1272, %r1246;
	not.b32 	%r1280, %r1272;
	and.b32  	%r1281, %r1220, %r1280;
	or.b32  	%r1282, %r1279, %r1281;
	ld.const.u32 	%r1283, [K+104];
	add.s32 	%r1284, %r1282, %r1194;
	add.s32 	%r1285, %r1284, %r1278;
	add.s32 	%r1286, %r1285, %r1283;
	add.s32 	%r1287, %r1286, %r197;
	shf.l.wrap.b32 	%r1288, %r1273, %r1273, 30;
	shf.l.wrap.b32 	%r1289, %r1273, %r1273, 19;
	xor.b32  	%r1290, %r1288, %r1289;
	shf.l.wrap.b32 	%r1291, %r1273, %r1273, 10;
	xor.b32  	%r1292, %r1290, %r1291;
	xor.b32  	%r1293, %r1247, %r1221;
	and.b32  	%r1294, %r1273, %r1293;
	and.b32  	%r1295, %r1247, %r1221;
	xor.b32  	%r1296, %r1294, %r1295;
	add.s32 	%r1297, %r1292, %r1296;
	add.s32 	%r1298, %r1287, %r1195;
	add.s32 	%r1299, %r1297, %r1287;
	shf.l.wrap.b32 	%r1300, %r1298, %r1298, 26;
	shf.l.wrap.b32 	%r1301, %r1298, %r1298, 21;
	xor.b32  	%r1302, %r1300, %r1301;
	shf.l.wrap.b32 	%r1303, %r1298, %r1298, 7;
	xor.b32  	%r1304, %r1302, %r1303;
	and.b32  	%r1305, %r1298, %r1272;
	not.b32 	%r1306, %r1298;
	and.b32  	%r1307, %r1246, %r1306;
	or.b32  	%r1308, %r1305, %r1307;
	ld.const.u32 	%r1309, [K+108];
	add.s32 	%r1310, %r1308, %r1220;
	add.s32 	%r1311, %r1310, %r1304;
	add.s32 	%r1312, %r1311, %r1309;
	add.s32 	%r1313, %r1312, %r203;
	shf.l.wrap.b32 	%r1314, %r1299, %r1299, 30;
	shf.l.wrap.b32 	%r1315, %r1299, %r1299, 19;
	xor.b32  	%r1316, %r1314, %r1315;
	shf.l.wrap.b32 	%r1317, %r1299, %r1299, 10;
	xor.b32  	%r1318, %r1316, %r1317;
	xor.b32  	%r1319, %r1273, %r1247;
	and.b32  	%r1320, %r1299, %r1319;
	and.b32  	%r1321, %r1273, %r1247;
	xor.b32  	%r1322, %r1320, %r1321;
	add.s32 	%r1323, %r1318, %r1322;
	add.s32 	%r1324, %r1313, %r1221;
	add.s32 	%r1325, %r1323, %r1313;
	shf.l.wrap.b32 	%r1326, %r1324, %r1324, 26;
	shf.l.wrap.b32 	%r1327, %r1324, %r1324, 21;
	xor.b32  	%r1328, %r1326, %r1327;
	shf.l.wrap.b32 	%r1329, %r1324, %r1324, 7;
	xor.b32  	%r1330, %r1328, %r1329;
	and.b32  	%r1331, %r1324, %r1298;
	not.b32 	%r1332, %r1324;
	and.b32  	%r1333, %r1272, %r1332;
	or.b32  	%r1334, %r1331, %r1333;
	ld.const.u32 	%r1335, [K+112];
	add.s32 	%r1336, %r1334, %r1246;
	add.s32 	%r1337, %r1336, %r1330;
	add.s32 	%r1338, %r1337, %r1335;
	add.s32 	%r1339, %r1338, %r209;
	shf.l.wrap.b32 	%r1340, %r1325, %r1325, 30;
	shf.l.wrap.b32 	%r1341, %r1325, %r1325, 19;
	xor.b32  	%r1342, %r1340, %r1341;
	shf.l.wrap.b32 	%r1343, %r1325, %r1325, 10;
	xor.b32  	%r1344, %r1342, %r1343;
	xor.b32  	%r1345, %r1299, %r1273;
	and.b32  	%r1346, %r1325, %r1345;
	and.b32  	%r1347, %r1299, %r1273;
	xor.b32  	%r1348, %r1346, %r1347;
	add.s32 	%r1349, %r1344, %r1348;
	add.s32 	%r1350, %r1339, %r1247;
	add.s32 	%r1351, %r1349, %r1339;
	shf.l.wrap.b32 	%r1352, %r1350, %r1350, 26;
	shf.l.wrap.b32 	%r1353, %r1350, %r1350, 21;
	xor.b32  	%r1354, %r1352, %r1353;
	shf.l.wrap.b32 	%r1355, %r1350, %r1350, 7;
	xor.b32  	%r1356, %r1354, %r1355;
	and.b32  	%r1357, %r1350, %r1324;
	not.b32 	%r1358, %r1350;
	and.b32  	%r1359, %r1298, %r1358;
	or.b32  	%r1360, %r1357, %r1359;
	ld.const.u32 	%r1361, [K+116];
	add.s32 	%r1362, %r1360, %r1272;
	add.s32 	%r1363, %r1362, %r1356;
	add.s32 	%r1364, %r1363, %r1361;
	add.s32 	%r1365, %r1364, %r215;
	shf.l.wrap.b32 	%r1366, %r1351, %r1351, 30;
	shf.l.wrap.b32 	%r1367, %r1351, %r1351, 19;
	xor.b32  	%r1368, %r1366, %r1367;
	shf.l.wrap.b32 	%r1369, %r1351, %r1351, 10;
	xor.b32  	%r1370, %r1368, %r1369;
	xor.b32  	%r1371, %r1325, %r1299;
	and.b32  	%r1372, %r1351, %r1371;
	and.b32  	%r1373, %r1325, %r1299;
	xor.b32  	%r1374, %r1372, %r1373;
	add.s32 	%r1375, %r1370, %r1374;
	add.s32 	%r1376, %r1365, %r1273;
	add.s32 	%r1377, %r1375, %r1365;
	shf.l.wrap.b32 	%r1378, %r1376, %r1376, 26;
	shf.l.wrap.b32 	%r1379, %r1376, %r1376, 21;
	xor.b32  	%r1380, %r1378, %r1379;
	shf.l.wrap.b32 	%r1381, %r1376, %r1376, 7;
	xor.b32  	%r1382, %r1380, %r1381;
	and.b32  	%r1383, %r1376, %r1350;
	not.b32 	%r1384, %r1376;
	and.b32  	%r1385, %r1324, %r1384;
	or.b32  	%r1386, %r1383, %r1385;
	ld.const.u32 	%r1387, [K+120];
	add.s32 	%r1388, %r1386, %r1298;
	add.s32 	%r1389, %r1388, %r1382;
	add.s32 	%r1390, %r1389, %r1387;
	add.s32 	%r1391, %r1390, %r222;
	shf.l.wrap.b32 	%r1392, %r1377, %r1377, 30;
	shf.l.wrap.b32 	%r1393, %r1377, %r1377, 19;
	xor.b32  	%r1394, %r1392, %r1393;
	shf.l.wrap.b32 	%r1395, %r1377, %r1377, 10;
	xor.b32  	%r1396, %r1394, %r1395;
	xor.b32  	%r1397, %r1351, %r1325;
	and.b32  	%r1398, %r1377, %r1397;
	and.b32  	%r1399, %r1351, %r1325;
	xor.b32  	%r1400, %r1398, %r1399;
	add.s32 	%r1401, %r1396, %r1400;
	add.s32 	%r1402, %r1391, %r1299;
	add.s32 	%r1403, %r1401, %r1391;
	shf.l.wrap.b32 	%r1404, %r1402, %r1402, 26;
	shf.l.wrap.b32 	%r1405, %r1402, %r1402, 21;
	xor.b32  	%r1406, %r1404, %r1405;
	shf.l.wrap.b32 	%r1407, %r1402, %r1402, 7;
	xor.b32  	%r1408, %r1406, %r1407;
	and.b32  	%r1409, %r1402, %r1376;
	not.b32 	%r1410, %r1402;
	and.b32  	%r1411, %r1350, %r1410;
	or.b32  	%r1412, %r1409, %r1411;
	ld.const.u32 	%r1413, [K+124];
	add.s32 	%r1414, %r1412, %r1324;
	add.s32 	%r1415, %r1414, %r1408;
	add.s32 	%r1416, %r1415, %r1413;
	add.s32 	%r1417, %r1416, %r235;
	shf.l.wrap.b32 	%r1418, %r1403, %r1403, 30;
	shf.l.wrap.b32 	%r1419, %r1403, %r1403, 19;
	xor.b32  	%r1420, %r1418, %r1419;
	shf.l.wrap.b32 	%r1421, %r1403, %r1403, 10;
	xor.b32  	%r1422, %r1420, %r1421;
	xor.b32  	%r1423, %r1377, %r1351;
	and.b32  	%r1424, %r1403, %r1423;
	and.b32  	%r1425, %r1377, %r1351;
	xor.b32  	%r1426, %r1424, %r1425;
	add.s32 	%r1427, %r1422, %r1426;
	add.s32 	%r1428, %r1417, %r1325;
	add.s32 	%r1429, %r1427, %r1417;
	shf.l.wrap.b32 	%r1430, %r1428, %r1428, 26;
	shf.l.wrap.b32 	%r1431, %r1428, %r1428, 21;
	xor.b32  	%r1432, %r1430, %r1431;
	shf.l.wrap.b32 	%r1433, %r1428, %r1428, 7;
	xor.b32  	%r1434, %r1432, %r1433;
	and.b32  	%r1435, %r1428, %r1402;
	not.b32 	%r1436, %r1428;
	and.b32  	%r1437, %r1376, %r1436;
	or.b32  	%r1438, %r1435, %r1437;
	ld.const.u32 	%r1439, [K+128];
	add.s32 	%r1440, %r1438, %r1350;
	add.s32 	%r1441, %r1440, %r1434;
	add.s32 	%r1442, %r1441, %r1439;
	add.s32 	%r1443, %r1442, %r243;
	shf.l.wrap.b32 	%r1444, %r1429, %r1429, 30;
	shf.l.wrap.b32 	%r1445, %r1429, %r1429, 19;
	xor.b32  	%r1446, %r1444, %r1445;
	shf.l.wrap.b32 	%r1447, %r1429, %r1429, 10;
	xor.b32  	%r1448, %r1446, %r1447;
	xor.b32  	%r1449, %r1403, %r1377;
	and.b32  	%r1450, %r1429, %r1449;
	and.b32  	%r1451, %r1403, %r1377;
	xor.b32  	%r1452, %r1450, %r1451;
	add.s32 	%r1453, %r1448, %r1452;
	add.s32 	%r1454, %r1443, %r1351;
	add.s32 	%r1455, %r1453, %r1443;
	shf.l.wrap.b32 	%r1456, %r1454, %r1454, 26;
	shf.l.wrap.b32 	%r1457, %r1454, %r1454, 21;
	xor.b32  	%r1458, %r1456, %r1457;
	shf.l.wrap.b32 	%r1459, %r1454, %r1454, 7;
	xor.b32  	%r1460, %r1458, %r1459;
	and.b32  	%r1461, %r1454, %r1428;
	not.b32 	%r1462, %r1454;
	and.b32  	%r1463, %r1402, %r1462;
	or.b32  	%r1464, %r1461, %r1463;
	ld.const.u32 	%r1465, [K+132];
	add.s32 	%r1466, %r1464, %r1376;
	add.s32 	%r1467, %r1466, %r1460;
	add.s32 	%r1468, %r1467, %r1465;
	add.s32 	%r1469, %r1468, %r256;
	shf.l.wrap.b32 	%r1470, %r1455, %r1455, 30;
	shf.l.wrap.b32 	%r1471, %r1455, %r1455, 19;
	xor.b32  	%r1472, %r1470, %r1471;
	shf.l.wrap.b32 	%r1473, %r1455, %r1455, 10;
	xor.b32  	%r1474, %r1472, %r1473;
	xor.b32  	%r1475, %r1429, %r1403;
	and.b32  	%r1476, %r1455, %r1475;
	and.b32  	%r1477, %r1429, %r1403;
	xor.b32  	%r1478, %r1476, %r1477;
	add.s32 	%r1479, %r1474, %r1478;
	add.s32 	%r1480, %r1469, %r1377;
	add.s32 	%r1481, %r1479, %r1469;
	shf.l.wrap.b32 	%r1482, %r1480, %r1480, 26;
	shf.l.wrap.b32 	%r1483, %r1480, %r1480, 21;
	xor.b32  	%r1484, %r1482, %r1483;
	shf.l.wrap.b32 	%r1485, %r1480, %r1480, 7;
	xor.b32  	%r1486, %r1484, %r1485;
	and.b32  	%r1487, %r1480, %r1454;
	not.b32 	%r1488, %r1480;
	and.b32  	%r1489, %r1428, %r1488;
	or.b32  	%r1490, %r1487, %r1489;
	ld.const.u32 	%r1491, [K+136];
	add.s32 	%r1492, %r1490, %r1402;
	add.s32 	%r1493, %r1492, %r1486;
	add.s32 	%r1494, %r1493, %r1491;
	add.s32 	%r1495, %r1494, %r264;
	shf.l.wrap.b32 	%r1496, %r1481, %r1481, 30;
	shf.l.wrap.b32 	%r1497, %r1481, %r1481, 19;
	xor.b32  	%r1498, %r1496, %r1497;
	shf.l.wrap.b32 	%r1499, %r1481, %r1481, 10;
	xor.b32  	%r1500, %r1498, %r1499;
	xor.b32  	%r1501, %r1455, %r1429;
	and.b32  	%r1502, %r1481, %r1501;
	and.b32  	%r1503, %r1455, %r1429;
	xor.b32  	%r1504, %r1502, %r1503;
	add.s32 	%r1505, %r1500, %r1504;
	add.s32 	%r1506, %r1495, %r1403;
	add.s32 	%r1507, %r1505, %r1495;
	shf.l.wrap.b32 	%r1508, %r1506, %r1506, 26;
	shf.l.wrap.b32 	%r1509, %r1506, %r1506, 21;
	xor.b32  	%r1510, %r1508, %r1509;
	shf.l.wrap.b32 	%r1511, %r1506, %r1506, 7;
	xor.b32  	%r1512, %r1510, %r1511;
	and.b32  	%r1513, %r1506, %r1480;
	not.b32 	%r1514, %r1506;
	and.b32  	%r1515, %r1454, %r1514;
	or.b32  	%r1516, %r1513, %r1515;
	ld.const.u32 	%r1517, [K+140];
	add.s32 	%r1518, %r1516, %r1428;
	add.s32 	%r1519, %r1518, %r1512;
	add.s32 	%r1520, %r1519, %r1517;
	add.s32 	%r1521, %r1520, %r277;
	shf.l.wrap.b32 	%r1522, %r1507, %r1507, 30;
	shf.l.wrap.b32 	%r1523, %r1507, %r1507, 19;
	xor.b32  	%r1524, %r1522, %r1523;
	shf.l.wrap.b32 	%r1525, %r1507, %r1507, 10;
	xor.b32  	%r1526, %r1524, %r1525;
	xor.b32  	%r1527, %r1481, %r1455;
	and.b32  	%r1528, %r1507, %r1527;
	and.b32  	%r1529, %r1481, %r1455;
	xor.b32  	%r1530, %r1528, %r1529;
	add.s32 	%r1531, %r1526, %r1530;
	add.s32 	%r1532, %r1521, %r1429;
	add.s32 	%r1533, %r1531, %r1521;
	shf.l.wrap.b32 	%r1534, %r1532, %r1532, 26;
	shf.l.wrap.b32 	%r1535, %r1532, %r1532, 21;
	xor.b32  	%r1536, %r1534, %r1535;
	shf.l.wrap.b32 	%r1537, %r1532, %r1532, 7;
	xor.b32  	%r1538, %r1536, %r1537;
	and.b32  	%r1539, %r1532, %r1506;
	not.b32 	%r1540, %r1532;
	and.b32  	%r1541, %r1480, %r1540;
	or.b32  	%r1542, %r1539, %r1541;
	ld.const.u32 	%r1543, [K+144];
	add.s32 	%r1544, %r1542, %r1454;
	add.s32 	%r1545, %r1544, %r1538;
	add.s32 	%r1546, %r1545, %r1543;
	add.s32 	%r1547, %r1546, %r285;
	shf.l.wrap.b32 	%r1548, %r1533, %r1533, 30;
	shf.l.wrap.b32 	%r1549, %r1533, %r1533, 19;
	xor.b32  	%r1550, %r1548, %r1549;
	shf.l.wrap.b32 	%r1551, %r1533, %r1533, 10;
	xor.b32  	%r1552, %r1550, %r1551;
	xor.b32  	%r1553, %r1507, %r1481;
	and.b32  	%r1554, %r1533, %r1553;
	and.b32  	%r1555, %r1507, %r1481;
	xor.b32  	%r1556, %r1554, %r1555;
	add.s32 	%r1557, %r1552, %r1556;
	add.s32 	%r1558, %r1547, %r1455;
	add.s32 	%r1559, %r1557, %r1547;
	shf.l.wrap.b32 	%r1560, %r1558, %r1558, 26;
	shf.l.wrap.b32 	%r1561, %r1558, %r1558, 21;
	xor.b32  	%r1562, %r1560, %r1561;
	shf.l.wrap.b32 	%r1563, %r1558, %r1558, 7;
	xor.b32  	%r1564, %r1562, %r1563;
	and.b32  	%r1565, %r1558, %r1532;
	not.b32 	%r1566, %r1558;
	and.b32  	%r1567, %r1506, %r1566;
	or.b32  	%r1568, %r1565, %r1567;
	ld.const.u32 	%r1569, [K+148];
	add.s32 	%r1570, %r1568, %r1480;
	add.s32 	%r1571, %r1570, %r1564;
	add.s32 	%r1572, %r1571, %r1569;
	add.s32 	%r1573, %r1572, %r298;
	shf.l.wrap.b32 	%r1574, %r1559, %r1559, 30;
	shf.l.wrap.b32 	%r1575, %r1559, %r1559, 19;
	xor.b32  	%r1576, %r1574, %r1575;
	shf.l.wrap.b32 	%r1577, %r1559, %r1559, 10;
	xor.b32  	%r1578, %r1576, %r1577;
	xor.b32  	%r1579, %r1533, %r1507;
	and.b32  	%r1580, %r1559, %r1579;
	and.b32  	%r1581, %r1533, %r1507;
	xor.b32  	%r1582, %r1580, %r1581;
	add.s32 	%r1583, %r1578, %r1582;
	add.s32 	%r1584, %r1573, %r1481;
	add.s32 	%r1585, %r1583, %r1573;
	shf.l.wrap.b32 	%r1586, %r1584, %r1584, 26;
	shf.l.wrap.b32 	%r1587, %r1584, %r1584, 21;
	xor.b32  	%r1588, %r1586, %r1587;
	shf.l.wrap.b32 	%r1589, %r1584, %r1584, 7;
	xor.b32  	%r1590, %r1588, %r1589;
	and.b32  	%r1591, %r1584, %r1558;
	not.b32 	%r1592, %r1584;
	and.b32  	%r1593, %r1532, %r1592;
	or.b32  	%r1594, %r1591, %r1593;
	ld.const.u32 	%r1595, [K+152];
	add.s32 	%r1596, %r1594, %r1506;
	add.s32 	%r1597, %r1596, %r1590;
	add.s32 	%r1598, %r1597, %r1595;
	add.s32 	%r1599, %r1598, %r311;
	shf.l.wrap.b32 	%r1600, %r1585, %r1585, 30;
	shf.l.wrap.b32 	%r1601, %r1585, %r1585, 19;
	xor.b32  	%r1602, %r1600, %r1601;
	shf.l.wrap.b32 	%r1603, %r1585, %r1585, 10;
	xor.b32  	%r1604, %r1602, %r1603;
	xor.b32  	%r1605, %r1559, %r1533;
	and.b32  	%r1606, %r1585, %r1605;
	and.b32  	%r1607, %r1559, %r1533;
	xor.b32  	%r1608, %r1606, %r1607;
	add.s32 	%r1609, %r1604, %r1608;
	add.s32 	%r1610, %r1599, %r1507;
	add.s32 	%r1611, %r1609, %r1599;
	shf.l.wrap.b32 	%r1612, %r1610, %r1610, 26;
	shf.l.wrap.b32 	%r1613, %r1610, %r1610, 21;
	xor.b32  	%r1614, %r1612, %r1613;
	shf.l.wrap.b32 	%r1615, %r1610, %r1610, 7;
	xor.b32  	%r1616, %r1614, %r1615;
	and.b32  	%r1617, %r1610, %r1584;
	not.b32 	%r1618, %r1610;
	and.b32  	%r1619, %r1558, %r1618;
	or.b32  	%r1620, %r1617, %r1619;
	ld.const.u32 	%r1621, [K+156];
	add.s32 	%r1622, %r1620, %r1532;
	add.s32 	%r1623, %r1622, %r1616;
	add.s32 	%r1624, %r1623, %r1621;
	add.s32 	%r1625, %r1624, %r324;
	shf.l.wrap.b32 	%r1626, %r1611, %r1611, 30;
	shf.l.wrap.b32 	%r1627, %r1611, %r1611, 19;
	xor.b32  	%r1628, %r1626, %r1627;
	shf.l.wrap.b32 	%r1629, %r1611, %r1611, 10;
	xor.b32  	%r1630, %r1628, %r1629;
	xor.b32  	%r1631, %r1585, %r1559;
	and.b32  	%r1632, %r1611, %r1631;
	and.b32  	%r1633, %r1585, %r1559;
	xor.b32  	%r1634, %r1632, %r1633;
	add.s32 	%r1635, %r1630, %r1634;
	add.s32 	%r1636, %r1625, %r1533;
	add.s32 	%r1637, %r1635, %r1625;
	shf.l.wrap.b32 	%r1638, %r1636, %r1636, 26;
	shf.l.wrap.b32 	%r1639, %r1636, %r1636, 21;
	xor.b32  	%r1640, %r1638, %r1639;
	shf.l.wrap.b32 	%r1641, %r1636, %r1636, 7;
	xor.b32  	%r1642, %r1640, %r1641;
	and.b32  	%r1643, %r1636, %r1610;
	not.b32 	%r1644, %r1636;
	and.b32  	%r1645, %r1584, %r1644;
	or.b32  	%r1646, %r1643, %r1645;
	ld.const.u32 	%r1647, [K+160];
	add.s32 	%r1648, %r1646, %r1558;
	add.s32 	%r1649, %r1648, %r1642;
	add.s32 	%r1650, %r1649, %r1647;
	add.s32 	%r1651, %r1650, %r337;
	shf.l.wrap.b32 	%r1652, %r1637, %r1637, 30;
	shf.l.wrap.b32 	%r1653, %r1637, %r1637, 19;
	xor.b32  	%r1654, %r1652, %r1653;
	shf.l.wrap.b32 	%r1655, %r1637, %r1637, 10;
	xor.b32  	%r1656, %r1654, %r1655;
	xor.b32  	%r1657, %r1611, %r1585;
	and.b32  	%r1658, %r1637, %r1657;
	and.b32  	%r1659, %r1611, %r1585;
	xor.b32  	%r1660, %r1658, %r1659;
	add.s32 	%r1661, %r1656, %r1660;
	add.s32 	%r1662, %r1651, %r1559;
	add.s32 	%r1663, %r1661, %r1651;
	shf.l.wrap.b32 	%r1664, %r1662, %r1662, 26;
	shf.l.wrap.b32 	%r1665, %r1662, %r1662, 21;
	xor.b32  	%r1666, %r1664, %r1665;
	shf.l.wrap.b32 	%r1667, %r1662, %r1662, 7;
	xor.b32  	%r1668, %r1666, %r1667;
	and.b32  	%r1669, %r1662, %r1636;
	not.b32 	%r1670, %r1662;
	and.b32  	%r1671, %r1610, %r1670;
	or.b32  	%r1672, %r1669, %r1671;
	ld.const.u32 	%r1673, [K+164];
	add.s32 	%r1674, %r1672, %r1584;
	add.s32 	%r1675, %r1674, %r1668;
	add.s32 	%r1676, %r1675, %r1673;
	add.s32 	%r1677, %r1676, %r350;
	shf.l.wrap.b32 	%r1678, %r1663, %r1663, 30;
	shf.l.wrap.b32 	%r1679, %r1663, %r1663, 19;
	xor.b32  	%r1680, %r1678, %r1679;
	shf.l.wrap.b32 	%r1681, %r1663, %r1663, 10;
	xor.b32  	%r1682, %r1680, %r1681;
	xor.b32  	%r1683, %r1637, %r1611;
	and.b32  	%r1684, %r1663, %r1683;
	and.b32  	%r1685, %r1637, %r1611;
	xor.b32  	%r1686, %r1684, %r1685;
	add.s32 	%r1687, %r1682, %r1686;
	add.s32 	%r1688, %r1677, %r1585;
	add.s32 	%r1689, %r1687, %r1677;
	shf.l.wrap.b32 	%r1690, %r1688, %r1688, 26;
	shf.l.wrap.b32 	%r1691, %r1688, %r1688, 21;
	xor.b32  	%r1692, %r1690, %r1691;
	shf.l.wrap.b32 	%r1693, %r1688, %r1688, 7;
	xor.b32  	%r1694, %r1692, %r1693;
	and.b32  	%r1695, %r1688, %r1662;
	not.b32 	%r1696, %r1688;
	and.b32  	%r1697, %r1636, %r1696;
	or.b32  	%r1698, %r1695, %r1697;
	ld.const.u32 	%r1699, [K+168];
	add.s32 	%r1700, %r1698, %r1610;
	add.s32 	%r1701, %r1700, %r1694;
	add.s32 	%r1702, %r1701, %r1699;
	add.s32 	%r1703, %r1702, %r363;
	shf.l.wrap.b32 	%r1704, %r1689, %r1689, 30;
	shf.l.wrap.b32 	%r1705, %r1689, %r1689, 19;
	xor.b32  	%r1706, %r1704, %r1705;
	shf.l.wrap.b32 	%r1707, %r1689, %r1689, 10;
	xor.b32  	%r1708, %r1706, %r1707;
	xor.b32  	%r1709, %r1663, %r1637;
	and.b32  	%r1710, %r1689, %r1709;
	and.b32  	%r1711, %r1663, %r1637;
	xor.b32  	%r1712, %r1710, %r1711;
	add.s32 	%r1713, %r1708, %r1712;
	add.s32 	%r1714, %r1703, %r1611;
	add.s32 	%r1715, %r1713, %r1703;
	shf.l.wrap.b32 	%r1716, %r1714, %r1714, 26;
	shf.l.wrap.b32 	%r1717, %r1714, %r1714, 21;
	xor.b32  	%r1718, %r1716, %r1717;
	shf.l.wrap.b32 	%r1719, %r1714, %r1714, 7;
	xor.b32  	%r1720, %r1718, %r1719;
	and.b32  	%r1721, %r1714, %r1688;
	not.b32 	%r1722, %r1714;
	and.b32  	%r1723, %r1662, %r1722;
	or.b32  	%r1724, %r1721, %r1723;
	ld.const.u32 	%r1725, [K+172];
	add.s32 	%r1726, %r1724, %r1636;
	add.s32 	%r1727, %r1726, %r1720;
	add.s32 	%r1728, %r1727, %r1725;
	add.s32 	%r1729, %r1728, %r376;
	shf.l.wrap.b32 	%r1730, %r1715, %r1715, 30;
	shf.l.wrap.b32 	%r1731, %r1715, %r1715, 19;
	xor.b32  	%r1732, %r1730, %r1731;
	shf.l.wrap.b32 	%r1733, %r1715, %r1715, 10;
	xor.b32  	%r1734, %r1732, %r1733;
	xor.b32  	%r1735, %r1689, %r1663;
	and.b32  	%r1736, %r1715, %r1735;
	and.b32  	%r1737, %r1689, %r1663;
	xor.b32  	%r1738, %r1736, %r1737;
	add.s32 	%r1739, %r1734, %r1738;
	add.s32 	%r1740, %r1729, %r1637;
	add.s32 	%r1741, %r1739, %r1729;
	shf.l.wrap.b32 	%r1742, %r1740, %r1740, 26;
	shf.l.wrap.b32 	%r1743, %r1740, %r1740, 21;
	xor.b32  	%r1744, %r1742, %r1743;
	shf.l.wrap.b32 	%r1745, %r1740, %r1740, 7;
	xor.b32  	%r1746, %r1744, %r1745;
	and.b32  	%r1747, %r1740, %r1714;
	not.b32 	%r1748, %r1740;
	and.b32  	%r1749, %r1688, %r1748;
	or.b32  	%r1750, %r1747, %r1749;
	ld.const.u32 	%r1751, [K+176];
	add.s32 	%r1752, %r1750, %r1662;
	add.s32 	%r1753, %r1752, %r1746;
	add.s32 	%r1754, %r1753, %r1751;
	add.s32 	%r1755, %r1754, %r389;
	shf.l.wrap.b32 	%r1756, %r1741, %r1741, 30;
	shf.l.wrap.b32 	%r1757, %r1741, %r1741, 19;
	xor.b32  	%r1758, %r1756, %r1757;
	shf.l.wrap.b32 	%r1759, %r1741, %r1741, 10;
	xor.b32  	%r1760, %r1758, %r1759;
	xor.b32  	%r1761, %r1715, %r1689;
	and.b32  	%r1762, %r1741, %r1761;
	and.b32  	%r1763, %r1715, %r1689;
	xor.b32  	%r1764, %r1762, %r1763;
	add.s32 	%r1765, %r1760, %r1764;
	add.s32 	%r1766, %r1755, %r1663;
	add.s32 	%r1767, %r1765, %r1755;
	shf.l.wrap.b32 	%r1768, %r1766, %r1766, 26;
	shf.l.wrap.b32 	%r1769, %r1766, %r1766, 21;
	xor.b32  	%r1770, %r1768, %r1769;
	shf.l.wrap.b32 	%r1771, %r1766, %r1766, 7;
	xor.b32  	%r1772, %r1770, %r1771;
	and.b32  	%r1773, %r1766, %r1740;
	not.b32 	%r1774, %r1766;
	and.b32  	%r1775, %r1714, %r1774;
	or.b32  	%r1776, %r1773, %r1775;
	ld.const.u32 	%r1777, [K+180];
	add.s32 	%r1778, %r1776, %r1688;
	add.s32 	%r1779, %r1778, %r1772;
	add.s32 	%r1780, %r1779, %r1777;
	add.s32 	%r1781, %r1780, %r402;
	shf.l.wrap.b32 	%r1782, %r1767, %r1767, 30;
	shf.l.wrap.b32 	%r1783, %r1767, %r1767, 19;
	xor.b32  	%r1784, %r1782, %r1783;
	shf.l.wrap.b32 	%r1785, %r1767, %r1767, 10;
	xor.b32  	%r1786, %r1784, %r1785;
	xor.b32  	%r1787, %r1741, %r1715;
	and.b32  	%r1788, %r1767, %r1787;
	and.b32  	%r1789, %r1741, %r1715;
	xor.b32  	%r1790, %r1788, %r1789;
	add.s32 	%r1791, %r1786, %r1790;
	add.s32 	%r1792, %r1781, %r1689;
	add.s32 	%r1793, %r1791, %r1781;
	shf.l.wrap.b32 	%r1794, %r1792, %r1792, 26;
	shf.l.wrap.b32 	%r1795, %r1792, %r1792, 21;
	xor.b32  	%r1796, %r1794, %r1795;
	shf.l.wrap.b32 	%r1797, %r1792, %r1792, 7;
	xor.b32  	%r1798, %r1796, %r1797;
	and.b32  	%r1799, %r1792, %r1766;
	not.b32 	%r1800, %r1792;
	and.b32  	%r1801, %r1740, %r1800;
	or.b32  	%r1802, %r1799, %r1801;
	ld.const.u32 	%r1803, [K+184];
	add.s32 	%r1804, %r1802, %r1714;
	add.s32 	%r1805, %r1804, %r1798;
	add.s32 	%r1806, %r1805, %r1803;
	add.s32 	%r1807, %r1806, %r415;
	shf.l.wrap.b32 	%r1808, %r1793, %r1793, 30;
	shf.l.wrap.b32 	%r1809, %r1793, %r1793, 19;
	xor.b32  	%r1810, %r1808, %r1809;
	shf.l.wrap.b32 	%r1811, %r1793, %r1793, 10;
	xor.b32  	%r1812, %r1810, %r1811;
	xor.b32  	%r1813, %r1767, %r1741;
	and.b32  	%r1814, %r1793, %r1813;
	and.b32  	%r1815, %r1767, %r1741;
	xor.b32  	%r1816, %r1814, %r1815;
	add.s32 	%r1817, %r1812, %r1816;
	add.s32 	%r1818, %r1807, %r1715;
	add.s32 	%r1819, %r1817, %r1807;
	shf.l.wrap.b32 	%r1820, %r1818, %r1818, 26;
	shf.l.wrap.b32 	%r1821, %r1818, %r1818, 21;
	xor.b32  	%r1822, %r1820, %r1821;
	shf.l.wrap.b32 	%r1823, %r1818, %r1818, 7;
	xor.b32  	%r1824, %r1822, %r1823;
	and.b32  	%r1825, %r1818, %r1792;
	not.b32 	%r1826, %r1818;
	and.b32  	%r1827, %r1766, %r1826;
	or.b32  	%r1828, %r1825, %r1827;
	ld.const.u32 	%r1829, [K+188];
	add.s32 	%r1830, %r1828, %r1740;
	add.s32 	%r1831, %r1830, %r1824;
	add.s32 	%r1832, %r1831, %r1829;
	add.s32 	%r1833, %r1832, %r428;
	shf.l.wrap.b32 	%r1834, %r1819, %r1819, 30;
	shf.l.wrap.b32 	%r1835, %r1819, %r1819, 19;
	xor.b32  	%r1836, %r1834, %r1835;
	shf.l.wrap.b32 	%r1837, %r1819, %r1819, 10;
	xor.b32  	%r1838, %r1836, %r1837;
	xor.b32  	%r1839, %r1793, %r1767;
	and.b32  	%r1840, %r1819, %r1839;
	and.b32  	%r1841, %r1793, %r1767;
	xor.b32  	%r1842, %r1840, %r1841;
	add.s32 	%r1843, %r1838, %r1842;
	add.s32 	%r1844, %r1833, %r1741;
	add.s32 	%r1845, %r1843, %r1833;
	shf.l.wrap.b32 	%r1846, %r1844, %r1844, 26;
	shf.l.wrap.b32 	%r1847, %r1844, %r1844, 21;
	xor.b32  	%r1848, %r1846, %r1847;
	shf.l.wrap.b32 	%r1849, %r1844, %r1844, 7;
	xor.b32  	%r1850, %r1848, %r1849;
	and.b32  	%r1851, %r1844, %r1818;
	not.b32 	%r1852, %r1844;
	and.b32  	%r1853, %r1792, %r1852;
	or.b32  	%r1854, %r1851, %r1853;
	ld.const.u32 	%r1855, [K+192];
	add.s32 	%r1856, %r1854, %r1766;
	add.s32 	%r1857, %r1856, %r1850;
	add.s32 	%r1858, %r1857, %r1855;
	add.s32 	%r1859, %r1858, %r441;
	shf.l.wrap.b32 	%r1860, %r1845, %r1845, 30;
	shf.l.wrap.b32 	%r1861, %r1845, %r1845, 19;
	xor.b32  	%r1862, %r1860, %r1861;
	shf.l.wrap.b32 	%r1863, %r1845, %r1845, 10;
	xor.b32  	%r1864, %r1862, %r1863;
	xor.b32  	%r1865, %r1819, %r1793;
	and.b32  	%r1866, %r1845, %r1865;
	and.b32  	%r1867, %r1819, %r1793;
	xor.b32  	%r1868, %r1866, %r1867;
	add.s32 	%r1869, %r1864, %r1868;
	add.s32 	%r1870, %r1859, %r1767;
	add.s32 	%r1871, %r1869, %r1859;
	shf.l.wrap.b32 	%r1872, %r1870, %r1870, 26;
	shf.l.wrap.b32 	%r1873, %r1870, %r1870, 21;
	xor.b32  	%r1874, %r1872, %r1873;
	shf.l.wrap.b32 	%r1875, %r1870, %r1870, 7;
	xor.b32  	%r1876, %r1874, %r1875;
	and.b32  	%r1877, %r1870, %r1844;
	not.b32 	%r1878, %r1870;
	and.b32  	%r1879, %r1818, %r1878;
	or.b32  	%r1880, %r1877, %r1879;
	ld.const.u32 	%r1881, [K+196];
	add.s32 	%r1882, %r1880, %r1792;
	add.s32 	%r1883, %r1882, %r1876;
	add.s32 	%r1884, %r1883, %r1881;
	add.s32 	%r1885, %r1884, %r454;
	shf.l.wrap.b32 	%r1886, %r1871, %r1871, 30;
	shf.l.wrap.b32 	%r1887, %r1871, %r1871, 19;
	xor.b32  	%r1888, %r1886, %r1887;
	shf.l.wrap.b32 	%r1889, %r1871, %r1871, 10;
	xor.b32  	%r1890, %r1888, %r1889;
	xor.b32  	%r1891, %r1845, %r1819;
	and.b32  	%r1892, %r1871, %r1891;
	and.b32  	%r1893, %r1845, %r1819;
	xor.b32  	%r1894, %r1892, %r1893;
	add.s32 	%r1895, %r1890, %r1894;
	add.s32 	%r1896, %r1885, %r1793;
	add.s32 	%r1897, %r1895, %r1885;
	shf.l.wrap.b32 	%r1898, %r1896, %r1896, 26;
	shf.l.wrap.b32 	%r1899, %r1896, %r1896, 21;
	xor.b32  	%r1900, %r1898, %r1899;
	shf.l.wrap.b32 	%r1901, %r1896, %r1896, 7;
	xor.b32  	%r1902, %r1900, %r1901;
	and.b32  	%r1903, %r1896, %r1870;
	not.b32 	%r1904, %r1896;
	and.b32  	%r1905, %r1844, %r1904;
	or.b32  	%r1906, %r1903, %r1905;
	ld.const.u32 	%r1907, [K+200];
	add.s32 	%r1908, %r1906, %r1818;
	add.s32 	%r1909, %r1908, %r1902;
	add.s32 	%r1910, %r1909, %r1907;
	add.s32 	%r1911, %r1910, %r467;
	shf.l.wrap.b32 	%r1912, %r1897, %r1897, 30;
	shf.l.wrap.b32 	%r1913, %r1897, %r1897, 19;
	xor.b32  	%r1914, %r1912, %r1913;
	shf.l.wrap.b32 	%r1915, %r1897, %r1897, 10;
	xor.b32  	%r1916, %r1914, %r1915;
	xor.b32  	%r1917, %r1871, %r1845;
	and.b32  	%r1918, %r1897, %r1917;
	and.b32  	%r1919, %r1871, %r1845;
	xor.b32  	%r1920, %r1918, %r1919;
	add.s32 	%r1921, %r1916, %r1920;
	add.s32 	%r1922, %r1911, %r1819;
	add.s32 	%r1923, %r1921, %r1911;
	shf.l.wrap.b32 	%r1924, %r1922, %r1922, 26;
	shf.l.wrap.b32 	%r1925, %r1922, %r1922, 21;
	xor.b32  	%r1926, %r1924, %r1925;
	shf.l.wrap.b32 	%r1927, %r1922, %r1922, 7;
	xor.b32  	%r1928, %r1926, %r1927;
	and.b32  	%r1929, %r1922, %r1896;
	not.b32 	%r1930, %r1922;
	and.b32  	%r1931, %r1870, %r1930;
	or.b32  	%r1932, %r1929, %r1931;
	ld.const.u32 	%r1933, [K+204];
	add.s32 	%r1934, %r1932, %r1844;
	add.s32 	%r1935, %r1934, %r1928;
	add.s32 	%r1936, %r1935, %r1933;
	add.s32 	%r1937, %r1936, %r480;
	shf.l.wrap.b32 	%r1938, %r1923, %r1923, 30;
	shf.l.wrap.b32 	%r1939, %r1923, %r1923, 19;
	xor.b32  	%r1940, %r1938, %r1939;
	shf.l.wrap.b32 	%r1941, %r1923, %r1923, 10;
	xor.b32  	%r1942, %r1940, %r1941;
	xor.b32  	%r1943, %r1897, %r1871;
	and.b32  	%r1944, %r1923, %r1943;
	and.b32  	%r1945, %r1897, %r1871;
	xor.b32  	%r1946, %r1944, %r1945;
	add.s32 	%r1947, %r1942, %r1946;
	add.s32 	%r1948, %r1937, %r1845;
	add.s32 	%r1949, %r1947, %r1937;
	shf.l.wrap.b32 	%r1950, %r1948, %r1948, 26;
	shf.l.wrap.b32 	%r1951, %r1948, %r1948, 21;
	xor.b32  	%r1952, %r1950, %r1951;
	shf.l.wrap.b32 	%r1953, %r1948, %r1948, 7;
	xor.b32  	%r1954, %r1952, %r1953;
	and.b32  	%r1955, %r1948, %r1922;
	not.b32 	%r1956, %r1948;
	and.b32  	%r1957, %r1896, %r1956;
	or.b32  	%r1958, %r1955, %r1957;
	ld.const.u32 	%r1959, [K+208];
	add.s32 	%r1960, %r1958, %r1870;
	add.s32 	%r1961, %r1960, %r1954;
	add.s32 	%r1962, %r1961, %r1959;
	add.s32 	%r1963, %r1962, %r493;
	shf.l.wrap.b32 	%r1964, %r1949, %r1949, 30;
	shf.l.wrap.b32 	%r1965, %r1949, %r1949, 19;
	xor.b32  	%r1966, %r1964, %r1965;
	shf.l.wrap.b32 	%r1967, %r1949, %r1949, 10;
	xor.b32  	%r1968, %r1966, %r1967;
	xor.b32  	%r1969, %r1923, %r1897;
	and.b32  	%r1970, %r1949, %r1969;
	and.b32  	%r1971, %r1923, %r1897;
	xor.b32  	%r1972, %r1970, %r1971;
	add.s32 	%r1973, %r1968, %r1972;
	add.s32 	%r1974, %r1963, %r1871;
	add.s32 	%r1975, %r1973, %r1963;
	shf.l.wrap.b32 	%r1976, %r1974, %r1974, 26;
	shf.l.wrap.b32 	%r1977, %r1974, %r1974, 21;
	xor.b32  	%r1978, %r1976, %r1977;
	shf.l.wrap.b32 	%r1979, %r1974, %r1974, 7;
	xor.b32  	%r1980, %r1978, %r1979;
	and.b32  	%r1981, %r1974, %r1948;
	not.b32 	%r1982, %r1974;
	and.b32  	%r1983, %r1922, %r1982;
	or.b32  	%r1984, %r1981, %r1983;
	ld.const.u32 	%r1985, [K+212];
	add.s32 	%r1986, %r1984, %r1896;
	add.s32 	%r1987, %r1986, %r1980;
	add.s32 	%r1988, %r1987, %r1985;
	add.s32 	%r1989, %r1988, %r506;
	shf.l.wrap.b32 	%r1990, %r1975, %r1975, 30;
	shf.l.wrap.b32 	%r1991, %r1975, %r1975, 19;
	xor.b32  	%r1992, %r1990, %r1991;
	shf.l.wrap.b32 	%r1993, %r1975, %r1975, 10;
	xor.b32  	%r1994, %r1992, %r1993;
	xor.b32  	%r1995, %r1949, %r1923;
	and.b32  	%r1996, %r1975, %r1995;
	and.b32  	%r1997, %r1949, %r1923;
	xor.b32  	%r1998, %r1996, %r1997;
	add.s32 	%r1999, %r1994, %r1998;
	add.s32 	%r2000, %r1989, %r1897;
	add.s32 	%r2001, %r1999, %r1989;
	shf.l.wrap.b32 	%r2002, %r2000, %r2000, 26;
	shf.l.wrap.b32 	%r2003, %r2000, %r2000, 21;
	xor.b32  	%r2004, %r2002, %r2003;
	shf.l.wrap.b32 	%r2005, %r2000, %r2000, 7;
	xor.b32  	%r2006, %r2004, %r2005;
	and.b32  	%r2007, %r2000, %r1974;
	not.b32 	%r2008, %r2000;
	and.b32  	%r2009, %r1948, %r2008;
	or.b32  	%r2010, %r2007, %r2009;
	ld.const.u32 	%r2011, [K+216];
	add.s32 	%r2012, %r2010, %r1922;
	add.s32 	%r2013, %r2012, %r2006;
	add.s32 	%r2014, %r2013, %r2011;
	add.s32 	%r2015, %r2014, %r519;
	shf.l.wrap.b32 	%r2016, %r2001, %r2001, 30;
	shf.l.wrap.b32 	%r2017, %r2001, %r2001, 19;
	xor.b32  	%r2018, %r2016, %r2017;
	shf.l.wrap.b32 	%r2019, %r2001, %r2001, 10;
	xor.b32  	%r2020, %r2018, %r2019;
	xor.b32  	%r2021, %r1975, %r1949;
	and.b32  	%r2022, %r2001, %r2021;
	and.b32  	%r2023, %r1975, %r1949;
	xor.b32  	%r2024, %r2022, %r2023;
	add.s32 	%r2025, %r2020, %r2024;
	add.s32 	%r2026, %r2015, %r1923;
	add.s32 	%r2027, %r2025, %r2015;
	shf.l.wrap.b32 	%r2028, %r2026, %r2026, 26;
	shf.l.wrap.b32 	%r2029, %r2026, %r2026, 21;
	xor.b32  	%r2030, %r2028, %r2029;
	shf.l.wrap.b32 	%r2031, %r2026, %r2026, 7;
	xor.b32  	%r2032, %r2030, %r2031;
	and.b32  	%r2033, %r2026, %r2000;
	not.b32 	%r2034, %r2026;
	and.b32  	%r2035, %r1974, %r2034;
	or.b32  	%r2036, %r2033, %r2035;
	ld.const.u32 	%r2037, [K+220];
	add.s32 	%r2038, %r2036, %r1948;
	add.s32 	%r2039, %r2038, %r2032;
	add.s32 	%r2040, %r2039, %r2037;
	add.s32 	%r2041, %r2040, %r532;
	shf.l.wrap.b32 	%r2042, %r2027, %r2027, 30;
	shf.l.wrap.b32 	%r2043, %r2027, %r2027, 19;
	xor.b32  	%r2044, %r2042, %r2043;
	shf.l.wrap.b32 	%r2045, %r2027, %r2027, 10;
	xor.b32  	%r2046, %r2044, %r2045;
	xor.b32  	%r2047, %r2001, %r1975;
	and.b32  	%r2048, %r2027, %r2047;
	and.b32  	%r2049, %r2001, %r1975;
	xor.b32  	%r2050, %r2048, %r2049;
	add.s32 	%r2051, %r2046, %r2050;
	add.s32 	%r2052, %r2041, %r1949;
	add.s32 	%r2053, %r2051, %r2041;
	shf.l.wrap.b32 	%r2054, %r2052, %r2052, 26;
	shf.l.wrap.b32 	%r2055, %r2052, %r2052, 21;
	xor.b32  	%r2056, %r2054, %r2055;
	shf.l.wrap.b32 	%r2057, %r2052, %r2052, 7;
	xor.b32  	%r2058, %r2056, %r2057;
	and.b32  	%r2059, %r2052, %r2026;
	not.b32 	%r2060, %r2052;
	and.b32  	%r2061, %r2000, %r2060;
	or.b32  	%r2062, %r2059, %r2061;
	ld.const.u32 	%r2063, [K+224];
	add.s32 	%r2064, %r2062, %r1974;
	add.s32 	%r2065, %r2064, %r2058;
	add.s32 	%r2066, %r2065, %r2063;
	add.s32 	%r2067, %r2066, %r545;
	shf.l.wrap.b32 	%r2068, %r2053, %r2053, 30;
	shf.l.wrap.b32 	%r2069, %r2053, %r2053, 19;
	xor.b32  	%r2070, %r2068, %r2069;
	shf.l.wrap.b32 	%r2071, %r2053, %r2053, 10;
	xor.b32  	%r2072, %r2070, %r2071;
	xor.b32  	%r2073, %r2027, %r2001;
	and.b32  	%r2074, %r2053, %r2073;
	and.b32  	%r2075, %r2027, %r2001;
	xor.b32  	%r2076, %r2074, %r2075;
	add.s32 	%r2077, %r2072, %r2076;
	add.s32 	%r2078, %r2067, %r1975;
	add.s32 	%r2079, %r2077, %r2067;
	shf.l.wrap.b32 	%r2080, %r2078, %r2078, 26;
	shf.l.wrap.b32 	%r2081, %r2078, %r2078, 21;
	xor.b32  	%r2082, %r2080, %r2081;
	shf.l.wrap.b32 	%r2083, %r2078, %r2078, 7;
	xor.b32  	%r2084, %r2082, %r2083;
	and.b32  	%r2085, %r2078, %r2052;
	not.b32 	%r2086, %r2078;
	and.b32  	%r2087, %r2026, %r2086;
	or.b32  	%r2088, %r2085, %r2087;
	ld.const.u32 	%r2089, [K+228];
	add.s32 	%r2090, %r2088, %r2000;
	add.s32 	%r2091, %r2090, %r2084;
	add.s32 	%r2092, %r2091, %r2089;
	add.s32 	%r2093, %r2092, %r558;
	shf.l.wrap.b32 	%r2094, %r2079, %r2079, 30;
	shf.l.wrap.b32 	%r2095, %r2079, %r2079, 19;
	xor.b32  	%r2096, %r2094, %r2095;
	shf.l.wrap.b32 	%r2097, %r2079, %r2079, 10;
	xor.b32  	%r2098, %r2096, %r2097;
	xor.b32  	%r2099, %r2053, %r2027;
	and.b32  	%r2100, %r2079, %r2099;
	and.b32  	%r2101, %r2053, %r2027;
	xor.b32  	%r2102, %r2100, %r2101;
	add.s32 	%r2103, %r2098, %r2102;
	add.s32 	%r2104, %r2093, %r2001;
	add.s32 	%r2105, %r2103, %r2093;
	shf.l.wrap.b32 	%r2106, %r2104, %r2104, 26;
	shf.l.wrap.b32 	%r2107, %r2104, %r2104, 21;
	xor.b32  	%r2108, %r2106, %r2107;
	shf.l.wrap.b32 	%r2109, %r2104, %r2104, 7;
	xor.b32  	%r2110, %r2108, %r2109;
	and.b32  	%r2111, %r2104, %r2078;
	not.b32 	%r2112, %r2104;
	and.b32  	%r2113, %r2052, %r2112;
	or.b32  	%r2114, %r2111, %r2113;
	ld.const.u32 	%r2115, [K+232];
	add.s32 	%r2116, %r2114, %r2026;
	add.s32 	%r2117, %r2116, %r2110;
	add.s32 	%r2118, %r2117, %r2115;
	add.s32 	%r2119, %r2118, %r571;
	shf.l.wrap.b32 	%r2120, %r2105, %r2105, 30;
	shf.l.wrap.b32 	%r2121, %r2105, %r2105, 19;
	xor.b32  	%r2122, %r2120, %r2121;
	shf.l.wrap.b32 	%r2123, %r2105, %r2105, 10;
	xor.b32  	%r2124, %r2122, %r2123;
	xor.b32  	%r2125, %r2079, %r2053;
	and.b32  	%r2126, %r2105, %r2125;
	and.b32  	%r2127, %r2079, %r2053;
	xor.b32  	%r2128, %r2126, %r2127;
	add.s32 	%r2129, %r2124, %r2128;
	add.s32 	%r2130, %r2119, %r2027;
	add.s32 	%r2131, %r2129, %r2119;
	shf.l.wrap.b32 	%r2132, %r2130, %r2130, 26;
	shf.l.wrap.b32 	%r2133, %r2130, %r2130, 21;
	xor.b32  	%r2134, %r2132, %r2133;
	shf.l.wrap.b32 	%r2135, %r2130, %r2130, 7;
	xor.b32  	%r2136, %r2134, %r2135;
	and.b32  	%r2137, %r2130, %r2104;
	not.b32 	%r2138, %r2130;
	and.b32  	%r2139, %r2078, %r2138;
	or.b32  	%r2140, %r2137, %r2139;
	ld.const.u32 	%r2141, [K+236];
	add.s32 	%r2142, %r2140, %r2052;
	add.s32 	%r2143, %r2142, %r2136;
	add.s32 	%r2144, %r2143, %r2141;
	add.s32 	%r2145, %r2144, %r584;
	shf.l.wrap.b32 	%r2146, %r2131, %r2131, 30;
	shf.l.wrap.b32 	%r2147, %r2131, %r2131, 19;
	xor.b32  	%r2148, %r2146, %r2147;
	shf.l.wrap.b32 	%r2149, %r2131, %r2131, 10;
	xor.b32  	%r2150, %r2148, %r2149;
	xor.b32  	%r2151, %r2105, %r2079;
	and.b32  	%r2152, %r2131, %r2151;
	and.b32  	%r2153, %r2105, %r2079;
	xor.b32  	%r2154, %r2152, %r2153;
	add.s32 	%r2155, %r2150, %r2154;
	add.s32 	%r2156, %r2145, %r2053;
	add.s32 	%r2157, %r2155, %r2145;
	shf.l.wrap.b32 	%r2158, %r2156, %r2156, 26;
	shf.l.wrap.b32 	%r2159, %r2156, %r2156, 21;
	xor.b32  	%r2160, %r2158, %r2159;
	shf.l.wrap.b32 	%r2161, %r2156, %r2156, 7;
	xor.b32  	%r2162, %r2160, %r2161;
	and.b32  	%r2163, %r2156, %r2130;
	not.b32 	%r2164, %r2156;
	and.b32  	%r2165, %r2104, %r2164;
	or.b32  	%r2166, %r2163, %r2165;
	ld.const.u32 	%r2167, [K+240];
	add.s32 	%r2168, %r2166, %r2078;
	add.s32 	%r2169, %r2168, %r2162;
	add.s32 	%r2170, %r2169, %r2167;
	add.s32 	%r2171, %r2170, %r597;
	shf.l.wrap.b32 	%r2172, %r2157, %r2157, 30;
	shf.l.wrap.b32 	%r2173, %r2157, %r2157, 19;
	xor.b32  	%r2174, %r2172, %r2173;
	shf.l.wrap.b32 	%r2175, %r2157, %r2157, 10;
	xor.b32  	%r2176, %r2174, %r2175;
	xor.b32  	%r2177, %r2131, %r2105;
	and.b32  	%r2178, %r2157, %r2177;
	and.b32  	%r2179, %r2131, %r2105;
	xor.b32  	%r2180, %r2178, %r2179;
	add.s32 	%r2181, %r2176, %r2180;
	add.s32 	%r2182, %r2171, %r2079;
	add.s32 	%r2183, %r2181, %r2171;
	shf.l.wrap.b32 	%r2184, %r2182, %r2182, 26;
	shf.l.wrap.b32 	%r2185, %r2182, %r2182, 21;
	xor.b32  	%r2186, %r2184, %r2185;
	shf.l.wrap.b32 	%r2187, %r2182, %r2182, 7;
	xor.b32  	%r2188, %r2186, %r2187;
	and.b32  	%r2189, %r2182, %r2156;
	not.b32 	%r2190, %r2182;
	and.b32  	%r2191, %r2130, %r2190;
	or.b32  	%r2192, %r2189, %r2191;
	ld.const.u32 	%r2193, [K+244];
	add.s32 	%r2194, %r2192, %r2104;
	add.s32 	%r2195, %r2194, %r2188;
	add.s32 	%r2196, %r2195, %r2193;
	add.s32 	%r2197, %r2196, %r610;
	shf.l.wrap.b32 	%r2198, %r2183, %r2183, 30;
	shf.l.wrap.b32 	%r2199, %r2183, %r2183, 19;
	xor.b32  	%r2200, %r2198, %r2199;
	shf.l.wrap.b32 	%r2201, %r2183, %r2183, 10;
	xor.b32  	%r2202, %r2200, %r2201;
	xor.b32  	%r2203, %r2157, %r2131;
	and.b32  	%r2204, %r2183, %r2203;
	and.b32  	%r2205, %r2157, %r2131;
	xor.b32  	%r2206, %r2204, %r2205;
	add.s32 	%r2207, %r2202, %r2206;
	add.s32 	%r2208, %r2197, %r2105;
	add.s32 	%r2209, %r2207, %r2197;
	shf.l.wrap.b32 	%r2210, %r2208, %r2208, 26;
	shf.l.wrap.b32 	%r2211, %r2208, %r2208, 21;
	xor.b32  	%r2212, %r2210, %r2211;
	shf.l.wrap.b32 	%r2213, %r2208, %r2208, 7;
	xor.b32  	%r2214, %r2212, %r2213;
	and.b32  	%r2215, %r2208, %r2182;
	not.b32 	%r2216, %r2208;
	and.b32  	%r2217, %r2156, %r2216;
	or.b32  	%r2218, %r2215, %r2217;
	ld.const.u32 	%r2219, [K+248];
	add.s32 	%r2220, %r2218, %r2130;
	add.s32 	%r2221, %r2220, %r2214;
	add.s32 	%r2222, %r2221, %r2219;
	add.s32 	%r2223, %r2222, %r623;
	shf.l.wrap.b32 	%r2224, %r2209, %r2209, 30;
	shf.l.wrap.b32 	%r2225, %r2209, %r2209, 19;
	xor.b32  	%r2226, %r2224, %r2225;
	shf.l.wrap.b32 	%r2227, %r2209, %r2209, 10;
	xor.b32  	%r2228, %r2226, %r2227;
	xor.b32  	%r2229, %r2183, %r2157;
	and.b32  	%r2230, %r2209, %r2229;
	and.b32  	%r2231, %r2183, %r2157;
	xor.b32  	%r2232, %r2230, %r2231;
	add.s32 	%r2233, %r2228, %r2232;
	add.s32 	%r2234, %r2223, %r2131;
	add.s32 	%r2235, %r2233, %r2223;
	shf.l.wrap.b32 	%r2236, %r2234, %r2234, 26;
	shf.l.wrap.b32 	%r2237, %r2234, %r2234, 21;
	xor.b32  	%r2238, %r2236, %r2237;
	shf.l.wrap.b32 	%r2239, %r2234, %r2234, 7;
	xor.b32  	%r2240, %r2238, %r2239;
	and.b32  	%r2241, %r2234, %r2208;
	not.b32 	%r2242, %r2234;
	and.b32  	%r2243, %r2182, %r2242;
	or.b32  	%r2244, %r2241, %r2243;
	ld.const.u32 	%r2245, [K+252];
	add.s32 	%r2246, %r2244, %r2156;
	add.s32 	%r2247, %r2246, %r2240;
	add.s32 	%r2248, %r2247, %r2245;
	add.s32 	%r2249, %r2248, %r636;
	shf.l.wrap.b32 	%r2250, %r2235, %r2235, 30;
	shf.l.wrap.b32 	%r2251, %r2235, %r2235, 19;
	xor.b32  	%r2252, %r2250, %r2251;
	shf.l.wrap.b32 	%r2253, %r2235, %r2235, 10;
	xor.b32  	%r2254, %r2252, %r2253;
	xor.b32  	%r2255, %r2209, %r2183;
	and.b32  	%r2256, %r2235, %r2255;
	and.b32  	%r2257, %r2209, %r2183;
	xor.b32  	%r2258, %r2256, %r2257;
	add.s32 	%r2259, %r2254, %r2258;
	add.s32 	%r2260, %r2249, %r2157;
	add.s32 	%r2261, %r2259, %r2249;
	add.s32 	%r2262, %r2261, 1779033703;
	st.shared.u32 	[%r161], %r2262;
	add.s32 	%r2263, %r2235, -1150833019;
	st.shared.u32 	[%r161+4], %r2263;
	add.s32 	%r2264, %r2209, 1013904242;
	st.shared.u32 	[%r161+8], %r2264;
	add.s32 	%r2265, %r2183, -1521486534;
	st.shared.u32 	[%r161+12], %r2265;
	add.s32 	%r2266, %r2260, 1359893119;
	st.shared.u32 	[%r161+16], %r2266;
	add.s32 	%r2267, %r2234, -1694144372;
	st.shared.u32 	[%r161+20], %r2267;
	add.s32 	%r2268, %r2208, 528734635;
	st.shared.u32 	[%r161+24], %r2268;
	add.s32 	%r2269, %r2182, 1541459225;
	st.shared.u32 	[%r161+28], %r2269;
	bra.uni 	$L__BB0_3;
$L__BB0_2:
	cvt.u32.u64 	%r152, %rd2;
	shl.b32 	%r153, %r152, 5;
	mov.u32 	%r154, _ZZ13search_kernelyyyyjPjS_S_E4tile;
	add.s32 	%r155, %r154, %r153;
	mov.b32 	%r156, 0;
	st.shared.u32 	[%r155], %r156;
	st.shared.u32 	[%r155+4], %r156;
	st.shared.u32 	[%r155+8], %r156;
	st.shared.u32 	[%r155+12], %r156;
	st.shared.u32 	[%r155+16], %r156;
	st.shared.u32 	[%r155+20], %r156;
	st.shared.u32 	[%r155+24], %r156;
	st.shared.u32 	[%r155+28], %r156;
$L__BB0_3:
	bar.sync 	0;
	add.s64 	%rd31, %rd8, %rd2;
	cvt.u64.u32 	%rd18, %r149;
	add.s64 	%rd19, %rd8, %rd18;
	min.u64 	%rd5, %rd19, %rd9;
	setp.ge.u64 	%p3, %rd31, %rd5;
	setp.eq.s32 	%p4, %r2, 0;
	mov.b32 	%r4583, 0;
	or.pred  	%p5, %p3, %p4;
	mov.u32 	%r4584, %r4583;
	mov.u32 	%r4585, %r4583;
	@%p5 bra 	$L__BB0_26;
	cvt.u32.u64 	%r3, %rd1;
	ld.const.u32 	%r2273, [K];
	ld.const.u32 	%r4, [K+8];
	ld.const.u32 	%r5, [K+12];
	ld.const.u32 	%r6, [K+16];
	ld.const.u32 	%r7, [K+20];
	ld.const.u32 	%r8, [K+24];
	ld.const.u32 	%r9, [K+28];
	ld.const.u32 	%r10, [K+32];
	ld.const.u32 	%r11, [K+40];
	ld.const.u32 	%r12, [K+44];
	ld.const.u32 	%r13, [K+48];
	ld.const.u32 	%r14, [K+52];
	ld.const.u32 	%r15, [K+56];
	ld.const.u32 	%r2274, [K+60];
	ld.const.u32 	%r16, [K+64];
	ld.const.u32 	%r2275, [K+68];
	ld.const.u32 	%r17, [K+72];
	ld.const.u32 	%r2276, [K+76];
	ld.const.u32 	%r18, [K+80];
	ld.const.u32 	%r2277, [K+84];
	ld.const.u32 	%r19, [K+88];
	ld.const.u32 	%r20, [K+92];
	ld.const.u32 	%r21, [K+96];
	ld.const.u32 	%r22, [K+104];
	ld.const.u32 	%r23, [K+108];
	ld.const.u32 	%r24, [K+112];
	ld.const.u32 	%r25, [K+116];
	ld.const.u32 	%r26, [K+120];
	ld.const.u32 	%r27, [K+124];
	ld.const.u32 	%r28, [K+128];
	ld.const.u32 	%r29, [K+132];
	ld.const.u32 	%r30, [K+136];
	ld.const.u32 	%r31, [K+140];
	ld.const.u32 	%r32, [K+144];
	ld.const.u32 	%r33, [K+148];
	ld.const.u32 	%r34, [K+152];
	ld.const.u32 	%r35, [K+156];
	ld.const.u32 	%r36, [K+160];
	ld.const.u32 	%r37, [K+164];
	ld.const.u32 	%r38, [K+168];
	ld.const.u32 	%r39, [K+172];
	ld.const.u32 	%r40, [K+176];
	ld.const.u32 	%r41, [K+180];
	ld.const.u32 	%r42, [K+184];
	ld.const.u32 	%r43, [K+188];
	ld.const.u32 	%r44, [K+192];
	ld.const.u32 	%r45, [K+196];
	ld.const.u32 	%r46, [K+200];
	ld.const.u32 	%r47, [K+204];
	ld.const.u32 	%r48, [K+208];
	ld.const.u32 	%r49, [K+212];
	ld.const.u32 	%r50, [K+216];
	ld.const.u32 	%r51, [K+220];
	ld.const.u32 	%r52, [K+232];
	ld.const.u32 	%r53, [K+236];
	ld.const.u32 	%r54, [K+240];
	ld.const.u32 	%r55, [K+244];
	add.s32 	%r56, %r2273, -1326596656;
	add.s32 	%r57, %r2274, 32;
	add.s32 	%r58, %r2275, -2146172928;
	add.s32 	%r59, %r2276, -2145364728;
	add.s32 	%r60, %r2277, 537221121;
	and.b32  	%r61, %r2, 3;
	mov.b32 	%r4585, 0;
	ld.const.u32 	%r2768, [K+4];
	ld.const.u32 	%r2959, [K+36];
	ld.const.u32 	%r3350, [K+100];
	ld.const.u32 	%r4126, [K+224];
	ld.const.u32 	%r4152, [K+228];
	ld.const.u32 	%r4278, [K+248];
	ld.const.u32 	%r4304, [K+252];
	mov.u32 	%r4584, %r4585;
	mov.u32 	%r4583, %r4585;
$L__BB0_5:
	setp.lt.u32 	%p6, %r2, 4;
	cvt.u32.u64 	%r65, %rd31;
	add.s32 	%r2280, %r65, 285220864;
	shf.l.wrap.b32 	%r2281, %r2280, %r2280, 15;
	shf.l.wrap.b32 	%r2282, %r2280, %r2280, 13;
	xor.b32  	%r2283, %r2281, %r2282;
	shr.u32 	%r2284, %r2280, 10;
	xor.b32  	%r2285, %r2283, %r2284;
	shf.l.wrap.b32 	%r2286, %r2285, %r2285, 15;
	shf.l.wrap.b32 	%r2287, %r2285, %r2285, 13;
	xor.b32  	%r2288, %r2286, %r2287;
	shr.u32 	%r2289, %r2285, 10;
	xor.b32  	%r2290, %r2288, %r2289;
	shf.l.wrap.b32 	%r2291, %r2290, %r2290, 15;
	shf.l.wrap.b32 	%r2292, %r2290, %r2290, 13;
	xor.b32  	%r2293, %r2291, %r2292;
	shr.u32 	%r2294, %r2290, 10;
	xor.b32  	%r2295, %r2293, %r2294;
	add.s32 	%r2296, %r2295, 32;
	add.s32 	%r2297, %r65, 403232084;
	shf.l.wrap.b32 	%r2298, %r2296, %r2296, 15;
	shf.l.wrap.b32 	%r2299, %r2296, %r2296, 13;
	xor.b32  	%r2300, %r2298, %r2299;
	shr.u32 	%r2301, %r2296, 10;
	xor.b32  	%r2302, %r2300, %r2301;
	add.s32 	%r2303, %r2302, -2146172928;
	shf.l.wrap.b32 	%r2304, %r2297, %r2297, 15;
	shf.l.wrap.b32 	%r2305, %r2297, %r2297, 13;
	xor.b32  	%r2306, %r2304, %r2305;
	shr.u32 	%r2307, %r2297, 10;
	xor.b32  	%r2308, %r2306, %r2307;
	add.s32 	%r2309, %r2285, %r2308;
	shf.l.wrap.b32 	%r2310, %r2303, %r2303, 15;
	shf.l.wrap.b32 	%r2311, %r2303, %r2303, 13;
	xor.b32  	%r2312, %r2310, %r2311;
	shr.u32 	%r2313, %r2303, 10;
	xor.b32  	%r2314, %r2312, %r2313;
	add.s32 	%r2315, %r2314, -2145364728;
	shf.l.wrap.b32 	%r2316, %r2309, %r2309, 15;
	shf.l.wrap.b32 	%r2317, %r2309, %r2309, 13;
	xor.b32  	%r2318, %r2316, %r2317;
	shr.u32 	%r2319, %r2309, 10;
	xor.b32  	%r2320, %r2318, %r2319;
	add.s32 	%r2321, %r2290, %r2320;
	shf.l.wrap.b32 	%r2322, %r2315, %r2315, 15;
	shf.l.wrap.b32 	%r2323, %r2315, %r2315, 13;
	xor.b32  	%r2324, %r2322, %r2323;
	shr.u32 	%r2325, %r2315, 10;
	xor.b32  	%r2326, %r2324, %r2325;
	add.s32 	%r2327, %r2326, 537221121;
	shf.l.wrap.b32 	%r2328, %r2321, %r2321, 15;
	shf.l.wrap.b32 	%r2329, %r2321, %r2321, 13;
	xor.b32  	%r2330, %r2328, %r2329;
	shr.u32 	%r2331, %r2321, 10;
	xor.b32  	%r2332, %r2330, %r2331;
	add.s32 	%r2333, %r2296, %r2332;
	shf.l.wrap.b32 	%r2334, %r2327, %r2327, 15;
	shf.l.wrap.b32 	%r2335, %r2327, %r2327, 13;
	xor.b32  	%r2336, %r2334, %r2335;
	shr.u32 	%r2337, %r2327, 10;
	xor.b32  	%r2338, %r2336, %r2337;
	add.s32 	%r2339, %r65, %r2338;
	add.s32 	%r2340, %r2339, 1477498200;
	shf.l.wrap.b32 	%r2341, %r2280, %r2280, 25;
	shf.l.wrap.b32 	%r2342, %r2280, %r2280, 14;
	xor.b32  	%r2343, %r2341, %r2342;
	shr.u32 	%r2344, %r2280, 3;
	xor.b32  	%r2345, %r2343, %r2344;
	shf.l.wrap.b32 	%r2346, %r2333, %r2333, 15;
	shf.l.wrap.b32 	%r2347, %r2333, %r2333, 13;
	xor.b32  	%r2348, %r2346, %r2347;
	shr.u32 	%r2349, %r2333, 10;
	xor.b32  	%r2350, %r2348, %r2349;
	add.s32 	%r2351, %r2345, %r2303;
	add.s32 	%r2352, %r2351, %r2350;
	add.s32 	%r2353, %r2352, 32;
	shf.l.wrap.b32 	%r2354, %r2340, %r2340, 15;
	shf.l.wrap.b32 	%r2355, %r2340, %r2340, 13;
	xor.b32  	%r2356, %r2354, %r2355;
	shr.u32 	%r2357, %r2340, 10;
	xor.b32  	%r2358, %r2356, %r2357;
	add.s32 	%r2359, %r65, %r2309;
	add.s32 	%r2360, %r2359, %r2358;
	add.s32 	%r2361, %r2360, 570599429;
	shf.l.wrap.b32 	%r2362, %r2285, %r2285, 25;
	shf.l.wrap.b32 	%r2363, %r2285, %r2285, 14;
	xor.b32  	%r2364, %r2362, %r2363;
	shr.u32 	%r2365, %r2285, 3;
	xor.b32  	%r2366, %r2364, %r2365;
	shf.l.wrap.b32 	%r2367, %r2353, %r2353, 15;
	shf.l.wrap.b32 	%r2368, %r2353, %r2353, 13;
	xor.b32  	%r2369, %r2367, %r2368;
	shr.u32 	%r2370, %r2353, 10;
	xor.b32  	%r2371, %r2369, %r2370;
	add.s32 	%r2372, %r2366, %r2315;
	add.s32 	%r2373, %r2372, %r2371;
	add.s32 	%r2374, %r2373, -2146172928;
	shf.l.wrap.b32 	%r2375, %r2361, %r2361, 15;
	shf.l.wrap.b32 	%r2376, %r2361, %r2361, 13;
	xor.b32  	%r2377, %r2375, %r2376;
	shr.u32 	%r2378, %r2361, 10;
	xor.b32  	%r2379, %r2377, %r2378;
	add.s32 	%r2380, %r2285, %r2321;
	add.s32 	%r2381, %r2380, %r2379;
	add.s32 	%r2382, %r2381, 340158979;
	shf.l.wrap.b32 	%r2383, %r2290, %r2290, 25;
	shf.l.wrap.b32 	%r2384, %r2290, %r2290, 14;
	xor.b32  	%r2385, %r2383, %r2384;
	shr.u32 	%r2386, %r2290, 3;
	xor.b32  	%r2387, %r2385, %r2386;
	shf.l.wrap.b32 	%r2388, %r2374, %r2374, 15;
	shf.l.wrap.b32 	%r2389, %r2374, %r2374, 13;
	xor.b32  	%r2390, %r2388, %r2389;
	shr.u32 	%r2391, %r2374, 10;
	xor.b32  	%r2392, %r2390, %r2391;
	add.s32 	%r2393, %r2387, %r2327;
	add.s32 	%r2394, %r2393, %r2392;
	add.s32 	%r2395, %r2394, -2145364728;
	shf.l.wrap.b32 	%r2396, %r2382, %r2382, 15;
	shf.l.wrap.b32 	%r2397, %r2382, %r2382, 13;
	xor.b32  	%r2398, %r2396, %r2397;
	shr.u32 	%r2399, %r2382, 10;
	xor.b32  	%r2400, %r2398, %r2399;
	add.s32 	%r2401, %r2290, %r2333;
	add.s32 	%r2402, %r2401, %r2400;
	add.s32 	%r2403, %r2402, 1346431409;
	shf.l.wrap.b32 	%r2404, %r2296, %r2296, 25;
	shf.l.wrap.b32 	%r2405, %r2296, %r2296, 14;
	xor.b32  	%r2406, %r2404, %r2405;
	shr.u32 	%r2407, %r2296, 3;
	xor.b32  	%r2408, %r2406, %r2407;
	shf.l.wrap.b32 	%r2409, %r2395, %r2395, 15;
	shf.l.wrap.b32 	%r2410, %r2395, %r2395, 13;
	xor.b32  	%r2411, %r2409, %r2410;
	shr.u32 	%r2412, %r2395, 10;
	xor.b32  	%r2413, %r2411, %r2412;
	add.s32 	%r2414, %r2408, %r2340;
	add.s32 	%r2415, %r2414, %r2413;
	add.s32 	%r2416, %r2415, 537221121;
	shf.l.wrap.b32 	%r2417, %r2297, %r2297, 25;
	shf.l.wrap.b32 	%r2418, %r2297, %r2297, 14;
	xor.b32  	%r2419, %r2417, %r2418;
	shr.u32 	%r2420, %r2297, 3;
	xor.b32  	%r2421, %r2419, %r2420;
	shf.l.wrap.b32 	%r2422, %r2403, %r2403, 15;
	shf.l.wrap.b32 	%r2423, %r2403, %r2403, 13;
	xor.b32  	%r2424, %r2422, %r2423;
	shr.u32 	%r2425, %r2403, 10;
	xor.b32  	%r2426, %r2424, %r2425;
	add.s32 	%r2427, %r2421, %r2296;
	add.s32 	%r2428, %r2427, %r2353;
	add.s32 	%r2429, %r2428, %r2426;
	shf.l.wrap.b32 	%r2430, %r2303, %r2303, 25;
	shf.l.wrap.b32 	%r2431, %r2303, %r2303, 14;
	xor.b32  	%r2432, %r2430, %r2431;
	shr.u32 	%r2433, %r2303, 3;
	xor.b32  	%r2434, %r2432, %r2433;
	shf.l.wrap.b32 	%r2435, %r2416, %r2416, 15;
	shf.l.wrap.b32 	%r2436, %r2416, %r2416, 13;
	xor.b32  	%r2437, %r2435, %r2436;
	shr.u32 	%r2438, %r2416, 10;
	xor.b32  	%r2439, %r2437, %r2438;
	add.s32 	%r2440, %r2434, %r2297;
	add.s32 	%r2441, %r2440, %r2361;
	add.s32 	%r2442, %r2441, %r2439;
	shf.l.wrap.b32 	%r2443, %r2309, %r2309, 25;
	shf.l.wrap.b32 	%r2444, %r2309, %r2309, 14;
	xor.b32  	%r2445, %r2443, %r2444;
	shr.u32 	%r2446, %r2309, 3;
	xor.b32  	%r2447, %r2445, %r2446;
	shf.l.wrap.b32 	%r2448, %r2429, %r2429, 15;
	shf.l.wrap.b32 	%r2449, %r2429, %r2429, 13;
	xor.b32  	%r2450, %r2448, %r2449;
	shr.u32 	%r2451, %r2429, 10;
	xor.b32  	%r2452, %r2450, %r2451;
	add.s32 	%r2453, %r2447, %r2303;
	add.s32 	%r2454, %r2453, %r2374;
	add.s32 	%r2455, %r2454, %r2452;
	shf.l.wrap.b32 	%r2456, %r2315, %r2315, 25;
	shf.l.wrap.b32 	%r2457, %r2315, %r2315, 14;
	xor.b32  	%r2458, %r2456, %r2457;
	shr.u32 	%r2459, %r2315, 3;
	xor.b32  	%r2460, %r2458, %r2459;
	shf.l.wrap.b32 	%r2461, %r2442, %r2442, 15;
	shf.l.wrap.b32 	%r2462, %r2442, %r2442, 13;
	xor.b32  	%r2463, %r2461, %r2462;
	shr.u32 	%r2464, %r2442, 10;
	xor.b32  	%r2465, %r2463, %r2464;
	add.s32 	%r2466, %r2460, %r2309;
	add.s32 	%r2467, %r2466, %r2382;
	add.s32 	%r2468, %r2467, %r2465;
	shf.l.wrap.b32 	%r2469, %r2321, %r2321, 25;
	shf.l.wrap.b32 	%r2470, %r2321, %r2321, 14;
	xor.b32  	%r2471, %r2469, %r2470;
	shr.u32 	%r2472, %r2321, 3;
	xor.b32  	%r2473, %r2471, %r2472;
	shf.l.wrap.b32 	%r2474, %r2455, %r2455, 15;
	shf.l.wrap.b32 	%r2475, %r2455, %r2455, 13;
	xor.b32  	%r2476, %r2474, %r2475;
	shr.u32 	%r2477, %r2455, 10;
	xor.b32  	%r2478, %r2476, %r2477;
	add.s32 	%r2479, %r2473, %r2315;
	add.s32 	%r2480, %r2479, %r2395;
	add.s32 	%r2481, %r2480, %r2478;
	shf.l.wrap.b32 	%r2482, %r2327, %r2327, 25;
	shf.l.wrap.b32 	%r2483, %r2327, %r2327, 14;
	xor.b32  	%r2484, %r2482, %r2483;
	shr.u32 	%r2485, %r2327, 3;
	xor.b32  	%r2486, %r2484, %r2485;
	shf.l.wrap.b32 	%r2487, %r2468, %r2468, 15;
	shf.l.wrap.b32 	%r2488, %r2468, %r2468, 13;
	xor.b32  	%r2489, %r2487, %r2488;
	shr.u32 	%r2490, %r2468, 10;
	xor.b32  	%r2491, %r2489, %r2490;
	add.s32 	%r2492, %r2486, %r2321;
	add.s32 	%r2493, %r2492, %r2403;
	add.s32 	%r2494, %r2493, %r2491;
	shf.l.wrap.b32 	%r2495, %r2333, %r2333, 25;
	shf.l.wrap.b32 	%r2496, %r2333, %r2333, 14;
	xor.b32  	%r2497, %r2495, %r2496;
	shr.u32 	%r2498, %r2333, 3;
	xor.b32  	%r2499, %r2497, %r2498;
	shf.l.wrap.b32 	%r2500, %r2481, %r2481, 15;
	shf.l.wrap.b32 	%r2501, %r2481, %r2481, 13;
	xor.b32  	%r2502, %r2500, %r2501;
	shr.u32 	%r2503, %r2481, 10;
	xor.b32  	%r2504, %r2502, %r2503;
	add.s32 	%r2505, %r2499, %r2327;
	add.s32 	%r2506, %r2505, %r2416;
	add.s32 	%r2507, %r2506, %r2504;
	shf.l.wrap.b32 	%r2508, %r2340, %r2340, 25;
	shf.l.wrap.b32 	%r2509, %r2340, %r2340, 14;
	xor.b32  	%r2510, %r2508, %r2509;
	shr.u32 	%r2511, %r2340, 3;
	xor.b32  	%r2512, %r2510, %r2511;
	shf.l.wrap.b32 	%r2513, %r2494, %r2494, 15;
	shf.l.wrap.b32 	%r2514, %r2494, %r2494, 13;
	xor.b32  	%r2515, %r2513, %r2514;
	shr.u32 	%r2516, %r2494, 10;
	xor.b32  	%r2517, %r2515, %r2516;
	add.s32 	%r2518, %r2512, %r2333;
	add.s32 	%r2519, %r2518, %r2429;
	add.s32 	%r2520, %r2519, %r2517;
	shf.l.wrap.b32 	%r2521, %r2353, %r2353, 25;
	shf.l.wrap.b32 	%r2522, %r2353, %r2353, 14;
	xor.b32  	%r2523, %r2521, %r2522;
	shr.u32 	%r2524, %r2353, 3;
	xor.b32  	%r2525, %r2523, %r2524;
	shf.l.wrap.b32 	%r2526, %r2507, %r2507, 15;
	shf.l.wrap.b32 	%r2527, %r2507, %r2507, 13;
	xor.b32  	%r2528, %r2526, %r2527;
	shr.u32 	%r2529, %r2507, 10;
	xor.b32  	%r2530, %r2528, %r2529;
	add.s32 	%r2531, %r2525, %r2340;
	add.s32 	%r2532, %r2531, %r2442;
	add.s32 	%r2533, %r2532, %r2530;
	shf.l.wrap.b32 	%r2534, %r2361, %r2361, 25;
	shf.l.wrap.b32 	%r2535, %r2361, %r2361, 14;
	xor.b32  	%r2536, %r2534, %r2535;
	shr.u32 	%r2537, %r2361, 3;
	xor.b32  	%r2538, %r2536, %r2537;
	shf.l.wrap.b32 	%r2539, %r2520, %r2520, 15;
	shf.l.wrap.b32 	%r2540, %r2520, %r2520, 13;
	xor.b32  	%r2541, %r2539, %r2540;
	shr.u32 	%r2542, %r2520, 10;
	xor.b32  	%r2543, %r2541, %r2542;
	add.s32 	%r2544, %r2538, %r2353;
	add.s32 	%r2545, %r2544, %r2455;
	add.s32 	%r2546, %r2545, %r2543;
	shf.l.wrap.b32 	%r2547, %r2374, %r2374, 25;
	shf.l.wrap.b32 	%r2548, %r2374, %r2374, 14;
	xor.b32  	%r2549, %r2547, %r2548;
	shr.u32 	%r2550, %r2374, 3;
	xor.b32  	%r2551, %r2549, %r2550;
	shf.l.wrap.b32 	%r2552, %r2533, %r2533, 15;
	shf.l.wrap.b32 	%r2553, %r2533, %r2533, 13;
	xor.b32  	%r2554, %r2552, %r2553;
	shr.u32 	%r2555, %r2533, 10;
	xor.b32  	%r2556, %r2554, %r2555;
	add.s32 	%r2557, %r2551, %r2361;
	add.s32 	%r2558, %r2557, %r2468;
	add.s32 	%r2559, %r2558, %r2556;
	shf.l.wrap.b32 	%r2560, %r2382, %r2382, 25;
	shf.l.wrap.b32 	%r2561, %r2382, %r2382, 14;
	xor.b32  	%r2562, %r2560, %r2561;
	shr.u32 	%r2563, %r2382, 3;
	xor.b32  	%r2564, %r2562, %r2563;
	shf.l.wrap.b32 	%r2565, %r2546, %r2546, 15;
	shf.l.wrap.b32 	%r2566, %r2546, %r2546, 13;
	xor.b32  	%r2567, %r2565, %r2566;
	shr.u32 	%r2568, %r2546, 10;
	xor.b32  	%r2569, %r2567, %r2568;
	add.s32 	%r2570, %r2564, %r2374;
	add.s32 	%r2571, %r2570, %r2481;
	add.s32 	%r2572, %r2571, %r2569;
	shf.l.wrap.b32 	%r2573, %r2395, %r2395, 25;
	shf.l.wrap.b32 	%r2574, %r2395, %r2395, 14;
	xor.b32  	%r2575, %r2573, %r2574;
	shr.u32 	%r2576, %r2395, 3;
	xor.b32  	%r2577, %r2575, %r2576;
	shf.l.wrap.b32 	%r2578, %r2559, %r2559, 15;
	shf.l.wrap.b32 	%r2579, %r2559, %r2559, 13;
	xor.b32  	%r2580, %r2578, %r2579;
	shr.u32 	%r2581, %r2559, 10;
	xor.b32  	%r2582, %r2580, %r2581;
	add.s32 	%r2583, %r2577, %r2382;
	add.s32 	%r2584, %r2583, %r2494;
	add.s32 	%r2585, %r2584, %r2582;
	shf.l.wrap.b32 	%r2586, %r2403, %r2403, 25;
	shf.l.wrap.b32 	%r2587, %r2403, %r2403, 14;
	xor.b32  	%r2588, %r2586, %r2587;
	shr.u32 	%r2589, %r2403, 3;
	xor.b32  	%r2590, %r2588, %r2589;
	shf.l.wrap.b32 	%r2591, %r2572, %r2572, 15;
	shf.l.wrap.b32 	%r2592, %r2572, %r2572, 13;
	xor.b32  	%r2593, %r2591, %r2592;
	shr.u32 	%r2594, %r2572, 10;
	xor.b32  	%r2595, %r2593, %r2594;
	add.s32 	%r2596, %r2590, %r2395;
	add.s32 	%r2597, %r2596, %r2507;
	add.s32 	%r2598, %r2597, %r2595;
	shf.l.wrap.b32 	%r2599, %r2416, %r2416, 25;
	shf.l.wrap.b32 	%r2600, %r2416, %r2416, 14;
	xor.b32  	%r2601, %r2599, %r2600;
	shr.u32 	%r2602, %r2416, 3;
	xor.b32  	%r2603, %r2601, %r2602;
	shf.l.wrap.b32 	%r2604, %r2585, %r2585, 15;
	shf.l.wrap.b32 	%r2605, %r2585, %r2585, 13;
	xor.b32  	%r2606, %r2604, %r2605;
	shr.u32 	%r2607, %r2585, 10;
	xor.b32  	%r2608, %r2606, %r2607;
	add.s32 	%r2609, %r2603, %r2403;
	add.s32 	%r2610, %r2609, %r2520;
	add.s32 	%r2611, %r2610, %r2608;
	shf.l.wrap.b32 	%r2612, %r2429, %r2429, 25;
	shf.l.wrap.b32 	%r2613, %r2429, %r2429, 14;
	xor.b32  	%r2614, %r2612, %r2613;
	shr.u32 	%r2615, %r2429, 3;
	xor.b32  	%r2616, %r2614, %r2615;
	shf.l.wrap.b32 	%r2617, %r2598, %r2598, 15;
	shf.l.wrap.b32 	%r2618, %r2598, %r2598, 13;
	xor.b32  	%r2619, %r2617, %r2618;
	shr.u32 	%r2620, %r2598, 10;
	xor.b32  	%r2621, %r2619, %r2620;
	add.s32 	%r2622, %r2616, %r2416;
	add.s32 	%r2623, %r2622, %r2533;
	add.s32 	%r2624, %r2623, %r2621;
	shf.l.wrap.b32 	%r2625, %r2442, %r2442, 25;
	shf.l.wrap.b32 	%r2626, %r2442, %r2442, 14;
	xor.b32  	%r2627, %r2625, %r2626;
	shr.u32 	%r2628, %r2442, 3;
	xor.b32  	%r2629, %r2627, %r2628;
	shf.l.wrap.b32 	%r2630, %r2611, %r2611, 15;
	shf.l.wrap.b32 	%r2631, %r2611, %r2611, 13;
	xor.b32  	%r2632, %r2630, %r2631;
	shr.u32 	%r2633, %r2611, 10;
	xor.b32  	%r2634, %r2632, %r2633;
	add.s32 	%r2635, %r2629, %r2429;
	add.s32 	%r2636, %r2635, %r2546;
	add.s32 	%r2637, %r2636, %r2634;
	shf.l.wrap.b32 	%r2638, %r2455, %r2455, 25;
	shf.l.wrap.b32 	%r2639, %r2455, %r2455, 14;
	xor.b32  	%r2640, %r2638, %r2639;
	shr.u32 	%r2641, %r2455, 3;
	xor.b32  	%r2642, %r2640, %r2641;
	shf.l.wrap.b32 	%r2643, %r2624, %r2624, 15;
	shf.l.wrap.b32 	%r2644, %r2624, %r2624, 13;
	xor.b32  	%r2645, %r2643, %r2644;
	shr.u32 	%r2646, %r2624, 10;
	xor.b32  	%r2647, %r2645, %r2646;
	add.s32 	%r2648, %r2642, %r2442;
	add.s32 	%r2649, %r2648, %r2559;
	add.s32 	%r2650, %r2649, %r2647;
	shf.l.wrap.b32 	%r2651, %r2468, %r2468, 25;
	shf.l.wrap.b32 	%r2652, %r2468, %r2468, 14;
	xor.b32  	%r2653, %r2651, %r2652;
	shr.u32 	%r2654, %r2468, 3;
	xor.b32  	%r2655, %r2653, %r2654;
	shf.l.wrap.b32 	%r2656, %r2637, %r2637, 15;
	shf.l.wrap.b32 	%r2657, %r2637, %r2637, 13;
	xor.b32  	%r2658, %r2656, %r2657;
	shr.u32 	%r2659, %r2637, 10;
	xor.b32  	%r2660, %r2658, %r2659;
	add.s32 	%r2661, %r2655, %r2455;
	add.s32 	%r2662, %r2661, %r2572;
	add.s32 	%r2663, %r2662, %r2660;
	shf.l.wrap.b32 	%r2664, %r2481, %r2481, 25;
	shf.l.wrap.b32 	%r2665, %r2481, %r2481, 14;
	xor.b32  	%r2666, %r2664, %r2665;
	shr.u32 	%r2667, %r2481, 3;
	xor.b32  	%r2668, %r2666, %r2667;
	shf.l.wrap.b32 	%r2669, %r2650, %r2650, 15;
	shf.l.wrap.b32 	%r2670, %r2650, %r2650, 13;
	xor.b32  	%r2671, %r2669, %r2670;
	shr.u32 	%r2672, %r2650, 10;
	xor.b32  	%r2673, %r2671, %r2672;
	add.s32 	%r2674, %r2668, %r2468;
	add.s32 	%r2675, %r2674, %r2585;
	add.s32 	%r2676, %r2675, %r2673;
	shf.l.wrap.b32 	%r2677, %r2494, %r2494, 25;
	shf.l.wrap.b32 	%r2678, %r2494, %r2494, 14;
	xor.b32  	%r2679, %r2677, %r2678;
	shr.u32 	%r2680, %r2494, 3;
	xor.b32  	%r2681, %r2679, %r2680;
	shf.l.wrap.b32 	%r2682, %r2663, %r2663, 15;
	shf.l.wrap.b32 	%r2683, %r2663, %r2663, 13;
	xor.b32  	%r2684, %r2682, %r2683;
	shr.u32 	%r2685, %r2663, 10;
	xor.b32  	%r2686, %r2684, %r2685;
	add.s32 	%r2687, %r2681, %r2481;
	add.s32 	%r2688, %r2687, %r2598;
	add.s32 	%r2689, %r2688, %r2686;
	shf.l.wrap.b32 	%r2690, %r2507, %r2507, 25;
	shf.l.wrap.b32 	%r2691, %r2507, %r2507, 14;
	xor.b32  	%r2692, %r2690, %r2691;
	shr.u32 	%r2693, %r2507, 3;
	xor.b32  	%r2694, %r2692, %r2693;
	shf.l.wrap.b32 	%r2695, %r2676, %r2676, 15;
	shf.l.wrap.b32 	%r2696, %r2676, %r2676, 13;
	xor.b32  	%r2697, %r2695, %r2696;
	shr.u32 	%r2698, %r2676, 10;
	xor.b32  	%r2699, %r2697, %r2698;
	add.s32 	%r2700, %r2694, %r2494;
	add.s32 	%r2701, %r2700, %r2611;
	add.s32 	%r2702, %r2701, %r2699;
	shf.l.wrap.b32 	%r2703, %r2520, %r2520, 25;
	shf.l.wrap.b32 	%r2704, %r2520, %r2520, 14;
	xor.b32  	%r2705, %r2703, %r2704;
	shr.u32 	%r2706, %r2520, 3;
	xor.b32  	%r2707, %r2705, %r2706;
	shf.l.wrap.b32 	%r2708, %r2689, %r2689, 15;
	shf.l.wrap.b32 	%r2709, %r2689, %r2689, 13;
	xor.b32  	%r2710, %r2708, %r2709;
	shr.u32 	%r2711, %r2689, 10;
	xor.b32  	%r2712, %r2710, %r2711;
	add.s32 	%r2713, %r2707, %r2507;
	add.s32 	%r2714, %r2713, %r2624;
	add.s32 	%r2715, %r2714, %r2712;
	shf.l.wrap.b32 	%r2716, %r2533, %r2533, 25;
	shf.l.wrap.b32 	%r2717, %r2533, %r2533, 14;
	xor.b32  	%r2718, %r2716, %r2717;
	shr.u32 	%r2719, %r2533, 3;
	xor.b32  	%r2720, %r2718, %r2719;
	shf.l.wrap.b32 	%r2721, %r2702, %r2702, 15;
	shf.l.wrap.b32 	%r2722, %r2702, %r2702, 13;
	xor.b32  	%r2723, %r2721, %r2722;
	shr.u32 	%r2724, %r2702, 10;
	xor.b32  	%r2725, %r2723, %r2724;
	add.s32 	%r2726, %r2720, %r2520;
	add.s32 	%r2727, %r2726, %r2637;
	add.s32 	%r2728, %r2727, %r2725;
	shf.l.wrap.b32 	%r2729, %r2546, %r2546, 25;
	shf.l.wrap.b32 	%r2730, %r2546, %r2546, 14;
	xor.b32  	%r2731, %r2729, %r2730;
	shr.u32 	%r2732, %r2546, 3;
	xor.b32  	%r2733, %r2731, %r2732;
	shf.l.wrap.b32 	%r2734, %r2715, %r2715, 15;
	shf.l.wrap.b32 	%r2735, %r2715, %r2715, 13;
	xor.b32  	%r2736, %r2734, %r2735;
	shr.u32 	%r2737, %r2715, 10;
	xor.b32  	%r2738, %r2736, %r2737;
	add.s32 	%r2739, %r2733, %r2533;
	add.s32 	%r2740, %r2739, %r2650;
	add.s32 	%r2741, %r2740, %r2738;
	shf.l.wrap.b32 	%r2742, %r2559, %r2559, 25;
	shf.l.wrap.b32 	%r2743, %r2559, %r2559, 14;
	xor.b32  	%r2744, %r2742, %r2743;
	shr.u32 	%r2745, %r2559, 3;
	xor.b32  	%r2746, %r2744, %r2745;
	shf.l.wrap.b32 	%r2747, %r2728, %r2728, 15;
	shf.l.wrap.b32 	%r2748, %r2728, %r2728, 13;
	xor.b32  	%r2749, %r2747, %r2748;
	shr.u32 	%r2750, %r2728, 10;
	xor.b32  	%r2751, %r2749, %r2750;
	add.s32 	%r2752, %r2746, %r2546;
	add.s32 	%r2753, %r2752, %r2663;
	add.s32 	%r2754, %r2753, %r2751;
	add.s32 	%r2755, %r56, %r65;
	add.s32 	%r2756, %r2755, -1521486534;
	add.s32 	%r2757, %r2755, 143694565;
	shf.l.wrap.b32 	%r2758, %r2756, %r2756, 26;
	shf.l.wrap.b32 	%r2759, %r2756, %r2756, 21;
	xor.b32  	%r2760, %r2758, %r2759;
	shf.l.wrap.b32 	%r2761, %r2756, %r2756, 7;
	xor.b32  	%r2762, %r2760, %r2761;
	and.b32  	%r2763, %r2756, 1359893119;
	sub.s32 	%r2764, 1521486533, %r2755;
	and.b32  	%r2765, %r2764, -1694144372;
	or.b32  	%r2766, %r2763, %r2765;
	add.s32 	%r2767, %r2766, %r2762;
	add.s32 	%r2769, %r2767, %r2768;
	shf.l.wrap.b32 	%r2770, %r2757, %r2757, 30;
	shf.l.wrap.b32 	%r2771, %r2757, %r2757, 19;
	xor.b32  	%r2772, %r2770, %r2771;
	shf.l.wrap.b32 	%r2773, %r2757, %r2757, 10;
	xor.b32  	%r2774, %r2772, %r2773;
	and.b32  	%r2775, %r2757, -781301534;
	add.s32 	%r2776, %r2774, %r2775;
	add.s32 	%r2777, %r2769, %r2776;
	add.s32 	%r2778, %r2769, -604844771;
	add.s32 	%r2779, %r2777, -913997904;
	shf.l.wrap.b32 	%r2780, %r2778, %r2778, 26;
	shf.l.wrap.b32 	%r2781, %r2778, %r2778, 21;
	xor.b32  	%r2782, %r2780, %r2781;
	shf.l.wrap.b32 	%r2783, %r2778, %r2778, 7;
	xor.b32  	%r2784, %r2782, %r2783;
	and.b32  	%r2785, %r2778, %r2756;
	sub.s32 	%r2786, 604844770, %r2769;
	and.b32  	%r2787, %r2786, 1359893119;
	or.b32  	%r2788, %r2785, %r2787;
	add.s32 	%r2789, %r2788, %r2784;
	add.s32 	%r2790, %r2789, %r4;
	shf.l.wrap.b32 	%r2791, %r2779, %r2779, 30;
	shf.l.wrap.b32 	%r2792, %r2779, %r2779, 19;
	xor.b32  	%r2793, %r2791, %r2792;
	shf.l.wrap.b32 	%r2794, %r2779, %r2779, 10;
	xor.b32  	%r2795, %r2793, %r2794;
	xor.b32  	%r2796, %r2757, 1779033703;
	and.b32  	%r2797, %r2779, %r2796;
	and.b32  	%r2798, %r2757, 1779033703;
	xor.b32  	%r2799, %r2797, %r2798;
	add.s32 	%r2800, %r2795, %r2799;
	add.s32 	%r2801, %r2790, %r2800;
	add.s32 	%r2802, %r2790, 1449989905;
	add.s32 	%r2803, %r2801, -1694144372;
	shf.l.wrap.b32 	%r2804, %r2802, %r2802, 26;
	shf.l.wrap.b32 	%r2805, %r2802, %r2802, 21;
	xor.b32  	%r2806, %r2804, %r2805;
	shf.l.wrap.b32 	%r2807, %r2802, %r2802, 7;
	xor.b32  	%r2808, %r2806, %r2807;
	and.b32  	%r2809, %r2802, %r2778;
	sub.s32 	%r2810, -1449989906, %r2790;
	and.b32  	%r2811, %r2756, %r2810;
	or.b32  	%r2812, %r2809, %r2811;
	add.s32 	%r2813, %r2812, %r2808;
	add.s32 	%r2814, %r2813, %r5;
	shf.l.wrap.b32 	%r2815, %r2803, %r2803, 30;
	shf.l.wrap.b32 	%r2816, %r2803, %r2803, 19;
	xor.b32  	%r2817, %r2815, %r2816;
	shf.l.wrap.b32 	%r2818, %r2803, %r2803, 10;
	xor.b32  	%r2819, %r2817, %r2818;
	xor.b32  	%r2820, %r2779, %r2757;
	and.b32  	%r2821, %r2803, %r2820;
	and.b32  	%r2822, %r2779, %r2757;
	xor.b32  	%r2823, %r2821, %r2822;
	add.s32 	%r2824, %r2819, %r2823;
	add.s32 	%r2825, %r2814, %r2824;
	add.s32 	%r2826, %r2814, -1156040474;
	add.s32 	%r2827, %r2825, 1359893119;
	shf.l.wrap.b32 	%r2828, %r2826, %r2826, 26;
	shf.l.wrap.b32 	%r2829, %r2826, %r2826, 21;
	xor.b32  	%r2830, %r2828, %r2829;
	shf.l.wrap.b32 	%r2831, %r2826, %r2826, 7;
	xor.b32  	%r2832, %r2830, %r2831;
	and.b32  	%r2833, %r2826, %r2802;
	sub.s32 	%r2834, 1156040473, %r2814;
	and.b32  	%r2835, %r2778, %r2834;
	or.b32  	%r2836, %r2833, %r2835;
	add.s32 	%r2837, %r2836, %r2756;
	add.s32 	%r2838, %r2837, %r2832;
	add.s32 	%r2839, %r2838, %r6;
	shf.l.wrap.b32 	%r2840, %r2827, %r2827, 30;
	shf.l.wrap.b32 	%r2841, %r2827, %r2827, 19;
	xor.b32  	%r2842, %r2840, %r2841;
	shf.l.wrap.b32 	%r2843, %r2827, %r2827, 10;
	xor.b32  	%r2844, %r2842, %r2843;
	xor.b32  	%r2845, %r2803, %r2779;
	and.b32  	%r2846, %r2827, %r2845;
	and.b32  	%r2847, %r2803, %r2779;
	xor.b32  	%r2848, %r2846, %r2847;
	add.s32 	%r2849, %r2844, %r2848;
	add.s32 	%r2850, %r2839, %r2757;
	add.s32 	%r2851, %r2849, %r2839;
	shf.l.wrap.b32 	%r2852, %r2850, %r2850, 26;
	shf.l.wrap.b32 	%r2853, %r2850, %r2850, 21;
	xor.b32  	%r2854, %r2852, %r2853;
	shf.l.wrap.b32 	%r2855, %r2850, %r2850, 7;
	xor.b32  	%r2856, %r2854, %r2855;
	and.b32  	%r2857, %r2850, %r2826;
	not.b32 	%r2858, %r2850;
	and.b32  	%r2859, %r2802, %r2858;
	or.b32  	%r2860, %r2857, %r2859;
	add.s32 	%r2861, %r2860, %r2778;
	add.s32 	%r2862, %r2861, %r2856;
	add.s32 	%r2863, %r2862, %r7;
	shf.l.wrap.b32 	%r2864, %r2851, %r2851, 30;
	shf.l.wrap.b32 	%r2865, %r2851, %r2851, 19;
	xor.b32  	%r2866, %r2864, %r2865;
	shf.l.wrap.b32 	%r2867, %r2851, %r2851, 10;
	xor.b32  	%r2868, %r2866, %r2867;
	xor.b32  	%r2869, %r2827, %r2803;
	and.b32  	%r2870, %r2851, %r2869;
	and.b32  	%r2871, %r2827, %r2803;
	xor.b32  	%r2872, %r2870, %r2871;
	add.s32 	%r2873, %r2868, %r2872;
	add.s32 	%r2874, %r2863, %r2779;
	add.s32 	%r2875, %r2873, %r2863;
	shf.l.wrap.b32 	%r2876, %r2874, %r2874, 26;
	shf.l.wrap.b32 	%r2877, %r2874, %r2874, 21;
	xor.b32  	%r2878, %r2876, %r2877;
	shf.l.wrap.b32 	%r2879, %r2874, %r2874, 7;
	xor.b32  	%r2880, %r2878, %r2879;
	and.b32  	%r2881, %r2874, %r2850;
	not.b32 	%r2882, %r2874;
	and.b32  	%r2883, %r2826, %r2882;
	or.b32  	%r2884, %r2881, %r2883;
	add.s32 	%r2885, %r2884, %r2802;
	add.s32 	%r2886, %r2885, %r2880;
	add.s32 	%r2887, %r2886, %r8;
	shf.l.wrap.b32 	%r2888, %r2875, %r2875, 30;
	shf.l.wrap.b32 	%r2889, %r2875, %r2875, 19;
	xor.b32  	%r2890, %r2888, %r2889;
	shf.l.wrap.b32 	%r2891, %r2875, %r2875, 10;
	xor.b32  	%r2892, %r2890, %r2891;
	xor.b32  	%r2893, %r2851, %r2827;
	and.b32  	%r2894, %r2875, %r2893;
	and.b32  	%r2895, %r2851, %r2827;
	xor.b32  	%r2896, %r2894, %r2895;
	add.s32 	%r2897, %r2892, %r2896;
	add.s32 	%r2898, %r2887, %r2803;
	add.s32 	%r2899, %r2897, %r2887;
	shf.l.wrap.b32 	%r2900, %r2898, %r2898, 26;
	shf.l.wrap.b32 	%r2901, %r2898, %r2898, 21;
	xor.b32  	%r2902, %r2900, %r2901;
	shf.l.wrap.b32 	%r2903, %r2898, %r2898, 7;
	xor.b32  	%r2904, %r2902, %r2903;
	and.b32  	%r2905, %r2898, %r2874;
	not.b32 	%r2906, %r2898;
	and.b32  	%r2907, %r2850, %r2906;
	or.b32  	%r2908, %r2905, %r2907;
	add.s32 	%r2909, %r2908, %r2826;
	add.s32 	%r2910, %r2909, %r2904;
	add.s32 	%r2911, %r2910, %r9;
	shf.l.wrap.b32 	%r2912, %r2899, %r2899, 30;
	shf.l.wrap.b32 	%r2913, %r2899, %r2899, 19;
	xor.b32  	%r2914, %r2912, %r2913;
	shf.l.wrap.b32 	%r2915, %r2899, %r2899, 10;
	xor.b32  	%r2916, %r2914, %r2915;
	xor.b32  	%r2917, %r2875, %r2851;
	and.b32  	%r2918, %r2899, %r2917;
	and.b32  	%r2919, %r2875, %r2851;
	xor.b32  	%r2920, %r2918, %r2919;
	add.s32 	%r2921, %r2916, %r2920;
	add.s32 	%r2922, %r2911, %r2827;
	add.s32 	%r2923, %r2921, %r2911;
	shf.l.wrap.b32 	%r2924, %r2922, %r2922, 26;
	shf.l.wrap.b32 	%r2925, %r2922, %r2922, 21;
	xor.b32  	%r2926, %r2924, %r2925;
	shf.l.wrap.b32 	%r2927, %r2922, %r2922, 7;
	xor.b32  	%r2928, %r2926, %r2927;
	and.b32  	%r2929, %r2922, %r2898;
	not.b32 	%r2930, %r2922;
	and.b32  	%r2931, %r2874, %r2930;
	or.b32  	%r2932, %r2929, %r2931;
	add.s32 	%r2933, %r2932, %r2850;
	add.s32 	%r2934, %r2933, %r2928;
	add.s32 	%r2935, %r2934, %r10;
	shf.l.wrap.b32 	%r2936, %r2923, %r2923, 30;
	shf.l.wrap.b32 	%r2937, %r2923, %r2923, 19;
	xor.b32  	%r2938, %r2936, %r2937;
	shf.l.wrap.b32 	%r2939, %r2923, %r2923, 10;
	xor.b32  	%r2940, %r2938, %r2939;
	xor.b32  	%r2941, %r2899, %r2875;
	and.b32  	%r2942, %r2923, %r2941;
	and.b32  	%r2943, %r2899, %r2875;
	xor.b32  	%r2944, %r2942, %r2943;
	add.s32 	%r2945, %r2940, %r2944;
	add.s32 	%r2946, %r2935, %r2851;
	add.s32 	%r2947, %r2945, %r2935;
	shf.l.wrap.b32 	%r2948, %r2946, %r2946, 26;
	shf.l.wrap.b32 	%r2949, %r2946, %r2946, 21;
	xor.b32  	%r2950, %r2948, %r2949;
	shf.l.wrap.b32 	%r2951, %r2946, %r2946, 7;
	xor.b32  	%r2952, %r2950, %r2951;
	and.b32  	%r2953, %r2946, %r2922;
	not.b32 	%r2954, %r2946;
	and.b32  	%r2955, %r2898, %r2954;
	or.b32  	%r2956, %r2953, %r2955;
	add.s32 	%r2957, %r2956, %r2874;
	add.s32 	%r2958, %r2957, %r2952;
	add.s32 	%r2960, %r2958, %r2959;
	shf.l.wrap.b32 	%r2961, %r2947, %r2947, 30;
	shf.l.wrap.b32 	%r2962, %r2947, %r2947, 19;
	xor.b32  	%r2963, %r2961, %r2962;
	shf.l.wrap.b32 	%r2964, %r2947, %r2947, 10;
	xor.b32  	%r2965, %r2963, %r2964;
	xor.b32  	%r2966, %r2923, %r2899;
	and.b32  	%r2967, %r2947, %r2966;
	and.b32  	%r2968, %r2923, %r2899;
	xor.b32  	%r2969, %r2967, %r2968;
	add.s32 	%r2970, %r2965, %r2969;
	add.s32 	%r2971, %r2960, %r2875;
	add.s32 	%r2972, %r2970, %r2960;
	shf.l.wrap.b32 	%r2973, %r2971, %r2971, 26;
	shf.l.wrap.b32 	%r2974, %r2971, %r2971, 21;
	xor.b32  	%r2975, %r2973, %r2974;
	shf.l.wrap.b32 	%r2976, %r2971, %r2971, 7;
	xor.b32  	%r2977, %r2975, %r2976;
	and.b32  	%r2978, %r2971, %r2946;
	not.b32 	%r2979, %r2971;
	and.b32  	%r2980, %r2922, %r2979;
	or.b32  	%r2981, %r2978, %r2980;
	add.s32 	%r2982, %r2981, %r2898;
	add.s32 	%r2983, %r2982, %r2977;
	add.s32 	%r2984, %r2983, %r11;
	shf.l.wrap.b32 	%r2985, %r2972, %r2972, 30;
	shf.l.wrap.b32 	%r2986, %r2972, %r2972, 19;
	xor.b32  	%r2987, %r2985, %r2986;
	shf.l.wrap.b32 	%r2988, %r2972, %r2972, 10;
	xor.b32  	%r2989, %r2987, %r2988;
	xor.b32  	%r2990, %r2947, %r2923;
	and.b32  	%r2991, %r2972, %r2990;
	and.b32  	%r2992, %r2947, %r2923;
	xor.b32  	%r2993, %r2991, %r2992;
	add.s32 	%r2994, %r2989, %r2993;
	add.s32 	%r2995, %r2984, %r2899;
	add.s32 	%r2996, %r2994, %r2984;
	shf.l.wrap.b32 	%r2997, %r2995, %r2995, 26;
	shf.l.wrap.b32 	%r2998, %r2995, %r2995, 21;
	xor.b32  	%r2999, %r2997, %r2998;
	shf.l.wrap.b32 	%r3000, %r2995, %r2995, 7;
	xor.b32  	%r3001, %r2999, %r3000;
	and.b32  	%r3002, %r2995, %r2971;
	not.b32 	%r3003, %r2995;
	and.b32  	%r3004, %r2946, %r3003;
	or.b32  	%r3005, %r3002, %r3004;
	add.s32 	%r3006, %r3005, %r2922;
	add.s32 	%r3007, %r3006, %r3001;
	add.s32 	%r3008, %r3007, %r12;
	shf.l.wrap.b32 	%r3009, %r2996, %r2996, 30;
	shf.l.wrap.b32 	%r3010, %r2996, %r2996, 19;
	xor.b32  	%r3011, %r3009, %r3010;
	shf.l.wrap.b32 	%r3012, %r2996, %r2996, 10;
	xor.b32  	%r3013, %r3011, %r3012;
	xor.b32  	%r3014, %r2972, %r2947;
	and.b32  	%r3015, %r2996, %r3014;
	and.b32  	%r3016, %r2972, %r2947;
	xor.b32  	%r3017, %r3015, %r3016;
	add.s32 	%r3018, %r3013, %r3017;
	add.s32 	%r3019, %r3008, %r2923;
	add.s32 	%r3020, %r3018, %r3008;
	shf.l.wrap.b32 	%r3021, %r3019, %r3019, 26;
	shf.l.wrap.b32 	%r3022, %r3019, %r3019, 21;
	xor.b32  	%r3023, %r3021, %r3022;
	shf.l.wrap.b32 	%r3024, %r3019, %r3019, 7;
	xor.b32  	%r3025, %r3023, %r3024;
	and.b32  	%r3026, %r3019, %r2995;
	not.b32 	%r3027, %r3019;
	and.b32  	%r3028, %r2971, %r3027;
	or.b32  	%r3029, %r3026, %r3028;
	add.s32 	%r3030, %r3029, %r2946;
	add.s32 	%r3031, %r3030, %r3025;
	add.s32 	%r3032, %r3031, %r13;
	shf.l.wrap.b32 	%r3033, %r3020, %r3020, 30;
	shf.l.wrap.b32 	%r3034, %r3020, %r3020, 19;
	xor.b32  	%r3035, %r3033, %r3034;
	shf.l.wrap.b32 	%r3036, %r3020, %r3020, 10;
	xor.b32  	%r3037, %r3035, %r3036;
	xor.b32  	%r3038, %r2996, %r2972;
	and.b32  	%r3039, %r3020, %r3038;
	and.b32  	%r3040, %r2996, %r2972;
	xor.b32  	%r3041, %r3039, %r3040;
	add.s32 	%r3042, %r3037, %r3041;
	add.s32 	%r3043, %r3032, %r2947;
	add.s32 	%r3044, %r3042, %r3032;
	shf.l.wrap.b32 	%r3045, %r3043, %r3043, 26;
	shf.l.wrap.b32 	%r3046, %r3043, %r3043, 21;
	xor.b32  	%r3047, %r3045, %r3046;
	shf.l.wrap.b32 	%r3048, %r3043, %r3043, 7;
	xor.b32  	%r3049, %r3047, %r3048;
	and.b32  	%r3050, %r3043, %r3019;
	not.b32 	%r3051, %r3043;
	and.b32  	%r3052, %r2995, %r3051;
	or.b32  	%r3053, %r3050, %r3052;
	add.s32 	%r3054, %r3053, %r2971;
	add.s32 	%r3055, %r3054, %r3049;
	add.s32 	%r3056, %r3055, %r14;
	shf.l.wrap.b32 	%r3057, %r3044, %r3044, 30;
	shf.l.wrap.b32 	%r3058, %r3044, %r3044, 19;
	xor.b32  	%r3059, %r3057, %r3058;
	shf.l.wrap.b32 	%r3060, %r3044, %r3044, 10;
	xor.b32  	%r3061, %r3059, %r3060;
	xor.b32  	%r3062, %r3020, %r2996;
	and.b32  	%r3063, %r3044, %r3062;
	and.b32  	%r3064, %r3020, %r2996;
	xor.b32  	%r3065, %r3063, %r3064;
	add.s32 	%r3066, %r3061, %r3065;
	add.s32 	%r3067, %r3056, %r2972;
	add.s32 	%r3068, %r3066, %r3056;
	shf.l.wrap.b32 	%r3069, %r3067, %r3067, 26;
	shf.l.wrap.b32 	%r3070, %r3067, %r3067, 21;
	xor.b32  	%r3071, %r3069, %r3070;
	shf.l.wrap.b32 	%r3072, %r3067, %r3067, 7;
	xor.b32  	%r3073, %r3071, %r3072;
	and.b32  	%r3074, %r3067, %r3043;
	not.b32 	%r3075, %r3067;
	and.b32  	%r3076, %r3019, %r3075;
	or.b32  	%r3077, %r3074, %r3076;
	add.s32 	%r3078, %r3077, %r2995;
	add.s32 	%r3079, %r3078, %r3073;
	add.s32 	%r3080, %r3079, %r15;
	shf.l.wrap.b32 	%r3081, %r3068, %r3068, 30;
	shf.l.wrap.b32 	%r3082, %r3068, %r3068, 19;
	xor.b32  	%r3083, %r3081, %r3082;
	shf.l.wrap.b32 	%r3084, %r3068, %r3068, 10;
	xor.b32  	%r3085, %r3083, %r3084;
	xor.b32  	%r3086, %r3044, %r3020;
	and.b32  	%r3087, %r3068, %r3086;
	and.b32  	%r3088, %r3044, %r3020;
	xor.b32  	%r3089, %r3087, %r3088;
	add.s32 	%r3090, %r3085, %r3089;
	add.s32 	%r3091, %r3080, %r2996;
	add.s32 	%r3092, %r3090, %r3080;
	shf.l.wrap.b32 	%r3093, %r3091, %r3091, 26;
	shf.l.wrap.b32 	%r3094, %r3091, %r3091, 21;
	xor.b32  	%r3095, %r3093, %r3094;
	shf.l.wrap.b32 	%r3096, %r3091, %r3091, 7;
	xor.b32  	%r3097, %r3095, %r3096;
	and.b32  	%r3098, %r3091, %r3067;
	not.b32 	%r3099, %r3091;
	and.b32  	%r3100, %r3043, %r3099;
	or.b32  	%r3101, %r3098, %r3100;
	add.s32 	%r3102, %r3101, %r3019;
	add.s32 	%r3103, %r3102, %r3097;
	add.s32 	%r3104, %r3103, %r57;
	shf.l.wrap.b32 	%r3105, %r3092, %r3092, 30;
	shf.l.wrap.b32 	%r3106, %r3092, %r3092, 19;
	xor.b32  	%r3107, %r3105, %r3106;
	shf.l.wrap.b32 	%r3108, %r3092, %r3092, 10;
	xor.b32  	%r3109, %r3107, %r3108;
	xor.b32  	%r3110, %r3068, %r3044;
	and.b32  	%r3111, %r3092, %r3110;
	and.b32  	%r3112, %r3068, %r3044;
	xor.b32  	%r3113, %r3111, %r3112;
	add.s32 	%r3114, %r3109, %r3113;
	add.s32 	%r3115, %r3104, %r3020;
	add.s32 	%r3116, %r3114, %r3104;
	shf.l.wrap.b32 	%r3117, %r3115, %r3115, 26;
	shf.l.wrap.b32 	%r3118, %r3115, %r3115, 21;
	xor.b32  	%r3119, %r3117, %r3118;
	shf.l.wrap.b32 	%r3120, %r3115, %r3115, 7;
	xor.b32  	%r3121, %r3119, %r3120;
	and.b32  	%r3122, %r3115, %r3091;
	not.b32 	%r3123, %r3115;
	and.b32  	%r3124, %r3067, %r3123;
	or.b32  	%r3125, %r3122, %r3124;
	add.s32 	%r3126, %r3125, %r3043;
	add.s32 	%r3127, %r3126, %r3121;
	add.s32 	%r3128, %r3127, %r16;
	add.s32 	%r3129, %r3128, %r2280;
	shf.l.wrap.b32 	%r3130, %r3116, %r3116, 30;
	shf.l.wrap.b32 	%r3131, %r3116, %r3116, 19;
	xor.b32  	%r3132, %r3130, %r3131;
	shf.l.wrap.b32 	%r3133, %r3116, %r3116, 10;
	xor.b32  	%r3134, %r3132, %r3133;
	xor.b32  	%r3135, %r3092, %r3068;
	and.b32  	%r3136, %r3116, %r3135;
	and.b32  	%r3137, %r3092, %r3068;
	xor.b32  	%r3138, %r3136, %r3137;
	add.s32 	%r3139, %r3134, %r3138;
	add.s32 	%r3140, %r3129, %r3044;
	add.s32 	%r3141, %r3139, %r3129;
	shf.l.wrap.b32 	%r3142, %r3140, %r3140, 26;
	shf.l.wrap.b32 	%r3143, %r3140, %r3140, 21;
	xor.b32  	%r3144, %r3142, %r3143;
	shf.l.wrap.b32 	%r3145, %r3140, %r3140, 7;
	xor.b32  	%r3146, %r3144, %r3145;
	and.b32  	%r3147, %r3140, %r3115;
	not.b32 	%r3148, %r3140;
	and.b32  	%r3149, %r3091, %r3148;
	or.b32  	%r3150, %r3147, %r3149;
	add.s32 	%r3151, %r3150, %r3067;
	add.s32 	%r3152, %r3151, %r3146;
	add.s32 	%r3153, %r3152, %r58;
	shf.l.wrap.b32 	%r3154, %r3141, %r3141, 30;
	shf.l.wrap.b32 	%r3155, %r3141, %r3141, 19;
	xor.b32  	%r3156, %r3154, %r3155;
	shf.l.wrap.b32 	%r3157, %r3141, %r3141, 10;
	xor.b32  	%r3158, %r3156, %r3157;
	xor.b32  	%r3159, %r3116, %r3092;
	and.b32  	%r3160, %r3141, %r3159;
	and.b32  	%r3161, %r3116, %r3092;
	xor.b32  	%r3162, %r3160, %r3161;
	add.s32 	%r3163, %r3158, %r3162;
	add.s32 	%r3164, %r3153, %r3068;
	add.s32 	%r3165, %r3163, %r3153;
	shf.l.wrap.b32 	%r3166, %r3164, %r3164, 26;
	shf.l.wrap.b32 	%r3167, %r3164, %r3164, 21;
	xor.b32  	%r3168, %r3166, %r3167;
	shf.l.wrap.b32 	%r3169, %r3164, %r3164, 7;
	xor.b32  	%r3170, %r3168, %r3169;
	and.b32  	%r3171, %r3164, %r3140;
	not.b32 	%r3172, %r3164;
	and.b32  	%r3173, %r3115, %r3172;
	or.b32  	%r3174, %r3171, %r3173;
	add.s32 	%r3175, %r3174, %r3091;
	add.s32 	%r3176, %r3175, %r3170;
	add.s32 	%r3177, %r3176, %r17;
	add.s32 	%r3178, %r3177, %r2285;
	shf.l.wrap.b32 	%r3179, %r3165, %r3165, 30;
	shf.l.wrap.b32 	%r3180, %r3165, %r3165, 19;
	xor.b32  	%r3181, %r3179, %r3180;
	shf.l.wrap.b32 	%r3182, %r3165, %r3165, 10;
	xor.b32  	%r3183, %r3181, %r3182;
	xor.b32  	%r3184, %r3141, %r3116;
	and.b32  	%r3185, %r3165, %r3184;
	and.b32  	%r3186, %r3141, %r3116;
	xor.b32  	%r3187, %r3185, %r3186;
	add.s32 	%r3188, %r3183, %r3187;
	add.s32 	%r3189, %r3178, %r3092;
	add.s32 	%r3190, %r3188, %r3178;
	shf.l.wrap.b32 	%r3191, %r3189, %r3189, 26;
	shf.l.wrap.b32 	%r3192, %r3189, %r3189, 21;
	xor.b32  	%r3193, %r3191, %r3192;
	shf.l.wrap.b32 	%r3194, %r3189, %r3189, 7;
	xor.b32  	%r3195, %r3193, %r3194;
	and.b32  	%r3196, %r3189, %r3164;
	not.b32 	%r3197, %r3189;
	and.b32  	%r3198, %r3140, %r3197;
	or.b32  	%r3199, %r3196, %r3198;
	add.s32 	%r3200, %r3199, %r3115;
	add.s32 	%r3201, %r3200, %r3195;
	add.s32 	%r3202, %r3201, %r59;
	shf.l.wrap.b32 	%r3203, %r3190, %r3190, 30;
	shf.l.wrap.b32 	%r3204, %r3190, %r3190, 19;
	xor.b32  	%r3205, %r3203, %r3204;
	shf.l.wrap.b32 	%r3206, %r3190, %r3190, 10;
	xor.b32  	%r3207, %r3205, %r3206;
	xor.b32  	%r3208, %r3165, %r3141;
	and.b32  	%r3209, %r3190, %r3208;
	and.b32  	%r3210, %r3165, %r3141;
	xor.b32  	%r3211, %r3209, %r3210;
	add.s32 	%r3212, %r3207, %r3211;
	add.s32 	%r3213, %r3202, %r3116;
	add.s32 	%r3214, %r3212, %r3202;
	shf.l.wrap.b32 	%r3215, %r3213, %r3213, 26;
	shf.l.wrap.b32 	%r3216, %r3213, %r3213, 21;
	xor.b32  	%r3217, %r3215, %r3216;
	shf.l.wrap.b32 	%r3218, %r3213, %r3213, 7;
	xor.b32  	%r3219, %r3217, %r3218;
	and.b32  	%r3220, %r3213, %r3189;
	not.b32 	%r3221, %r3213;
	and.b32  	%r3222, %r3164, %r3221;
	or.b32  	%r3223, %r3220, %r3222;
	add.s32 	%r3224, %r3223, %r3140;
	add.s32 	%r3225, %r3224, %r3219;
	add.s32 	%r3226, %r3225, %r18;
	add.s32 	%r3227, %r3226, %r2290;
	shf.l.wrap.b32 	%r3228, %r3214, %r3214, 30;
	shf.l.wrap.b32 	%r3229, %r3214, %r3214, 19;
	xor.b32  	%r3230, %r3228, %r3229;
	shf.l.wrap.b32 	%r3231, %r3214, %r3214, 10;
	xor.b32  	%r3232, %r3230, %r3231;
	xor.b32  	%r3233, %r3190, %r3165;
	and.b32  	%r3234, %r3214, %r3233;
	and.b32  	%r3235, %r3190, %r3165;
	xor.b32  	%r3236, %r3234, %r3235;
	add.s32 	%r3237, %r3232, %r3236;
	add.s32 	%r3238, %r3227, %r3141;
	add.s32 	%r3239, %r3237, %r3227;
	shf.l.wrap.b32 	%r3240, %r3238, %r3238, 26;
	shf.l.wrap.b32 	%r3241, %r3238, %r3238, 21;
	xor.b32  	%r3242, %r3240, %r3241;
	shf.l.wrap.b32 	%r3243, %r3238, %r3238, 7;
	xor.b32  	%r3244, %r3242, %r3243;
	and.b32  	%r3245, %r3238, %r3213;
	not.b32 	%r3246, %r3238;
	and.b32  	%r3247, %r3189, %r3246;
	or.b32  	%r3248, %r3245, %r3247;
	add.s32 	%r3249, %r3248, %r3164;
	add.s32 	%r3250, %r3249, %r3244;
	add.s32 	%r3251, %r3250, %r60;
	shf.l.wrap.b32 	%r3252, %r3239, %r3239, 30;
	shf.l.wrap.b32 	%r3253, %r3239, %r3239, 19;
	xor.b32  	%r3254, %r3252, %r3253;
	shf.l.wrap.b32 	%r3255, %r3239, %r3239, 10;
	xor.b32  	%r3256, %r3254, %r3255;
	xor.b32  	%r3257, %r3214, %r3190;
	and.b32  	%r3258, %r3239, %r3257;
	and.b32  	%r3259, %r3214, %r3190;
	xor.b32  	%r3260, %r3258, %r3259;
	add.s32 	%r3261, %r3256, %r3260;
	add.s32 	%r3262, %r3251, %r3165;
	add.s32 	%r3263, %r3261, %r3251;
	shf.l.wrap.b32 	%r3264, %r3262, %r3262, 26;
	shf.l.wrap.b32 	%r3265, %r3262, %r3262, 21;
	xor.b32  	%r3266, %r3264, %r3265;
	shf.l.wrap.b32 	%r3267, %r3262, %r3262, 7;
	xor.b32  	%r3268, %r3266, %r3267;
	and.b32  	%r3269, %r3262, %r3238;
	not.b32 	%r3270, %r3262;
	and.b32  	%r3271, %r3213, %r3270;
	or.b32  	%r3272, %r3269, %r3271;
	add.s32 	%r3273, %r3272, %r3189;
	add.s32 	%r3274, %r3273, %r3268;
	add.s32 	%r3275, %r3274, %r19;
	add.s32 	%r3276, %r3275, %r2296;
	shf.l.wrap.b32 	%r3277, %r3263, %r3263, 30;
	shf.l.wrap.b32 	%r3278, %r3263, %r3263, 19;
	xor.b32  	%r3279, %r3277, %r3278;
	shf.l.wrap.b32 	%r3280, %r3263, %r3263, 10;
	xor.b32  	%r3281, %r3279, %r3280;
	xor.b32  	%r3282, %r3239, %r3214;
	and.b32  	%r3283, %r3263, %r3282;
	and.b32  	%r3284, %r3239, %r3214;
	xor.b32  	%r3285, %r3283, %r3284;
	add.s32 	%r3286, %r3281, %r3285;
	add.s32 	%r3287, %r3276, %r3190;
	add.s32 	%r3288, %r3286, %r3276;
	shf.l.wrap.b32 	%r3289, %r3287, %r3287, 26;
	shf.l.wrap.b32 	%r3290, %r3287, %r3287, 21;
	xor.b32  	%r3291, %r3289, %r3290;
	shf.l.wrap.b32 	%r3292, %r3287, %r3287, 7;
	xor.b32  	%r3293, %r3291, %r3292;
	and.b32  	%r3294, %r3287, %r3262;
	not.b32 	%r3295, %r3287;
	and.b32  	%r3296, %r3238, %r3295;
	or.b32  	%r3297, %r3294, %r3296;
	add.s32 	%r3298, %r3297, %r3213;
	add.s32 	%r3299, %r3298, %r3293;
	add.s32 	%r3300, %r3299, %r20;
	add.s32 	%r3301, %r3300, %r2297;
	shf.l.wrap.b32 	%r3302, %r3288, %r3288, 30;
	shf.l.wrap.b32 	%r3303, %r3288, %r3288, 19;
	xor.b32  	%r3304, %r3302, %r3303;
	shf.l.wrap.b32 	%r3305, %r3288, %r3288, 10;
	xor.b32  	%r3306, %r3304, %r3305;
	xor.b32  	%r3307, %r3263, %r3239;
	and.b32  	%r3308, %r3288, %r3307;
	and.b32  	%r3309, %r3263, %r3239;
	xor.b32  	%r3310, %r3308, %r3309;
	add.s32 	%r3311, %r3306, %r3310;
	add.s32 	%r3312, %r3301, %r3214;
	add.s32 	%r3313, %r3311, %r3301;
	shf.l.wrap.b32 	%r3314, %r3312, %r3312, 26;
	shf.l.wrap.b32 	%r3315, %r3312, %r3312, 21;
	xor.b32  	%r3316, %r3314, %r3315;
	shf.l.wrap.b32 	%r3317, %r3312, %r3312, 7;
	xor.b32  	%r3318, %r3316, %r3317;
	and.b32  	%r3319, %r3312, %r3287;
	not.b32 	%r3320, %r3312;
	and.b32  	%r3321, %r3262, %r3320;
	or.b32  	%r3322, %r3319, %r3321;
	add.s32 	%r3323, %r3322, %r3238;
	add.s32 	%r3324, %r3323, %r3318;
	add.s32 	%r3325, %r3324, %r21;
	add.s32 	%r3326, %r3325, %r2303;
	shf.l.wrap.b32 	%r3327, %r3313, %r3313, 30;
	shf.l.wrap.b32 	%r3328, %r3313, %r3313, 19;
	xor.b32  	%r3329, %r3327, %r3328;
	shf.l.wrap.b32 	%r3330, %r3313, %r3313, 10;
	xor.b32  	%r3331, %r3329, %r3330;
	xor.b32  	%r3332, %r3288, %r3263;
	and.b32  	%r3333, %r3313, %r3332;
	and.b32  	%r3334, %r3288, %r3263;
	xor.b32  	%r3335, %r3333, %r3334;
	add.s32 	%r3336, %r3331, %r3335;
	add.s32 	%r3337, %r3326, %r3239;
	add.s32 	%r3338, %r3336, %r3326;
	shf.l.wrap.b32 	%r3339, %r3337, %r3337, 26;
	shf.l.wrap.b32 	%r3340, %r3337, %r3337, 21;
	xor.b32  	%r3341, %r3339, %r3340;
	shf.l.wrap.b32 	%r3342, %r3337, %r3337, 7;
	xor.b32  	%r3343, %r3341, %r3342;
	and.b32  	%r3344, %r3337, %r3312;
	not.b32 	%r3345, %r3337;
	and.b32  	%r3346, %r3287, %r3345;
	or.b32  	%r3347, %r3344, %r3346;
	add.s32 	%r3348, %r3347, %r3262;
	add.s32 	%r3349, %r3348, %r3343;
	add.s32 	%r3351, %r3349, %r3350;
	add.s32 	%r3352, %r3351, %r2309;
	shf.l.wrap.b32 	%r3353, %r3338, %r3338, 30;
	shf.l.wrap.b32 	%r3354, %r3338, %r3338, 19;
	xor.b32  	%r3355, %r3353, %r3354;
	shf.l.wrap.b32 	%r3356, %r3338, %r3338, 10;
	xor.b32  	%r3357, %r3355, %r3356;
	xor.b32  	%r3358, %r3313, %r3288;
	and.b32  	%r3359, %r3338, %r3358;
	and.b32  	%r3360, %r3313, %r3288;
	xor.b32  	%r3361, %r3359, %r3360;
	add.s32 	%r3362, %r3357, %r3361;
	add.s32 	%r3363, %r3352, %r3263;
	add.s32 	%r3364, %r3362, %r3352;
	shf.l.wrap.b32 	%r3365, %r3363, %r3363, 26;
	shf.l.wrap.b32 	%r3366, %r3363, %r3363, 21;
	xor.b32  	%r3367, %r3365, %r3366;
	shf.l.wrap.b32 	%r3368, %r3363, %r3363, 7;
	xor.b32  	%r3369, %r3367, %r3368;
	and.b32  	%r3370, %r3363, %r3337;
	not.b32 	%r3371, %r3363;
	and.b32  	%r3372, %r3312, %r3371;
	or.b32  	%r3373, %r3370, %r3372;
	add.s32 	%r3374, %r3373, %r3287;
	add.s32 	%r3375, %r3374, %r3369;
	add.s32 	%r3376, %r3375, %r22;
	add.s32 	%r3377, %r3376, %r2315;
	shf.l.wrap.b32 	%r3378, %r3364, %r3364, 30;
	shf.l.wrap.b32 	%r3379, %r3364, %r3364, 19;
	xor.b32  	%r3380, %r3378, %r3379;
	shf.l.wrap.b32 	%r3381, %r3364, %r3364, 10;
	xor.b32  	%r3382, %r3380, %r3381;
	xor.b32  	%r3383, %r3338, %r3313;
	and.b32  	%r3384, %r3364, %r3383;
	and.b32  	%r3385, %r3338, %r3313;
	xor.b32  	%r3386, %r3384, %r3385;
	add.s32 	%r3387, %r3382, %r3386;
	add.s32 	%r3388, %r3377, %r3288;
	add.s32 	%r3389, %r3387, %r3377;
	shf.l.wrap.b32 	%r3390, %r3388, %r3388, 26;
	shf.l.wrap.b32 	%r3391, %r3388, %r3388, 21;
	xor.b32  	%r3392, %r3390, %r3391;
	shf.l.wrap.b32 	%r3393, %r3388, %r3388, 7;
	xor.b32  	%r3394, %r3392, %r3393;
	and.b32  	%r3395, %r3388, %r3363;
	not.b32 	%r3396, %r3388;
	and.b32  	%r3397, %r3337, %r3396;
	or.b32  	%r3398, %r3395, %r3397;
	add.s32 	%r3399, %r3398, %r3312;
	add.s32 	%r3400, %r3399, %r3394;
	add.s32 	%r3401, %r3400, %r23;
	add.s32 	%r3402, %r3401, %r2321;
	shf.l.wrap.b32 	%r3403, %r3389, %r3389, 30;
	shf.l.wrap.b32 	%r3404, %r3389, %r3389, 19;
	xor.b32  	%r3405, %r3403, %r3404;
	shf.l.wrap.b32 	%r3406, %r3389, %r3389, 10;
	xor.b32  	%r3407, %r3405, %r3406;
	xor.b32  	%r3408, %r3364, %r3338;
	and.b32  	%r3409, %r3389, %r3408;
	and.b32  	%r3410, %r3364, %r3338;
	xor.b32  	%r3411, %r3409, %r3410;
	add.s32 	%r3412, %r3407, %r3411;
	add.s32 	%r3413, %r3402, %r3313;
	add.s32 	%r3414, %r3412, %r3402;
	shf.l.wrap.b32 	%r3415, %r3413, %r3413, 26;
	shf.l.wrap.b32 	%r3416, %r3413, %r3413, 21;
	xor.b32  	%r3417, %r3415, %r3416;
	shf.l.wrap.b32 	%r3418, %r3413, %r3413, 7;
	xor.b32  	%r3419, %r3417, %r3418;
	and.b32  	%r3420, %r3413, %r3388;
	not.b32 	%r3421, %r3413;
	and.b32  	%r3422, %r3363, %r3421;
	or.b32  	%r3423, %r3420, %r3422;
	add.s32 	%r3424, %r3423, %r3337;
	add.s32 	%r3425, %r3424, %r3419;
	add.s32 	%r3426, %r3425, %r24;
	add.s32 	%r3427, %r3426, %r2327;
	shf.l.wrap.b32 	%r3428, %r3414, %r3414, 30;
	shf.l.wrap.b32 	%r3429, %r3414, %r3414, 19;
	xor.b32  	%r3430, %r3428, %r3429;
	shf.l.wrap.b32 	%r3431, %r3414, %r3414, 10;
	xor.b32  	%r3432, %r3430, %r3431;
	xor.b32  	%r3433, %r3389, %r3364;
	and.b32  	%r3434, %r3414, %r3433;
	and.b32  	%r3435, %r3389, %r3364;
	xor.b32  	%r3436, %r3434, %r3435;
	add.s32 	%r3437, %r3432, %r3436;
	add.s32 	%r3438, %r3427, %r3338;
	add.s32 	%r3439, %r3437, %r3427;
	shf.l.wrap.b32 	%r3440, %r3438, %r3438, 26;
	shf.l.wrap.b32 	%r3441, %r3438, %r3438, 21;
	xor.b32  	%r3442, %r3440, %r3441;
	shf.l.wrap.b32 	%r3443, %r3438, %r3438, 7;
	xor.b32  	%r3444, %r3442, %r3443;
	and.b32  	%r3445, %r3438, %r3413;
	not.b32 	%r3446, %r3438;
	and.b32  	%r3447, %r3388, %r3446;
	or.b32  	%r3448, %r3445, %r3447;
	add.s32 	%r3449, %r3448, %r3363;
	add.s32 	%r3450, %r3449, %r3444;
	add.s32 	%r3451, %r3450, %r25;
	add.s32 	%r3452, %r3451, %r2333;
	shf.l.wrap.b32 	%r3453, %r3439, %r3439, 30;
	shf.l.wrap.b32 	%r3454, %r3439, %r3439, 19;
	xor.b32  	%r3455, %r3453, %r3454;
	shf.l.wrap.b32 	%r3456, %r3439, %r3439, 10;
	xor.b32  	%r3457, %r3455, %r3456;
	xor.b32  	%r3458, %r3414, %r3389;
	and.b32  	%r3459, %r3439, %r3458;
	and.b32  	%r3460, %r3414, %r3389;
	xor.b32  	%r3461, %r3459, %r3460;
	add.s32 	%r3462, %r3457, %r3461;
	add.s32 	%r3463, %r3452, %r3364;
	add.s32 	%r3464, %r3462, %r3452;
	shf.l.wrap.b32 	%r3465, %r3463, %r3463, 26;
	shf.l.wrap.b32 	%r3466, %r3463, %r3463, 21;
	xor.b32  	%r3467, %r3465, %r3466;
	shf.l.wrap.b32 	%r3468, %r3463, %r3463, 7;
	xor.b32  	%r3469, %r3467, %r3468;
	and.b32  	%r3470, %r3463, %r3438;
	not.b32 	%r3471, %r3463;
	and.b32  	%r3472, %r3413, %r3471;
	or.b32  	%r3473, %r3470, %r3472;
	add.s32 	%r3474, %r3473, %r3388;
	add.s32 	%r3475, %r3474, %r3469;
	add.s32 	%r3476, %r3475, %r26;
	add.s32 	%r3477, %r3476, %r2340;
	shf.l.wrap.b32 	%r3478, %r3464, %r3464, 30;
	shf.l.wrap.b32 	%r3479, %r3464, %r3464, 19;
	xor.b32  	%r3480, %r3478, %r3479;
	shf.l.wrap.b32 	%r3481, %r3464, %r3464, 10;
	xor.b32  	%r3482, %r3480, %r3481;
	xor.b32  	%r3483, %r3439, %r3414;
	and.b32  	%r3484, %r3464, %r3483;
	and.b32  	%r3485, %r3439, %r3414;
	xor.b32  	%r3486, %r3484, %r3485;
	add.s32 	%r3487, %r3482, %r3486;
	add.s32 	%r3488, %r3477, %r3389;
	add.s32 	%r3489, %r3487, %r3477;
	shf.l.wrap.b32 	%r3490, %r3488, %r3488, 26;
	shf.l.wrap.b32 	%r3491, %r3488, %r3488, 21;
	xor.b32  	%r3492, %r3490, %r3491;
	shf.l.wrap.b32 	%r3493, %r3488, %r3488, 7;
	xor.b32  	%r3494, %r3492, %r3493;
	and.b32  	%r3495, %r3488, %r3463;
	not.b32 	%r3496, %r3488;
	and.b32  	%r3497, %r3438, %r3496;
	or.b32  	%r3498, %r3495, %r3497;
	add.s32 	%r3499, %r3498, %r3413;
	add.s32 	%r3500, %r3499, %r3494;
	add.s32 	%r3501, %r3500, %r27;
	add.s32 	%r3502, %r3501, %r2353;
	shf.l.wrap.b32 	%r3503, %r3489, %r3489, 30;
	shf.l.wrap.b32 	%r3504, %r3489, %r3489, 19;
	xor.b32  	%r3505, %r3503, %r3504;
	shf.l.wrap.b32 	%r3506, %r3489, %r3489, 10;
	xor.b32  	%r3507, %r3505, %r3506;
	xor.b32  	%r3508, %r3464, %r3439;
	and.b32  	%r3509, %r3489, %r3508;
	and.b32  	%r3510, %r3464, %r3439;
	xor.b32  	%r3511, %r3509, %r3510;
	add.s32 	%r3512, %r3507, %r3511;
	add.s32 	%r3513, %r3502, %r3414;
	add.s32 	%r3514, %r3512, %r3502;
	shf.l.wrap.b32 	%r3515, %r3513, %r3513, 26;
	shf.l.wrap.b32 	%r3516, %r3513, %r3513, 21;
	xor.b32  	%r3517, %r3515, %r3516;
	shf.l.wrap.b32 	%r3518, %r3513, %r3513, 7;
	xor.b32  	%r3519, %r3517, %r3518;
	and.b32  	%r3520, %r3513, %r3488;
	not.b32 	%r3521, %r3513;
	and.b32  	%r3522, %r3463, %r3521;
	or.b32  	%r3523, %r3520, %r3522;
	add.s32 	%r3524, %r3523, %r3438;
	add.s32 	%r3525, %r3524, %r3519;
	add.s32 	%r3526, %r3525, %r28;
	add.s32 	%r3527, %r3526, %r2361;
	shf.l.wrap.b32 	%r3528, %r3514, %r3514, 30;
	shf.l.wrap.b32 	%r3529, %r3514, %r3514, 19;
	xor.b32  	%r3530, %r3528, %r3529;
	shf.l.wrap.b32 	%r3531, %r3514, %r3514, 10;
	xor.b32  	%r3532, %r3530, %r3531;
	xor.b32  	%r3533, %r3489, %r3464;
	and.b32  	%r3534, %r3514, %r3533;
	and.b32  	%r3535, %r3489, %r3464;
	xor.b32  	%r3536, %r3534, %r3535;
	add.s32 	%r3537, %r3532, %r3536;
	add.s32 	%r3538, %r3527, %r3439;
	add.s32 	%r3539, %r3537, %r3527;
	shf.l.wrap.b32 	%r3540, %r3538, %r3538, 26;
	shf.l.wrap.b32 	%r3541, %r3538, %r3538, 21;
	xor.b32  	%r3542, %r3540, %r3541;
	shf.l.wrap.b32 	%r3543, %r3538, %r3538, 7;
	xor.b32  	%r3544, %r3542, %r3543;
	and.b32  	%r3545, %r3538, %r3513;
	not.b32 	%r3546, %r3538;
	and.b32  	%r3547, %r3488, %r3546;
	or.b32  	%r3548, %r3545, %r3547;
	add.s32 	%r3549, %r3548, %r3463;
	add.s32 	%r3550, %r3549, %r3544;
	add.s32 	%r3551, %r3550, %r29;
	add.s32 	%r3552, %r3551, %r2374;
	shf.l.wrap.b32 	%r3553, %r3539, %r3539, 30;
	shf.l.wrap.b32 	%r3554, %r3539, %r3539, 19;
	xor.b32  	%r3555, %r3553, %r3554;
	shf.l.wrap.b32 	%r3556, %r3539, %r3539, 10;
	xor.b32  	%r3557, %r3555, %r3556;
	xor.b32  	%r3558, %r3514, %r3489;
	and.b32  	%r3559, %r3539, %r3558;
	and.b32  	%r3560, %r3514, %r3489;
	xor.b32  	%r3561, %r3559, %r3560;
	add.s32 	%r3562, %r3557, %r3561;
	add.s32 	%r3563, %r3552, %r3464;
	add.s32 	%r3564, %r3562, %r3552;
	shf.l.wrap.b32 	%r3565, %r3563, %r3563, 26;
	shf.l.wrap.b32 	%r3566, %r3563, %r3563, 21;
	xor.b32  	%r3567, %r3565, %r3566;
	shf.l.wrap.b32 	%r3568, %r3563, %r3563, 7;
	xor.b32  	%r3569, %r3567, %r3568;
	and.b32  	%r3570, %r3563, %r3538;
	not.b32 	%r3571, %r3563;
	and.b32  	%r3572, %r3513, %r3571;
	or.b32  	%r3573, %r3570, %r3572;
	add.s32 	%r3574, %r3573, %r3488;
	add.s32 	%r3575, %r3574, %r3569;
	add.s32 	%r3576, %r3575, %r30;
	add.s32 	%r3577, %r3576, %r2382;
	shf.l.wrap.b32 	%r3578, %r3564, %r3564, 30;
	shf.l.wrap.b32 	%r3579, %r3564, %r3564, 19;
	xor.b32  	%r3580, %r3578, %r3579;
	shf.l.wrap.b32 	%r3581, %r3564, %r3564, 10;
	xor.b32  	%r3582, %r3580, %r3581;
	xor.b32  	%r3583, %r3539, %r3514;
	and.b32  	%r3584, %r3564, %r3583;
	and.b32  	%r3585, %r3539, %r3514;
	xor.b32  	%r3586, %r3584, %r3585;
	add.s32 	%r3587, %r3582, %r3586;
	add.s32 	%r3588, %r3577, %r3489;
	add.s32 	%r3589, %r3587, %r3577;
	shf.l.wrap.b32 	%r3590, %r3588, %r3588, 26;
	shf.l.wrap.b32 	%r3591, %r3588, %r3588, 21;
	xor.b32  	%r3592, %r3590, %r3591;
	shf.l.wrap.b32 	%r3593, %r3588, %r3588, 7;
	xor.b32  	%r3594, %r3592, %r3593;
	and.b32  	%r3595, %r3588, %r3563;
	not.b32 	%r3596, %r3588;
	and.b32  	%r3597, %r3538, %r3596;
	or.b32  	%r3598, %r3595, %r3597;
	add.s32 	%r3599, %r3598, %r3513;
	add.s32 	%r3600, %r3599, %r3594;
	add.s32 	%r3601, %r3600, %r31;
	add.s32 	%r3602, %r3601, %r2395;
	shf.l.wrap.b32 	%r3603, %r3589, %r3589, 30;
	shf.l.wrap.b32 	%r3604, %r3589, %r3589, 19;
	xor.b32  	%r3605, %r3603, %r3604;
	shf.l.wrap.b32 	%r3606, %r3589, %r3589, 10;
	xor.b32  	%r3607, %r3605, %r3606;
	xor.b32  	%r3608, %r3564, %r3539;
	and.b32  	%r3609, %r3589, %r3608;
	and.b32  	%r3610, %r3564, %r3539;
	xor.b32  	%r3611, %r3609, %r3610;
	add.s32 	%r3612, %r3607, %r3611;
	add.s32 	%r3613, %r3602, %r3514;
	add.s32 	%r3614, %r3612, %r3602;
	shf.l.wrap.b32 	%r3615, %r3613, %r3613, 26;
	shf.l.wrap.b32 	%r3616, %r3613, %r3613, 21;
	xor.b32  	%r3617, %r3615, %r3616;
	shf.l.wrap.b32 	%r3618, %r3613, %r3613, 7;
	xor.b32  	%r3619, %r3617, %r3618;
	and.b32  	%r3620, %r3613, %r3588;
	not.b32 	%r3621, %r3613;
	and.b32  	%r3622, %r3563, %r3621;
	or.b32  	%r3623, %r3620, %r3622;
	add.s32 	%r3624, %r3623, %r3538;
	add.s32 	%r3625, %r3624, %r3619;
	add.s32 	%r3626, %r3625, %r32;
	add.s32 	%r3627, %r3626, %r2403;
	shf.l.wrap.b32 	%r3628, %r3614, %r3614, 30;
	shf.l.wrap.b32 	%r3629, %r3614, %r3614, 19;
	xor.b32  	%r3630, %r3628, %r3629;
	shf.l.wrap.b32 	%r3631, %r3614, %r3614, 10;
	xor.b32  	%r3632, %r3630, %r3631;
	xor.b32  	%r3633, %r3589, %r3564;
	and.b32  	%r3634, %r3614, %r3633;
	and.b32  	%r3635, %r3589, %r3564;
	xor.b32  	%r3636, %r3634, %r3635;
	add.s32 	%r3637, %r3632, %r3636;
	add.s32 	%r3638, %r3627, %r3539;
	add.s32 	%r3639, %r3637, %r3627;
	shf.l.wrap.b32 	%r3640, %r3638, %r3638, 26;
	shf.l.wrap.b32 	%r3641, %r3638, %r3638, 21;
	xor.b32  	%r3642, %r3640, %r3641;
	shf.l.wrap.b32 	%r3643, %r3638, %r3638, 7;
	xor.b32  	%r3644, %r3642, %r3643;
	and.b32  	%r3645, %r3638, %r3613;
	not.b32 	%r3646, %r3638;
	and.b32  	%r3647, %r3588, %r3646;
	or.b32  	%r3648, %r3645, %r3647;
	add.s32 	%r3649, %r3648, %r3563;
	add.s32 	%r3650, %r3649, %r3644;
	add.s32 	%r3651, %r3650, %r33;
	add.s32 	%r3652, %r3651, %r2416;
	shf.l.wrap.b32 	%r3653, %r3639, %r3639, 30;
	shf.l.wrap.b32 	%r3654, %r3639, %r3639, 19;
	xor.b32  	%r3655, %r3653, %r3654;
	shf.l.wrap.b32 	%r3656, %r3639, %r3639, 10;
	xor.b32  	%r3657, %r3655, %r3656;
	xor.b32  	%r3658, %r3614, %r3589;
	and.b32  	%r3659, %r3639, %r3658;
	and.b32  	%r3660, %r3614, %r3589;
	xor.b32  	%r3661, %r3659, %r3660;
	add.s32 	%r3662, %r3657, %r3661;
	add.s32 	%r3663, %r3652, %r3564;
	add.s32 	%r3664, %r3662, %r3652;
	shf.l.wrap.b32 	%r3665, %r3663, %r3663, 26;
	shf.l.wrap.b32 	%r3666, %r3663, %r3663, 21;
	xor.b32  	%r3667, %r3665, %r3666;
	shf.l.wrap.b32 	%r3668, %r3663, %r3663, 7;
	xor.b32  	%r3669, %r3667, %r3668;
	and.b32  	%r3670, %r3663, %r3638;
	not.b32 	%r3671, %r3663;
	and.b32  	%r3672, %r3613, %r3671;
	or.b32  	%r3673, %r3670, %r3672;
	add.s32 	%r3674, %r3673, %r3588;
	add.s32 	%r3675, %r3674, %r3669;
	add.s32 	%r3676, %r3675, %r34;
	add.s32 	%r3677, %r3676, %r2429;
	shf.l.wrap.b32 	%r3678, %r3664, %r3664, 30;
	shf.l.wrap.b32 	%r3679, %r3664, %r3664, 19;
	xor.b32  	%r3680, %r3678, %r3679;
	shf.l.wrap.b32 	%r3681, %r3664, %r3664, 10;
	xor.b32  	%r3682, %r3680, %r3681;
	xor.b32  	%r3683, %r3639, %r3614;
	and.b32  	%r3684, %r3664, %r3683;
	and.b32  	%r3685, %r3639, %r3614;
	xor.b32  	%r3686, %r3684, %r3685;
	add.s32 	%r3687, %r3682, %r3686;
	add.s32 	%r3688, %r3677, %r3589;
	add.s32 	%r3689, %r3687, %r3677;
	shf.l.wrap.b32 	%r3690, %r3688, %r3688, 26;
	shf.l.wrap.b32 	%r3691, %r3688, %r3688, 21;
	xor.b32  	%r3692, %r3690, %r3691;
	shf.l.wrap.b32 	%r3693, %r3688, %r3688, 7;
	xor.b32  	%r3694, %r3692, %r3693;
	and.b32  	%r3695, %r3688, %r3663;
	not.b32 	%r3696, %r3688;
	and.b32  	%r3697, %r3638, %r3696;
	or.b32  	%r3698, %r3695, %r3697;
	add.s32 	%r3699, %r3698, %r3613;
	add.s32 	%r3700, %r3699, %r3694;
	add.s32 	%r3701, %r3700, %r35;
	add.s32 	%r3702, %r3701, %r2442;
	shf.l.wrap.b32 	%r3703, %r3689, %r3689, 30;
	shf.l.wrap.b32 	%r3704, %r3689, %r3689, 19;
	xor.b32  	%r3705, %r3703, %r3704;
	shf.l.wrap.b32 	%r3706, %r3689, %r3689, 10;
	xor.b32  	%r3707, %r3705, %r3706;
	xor.b32  	%r3708, %r3664, %r3639;
	and.b32  	%r3709, %r3689, %r3708;
	and.b32  	%r3710, %r3664, %r3639;
	xor.b32  	%r3711, %r3709, %r3710;
	add.s32 	%r3712, %r3707, %r3711;
	add.s32 	%r3713, %r3702, %r3614;
	add.s32 	%r3714, %r3712, %r3702;
	shf.l.wrap.b32 	%r3715, %r3713, %r3713, 26;
	shf.l.wrap.b32 	%r3716, %r3713, %r3713, 21;
	xor.b32  	%r3717, %r3715, %r3716;
	shf.l.wrap.b32 	%r3718, %r3713, %r3713, 7;
	xor.b32  	%r3719, %r3717, %r3718;
	and.b32  	%r3720, %r3713, %r3688;
	not.b32 	%r3721, %r3713;
	and.b32  	%r3722, %r3663, %r3721;
	or.b32  	%r3723, %r3720, %r3722;
	add.s32 	%r3724, %r3723, %r3638;
	add.s32 	%r3725, %r3724, %r3719;
	add.s32 	%r3726, %r3725, %r36;
	add.s32 	%r3727, %r3726, %r2455;
	shf.l.wrap.b32 	%r3728, %r3714, %r3714, 30;
	shf.l.wrap.b32 	%r3729, %r3714, %r3714, 19;
	xor.b32  	%r3730, %r3728, %r3729;
	shf.l.wrap.b32 	%r3731, %r3714, %r3714, 10;
	xor.b32  	%r3732, %r3730, %r3731;
	xor.b32  	%r3733, %r3689, %r3664;
	and.b32  	%r3734, %r3714, %r3733;
	and.b32  	%r3735, %r3689, %r3664;
	xor.b32  	%r3736, %r3734, %r3735;
	add.s32 	%r3737, %r3732, %r3736;
	add.s32 	%r3738, %r3727, %r3639;
	add.s32 	%r3739, %r3737, %r3727;
	shf.l.wrap.b32 	%r3740, %r3738, %r3738, 26;
	shf.l.wrap.b32 	%r3741, %r3738, %r3738, 21;
	xor.b32  	%r3742, %r3740, %r3741;
	shf.l.wrap.b32 	%r3743, %r3738, %r3738, 7;
	xor.b32  	%r3744, %r3742, %r3743;
	and.b32  	%r3745, %r3738, %r3713;
	not.b32 	%r3746, %r3738;
	and.b32  	%r3747, %r3688, %r3746;
	or.b32  	%r3748, %r3745, %r3747;
	add.s32 	%r3749, %r3748, %r3663;
	add.s32 	%r3750, %r3749, %r3744;
	add.s32 	%r3751, %r3750, %r37;
	add.s32 	%r3752, %r3751, %r2468;
	shf.l.wrap.b32 	%r3753, %r3739, %r3739, 30;
	shf.l.wrap.b32 	%r3754, %r3739, %r3739, 19;
	xor.b32  	%r3755, %r3753, %r3754;
	shf.l.wrap.b32 	%r3756, %r3739, %r3739, 10;
	xor.b32  	%r3757, %r3755, %r3756;
	xor.b32  	%r3758, %r3714, %r3689;
	and.b32  	%r3759, %r3739, %r3758;
	and.b32  	%r3760, %r3714, %r3689;
	xor.b32  	%r3761, %r3759, %r3760;
	add.s32 	%r3762, %r3757, %r3761;
	add.s32 	%r3763, %r3752, %r3664;
	add.s32 	%r3764, %r3762, %r3752;
	shf.l.wrap.b32 	%r3765, %r3763, %r3763, 26;
	shf.l.wrap.b32 	%r3766, %r3763, %r3763, 21;
	xor.b32  	%r3767, %r3765, %r3766;
	shf.l.wrap.b32 	%r3768, %r3763, %r3763, 7;
	xor.b32  	%r3769, %r3767, %r3768;
	and.b32  	%r3770, %r3763, %r3738;
	not.b32 	%r3771, %r3763;
	and.b32  	%r3772, %r3713, %r3771;
	or.b32  	%r3773, %r3770, %r3772;
	add.s32 	%r3774, %r3773, %r3688;
	add.s32 	%r3775, %r3774, %r3769;
	add.s32 	%r3776, %r3775, %r38;
	add.s32 	%r3777, %r3776, %r2481;
	shf.l.wrap.b32 	%r3778, %r3764, %r3764, 30;
	shf.l.wrap.b32 	%r3779, %r3764, %r3764, 19;
	xor.b32  	%r3780, %r3778, %r3779;
	shf.l.wrap.b32 	%r3781, %r3764, %r3764, 10;
	xor.b32  	%r3782, %r3780, %r3781;
	xor.b32  	%r3783, %r3739, %r3714;
	and.b32  	%r3784, %r3764, %r3783;
	and.b32  	%r3785, %r3739, %r3714;
	xor.b32  	%r3786, %r3784, %r3785;
	add.s32 	%r3787, %r3782, %r3786;
	add.s32 	%r3788, %r3777, %r3689;
	add.s32 	%r3789, %r3787, %r3777;
	shf.l.wrap.b32 	%r3790, %r3788, %r3788, 26;
	shf.l.wrap.b32 	%r3791, %r3788, %r3788, 21;
	xor.b32  	%r3792, %r3790, %r3791;
	shf.l.wrap.b32 	%r3793, %r3788, %r3788, 7;
	xor.b32  	%r3794, %r3792, %r3793;
	and.b32  	%r3795, %r3788, %r3763;
	not.b32 	%r3796, %r3788;
	and.b32  	%r3797, %r3738, %r3796;
	or.b32  	%r3798, %r3795, %r3797;
	add.s32 	%r3799, %r3798, %r3713;
	add.s32 	%r3800, %r3799, %r3794;
	add.s32 	%r3801, %r3800, %r39;
	add.s32 	%r3802, %r3801, %r2494;
	shf.l.wrap.b32 	%r3803, %r3789, %r3789, 30;
	shf.l.wrap.b32 	%r3804, %r3789, %r3789, 19;
	xor.b32  	%r3805, %r3803, %r3804;
	shf.l.wrap.b32 	%r3806, %r3789, %r3789, 10;
	xor.b32  	%r3807, %r3805, %r3806;
	xor.b32  	%r3808, %r3764, %r3739;
	and.b32  	%r3809, %r3789, %r3808;
	and.b32  	%r3810, %r3764, %r3739;
	xor.b32  	%r3811, %r3809, %r3810;
	add.s32 	%r3812, %r3807, %r3811;
	add.s32 	%r3813, %r3802, %r3714;
	add.s32 	%r3814, %r3812, %r3802;
	shf.l.wrap.b32 	%r3815, %r3813, %r3813, 26;
	shf.l.wrap.b32 	%r3816, %r3813, %r3813, 21;
	xor.b32  	%r3817, %r3815, %r3816;
	shf.l.wrap.b32 	%r3818, %r3813, %r3813, 7;
	xor.b32  	%r3819, %r3817, %r3818;
	and.b32  	%r3820, %r3813, %r3788;
	not.b32 	%r3821, %r3813;
	and.b32  	%r3822, %r3763, %r3821;
	or.b32  	%r3823, %r3820, %r3822;
	add.s32 	%r3824, %r3823, %r3738;
	add.s32 	%r3825, %r3824, %r3819;
	add.s32 	%r3826, %r3825, %r40;
	add.s32 	%r3827, %r3826, %r2507;
	shf.l.wrap.b32 	%r3828, %r3814, %r3814, 30;
	shf.l.wrap.b32 	%r3829, %r3814, %r3814, 19;
	xor.b32  	%r3830, %r3828, %r3829;
	shf.l.wrap.b32 	%r3831, %r3814, %r3814, 10;
	xor.b32  	%r3832, %r3830, %r3831;
	xor.b32  	%r3833, %r3789, %r3764;
	and.b32  	%r3834, %r3814, %r3833;
	and.b32  	%r3835, %r3789, %r3764;
	xor.b32  	%r3836, %r3834, %r3835;
	add.s32 	%r3837, %r3832, %r3836;
	add.s32 	%r3838, %r3827, %r3739;
	add.s32 	%r3839, %r3837, %r3827;
	shf.l.wrap.b32 	%r3840, %r3838, %r3838, 26;
	shf.l.wrap.b32 	%r3841, %r3838, %r3838, 21;
	xor.b32  	%r3842, %r3840, %r3841;
	shf.l.wrap.b32 	%r3843, %r3838, %r3838, 7;
	xor.b32  	%r3844, %r3842, %r3843;
	and.b32  	%r3845, %r3838, %r3813;
	not.b32 	%r3846, %r3838;
	and.b32  	%r3847, %r3788, %r3846;
	or.b32  	%r3848, %r3845, %r3847;
	add.s32 	%r3849, %r3848, %r3763;
	add.s32 	%r3850, %r3849, %r3844;
	add.s32 	%r3851, %r3850, %r41;
	add.s32 	%r3852, %r3851, %r2520;
	shf.l.wrap.b32 	%r3853, %r3839, %r3839, 30;
	shf.l.wrap.b32 	%r3854, %r3839, %r3839, 19;
	xor.b32  	%r3855, %r3853, %r3854;
	shf.l.wrap.b32 	%r3856, %r3839, %r3839, 10;
	xor.b32  	%r3857, %r3855, %r3856;
	xor.b32  	%r3858, %r3814, %r3789;
	and.b32  	%r3859, %r3839, %r3858;
	and.b32  	%r3860, %r3814, %r3789;
	xor.b32  	%r3861, %r3859, %r3860;
	add.s32 	%r3862, %r3857, %r3861;
	add.s32 	%r3863, %r3852, %r3764;
	add.s32 	%r3864, %r3862, %r3852;
	shf.l.wrap.b32 	%r3865, %r3863, %r3863, 26;
	shf.l.wrap.b32 	%r3866, %r3863, %r3863, 21;
	xor.b32  	%r3867, %r3865, %r3866;
	shf.l.wrap.b32 	%r3868, %r3863, %r3863, 7;
	xor.b32  	%r3869, %r3867, %r3868;
	and.b32  	%r3870, %r3863, %r3838;
	not.b32 	%r3871, %r3863;
	and.b32  	%r3872, %r3813, %r3871;
	or.b32  	%r3873, %r3870, %r3872;
	add.s32 	%r3874, %r3873, %r3788;
	add.s32 	%r3875, %r3874, %r3869;
	add.s32 	%r3876, %r3875, %r42;
	add.s32 	%r3877, %r3876, %r2533;
	shf.l.wrap.b32 	%r3878, %r3864, %r3864, 30;
	shf.l.wrap.b32 	%r3879, %r3864, %r3864, 19;
	xor.b32  	%r3880, %r3878, %r3879;
	shf.l.wrap.b32 	%r3881, %r3864, %r3864, 10;
	xor.b32  	%r3882, %r3880, %r3881;
	xor.b32  	%r3883, %r3839, %r3814;
	and.b32  	%r3884, %r3864, %r3883;
	and.b32  	%r3885, %r3839, %r3814;
	xor.b32  	%r3886, %r3884, %r3885;
	add.s32 	%r3887, %r3882, %r3886;
	add.s32 	%r3888, %r3877, %r3789;
	add.s32 	%r3889, %r3887, %r3877;
	shf.l.wrap.b32 	%r3890, %r3888, %r3888, 26;
	shf.l.wrap.b32 	%r3891, %r3888, %r3888, 21;
	xor.b32  	%r3892, %r3890, %r3891;
	shf.l.wrap.b32 	%r3893, %r3888, %r3888, 7;
	xor.b32  	%r3894, %r3892, %r3893;
	and.b32  	%r3895, %r3888, %r3863;
	not.b32 	%r3896, %r3888;
	and.b32  	%r3897, %r3838, %r3896;
	or.b32  	%r3898, %r3895, %r3897;
	add.s32 	%r3899, %r3898, %r3813;
	add.s32 	%r3900, %r3899, %r3894;
	add.s32 	%r3901, %r3900, %r43;
	add.s32 	%r3902, %r3901, %r2546;
	shf.l.wrap.b32 	%r3903, %r3889, %r3889, 30;
	shf.l.wrap.b32 	%r3904, %r3889, %r3889, 19;
	xor.b32  	%r3905, %r3903, %r3904;
	shf.l.wrap.b32 	%r3906, %r3889, %r3889, 10;
	xor.b32  	%r3907, %r3905, %r3906;
	xor.b32  	%r3908, %r3864, %r3839;
	and.b32  	%r3909, %r3889, %r3908;
	and.b32  	%r3910, %r3864, %r3839;
	xor.b32  	%r3911, %r3909, %r3910;
	add.s32 	%r3912, %r3907, %r3911;
	add.s32 	%r3913, %r3902, %r3814;
	add.s32 	%r3914, %r3912, %r3902;
	shf.l.wrap.b32 	%r3915, %r3913, %r3913, 26;
	shf.l.wrap.b32 	%r3916, %r3913, %r3913, 21;
	xor.b32  	%r3917, %r3915, %r3916;
	shf.l.wrap.b32 	%r3918, %r3913, %r3913, 7;
	xor.b32  	%r3919, %r3917, %r3918;
	and.b32  	%r3920, %r3913, %r3888;
	not.b32 	%r3921, %r3913;
	and.b32  	%r3922, %r3863, %r3921;
	or.b32  	%r3923, %r3920, %r3922;
	add.s32 	%r3924, %r3923, %r3838;
	add.s32 	%r3925, %r3924, %r3919;
	add.s32 	%r3926, %r3925, %r44;
	add.s32 	%r3927, %r3926, %r2559;
	shf.l.wrap.b32 	%r3928, %r3914, %r3914, 30;
	shf.l.wrap.b32 	%r3929, %r3914, %r3914, 19;
	xor.b32  	%r3930, %r3928, %r3929;
	shf.l.wrap.b32 	%r3931, %r3914, %r3914, 10;
	xor.b32  	%r3932, %r3930, %r3931;
	xor.b32  	%r3933, %r3889, %r3864;
	and.b32  	%r3934, %r3914, %r3933;
	and.b32  	%r3935, %r3889, %r3864;
	xor.b32  	%r3936, %r3934, %r3935;
	add.s32 	%r3937, %r3932, %r3936;
	add.s32 	%r3938, %r3927, %r3839;
	add.s32 	%r3939, %r3937, %r3927;
	shf.l.wrap.b32 	%r3940, %r3938, %r3938, 26;
	shf.l.wrap.b32 	%r3941, %r3938, %r3938, 21;
	xor.b32  	%r3942, %r3940, %r3941;
	shf.l.wrap.b32 	%r3943, %r3938, %r3938, 7;
	xor.b32  	%r3944, %r3942, %r3943;
	and.b32  	%r3945, %r3938, %r3913;
	not.b32 	%r3946, %r3938;
	and.b32  	%r3947, %r3888, %r3946;
	or.b32  	%r3948, %r3945, %r3947;
	add.s32 	%r3949, %r3948, %r3863;
	add.s32 	%r3950, %r3949, %r3944;
	add.s32 	%r3951, %r3950, %r45;
	add.s32 	%r3952, %r3951, %r2572;
	shf.l.wrap.b32 	%r3953, %r3939, %r3939, 30;
	shf.l.wrap.b32 	%r3954, %r3939, %r3939, 19;
	xor.b32  	%r3955, %r3953, %r3954;
	shf.l.wrap.b32 	%r3956, %r3939, %r3939, 10;
	xor.b32  	%r3957, %r3955, %r3956;
	xor.b32  	%r3958, %r3914, %r3889;
	and.b32  	%r3959, %r3939, %r3958;
	and.b32  	%r3960, %r3914, %r3889;
	xor.b32  	%r3961, %r3959, %r3960;
	add.s32 	%r3962, %r3957, %r3961;
	add.s32 	%r3963, %r3952, %r3864;
	add.s32 	%r3964, %r3962, %r3952;
	shf.l.wrap.b32 	%r3965, %r3963, %r3963, 26;
	shf.l.wrap.b32 	%r3966, %r3963, %r3963, 21;
	xor.b32  	%r3967, %r3965, %r3966;
	shf.l.wrap.b32 	%r3968, %r3963, %r3963, 7;
	xor.b32  	%r3969, %r3967, %r3968;
	and.b32  	%r3970, %r3963, %r3938;
	not.b32 	%r3971, %r3963;
	and.b32  	%r3972, %r3913, %r3971;
	or.b32  	%r3973, %r3970, %r3972;
	add.s32 	%r3974, %r3973, %r3888;
	add.s32 	%r3975, %r3974, %r3969;
	add.s32 	%r3976, %r3975, %r46;
	add.s32 	%r3977, %r3976, %r2585;
	shf.l.wrap.b32 	%r3978, %r3964, %r3964, 30;
	shf.l.wrap.b32 	%r3979, %r3964, %r3964, 19;
	xor.b32  	%r3980, %r3978, %r3979;
	shf.l.wrap.b32 	%r3981, %r3964, %r3964, 10;
	xor.b32  	%r3982, %r3980, %r3981;
	xor.b32  	%r3983, %r3939, %r3914;
	and.b32  	%r3984, %r3964, %r3983;
	and.b32  	%r3985, %r3939, %r3914;
	xor.b32  	%r3986, %r3984, %r3985;
	add.s32 	%r3987, %r3982, %r3986;
	add.s32 	%r3988, %r3977, %r3889;
	add.s32 	%r3989, %r3987, %r3977;
	shf.l.wrap.b32 	%r3990, %r3988, %r3988, 26;
	shf.l.wrap.b32 	%r3991, %r3988, %r3988, 21;
	xor.b32  	%r3992, %r3990, %r3991;
	shf.l.wrap.b32 	%r3993, %r3988, %r3988, 7;
	xor.b32  	%r3994, %r3992, %r3993;
	and.b32  	%r3995, %r3988, %r3963;
	not.b32 	%r3996, %r3988;
	and.b32  	%r3997, %r3938, %r3996;
	or.b32  	%r3998, %r3995, %r3997;
	add.s32 	%r3999, %r3998, %r3913;
	add.s32 	%r4000, %r3999, %r3994;
	add.s32 	%r4001, %r4000, %r47;
	add.s32 	%r4002, %r4001, %r2598;
	shf.l.wrap.b32 	%r4003, %r3989, %r3989, 30;
	shf.l.wrap.b32 	%r4004, %r3989, %r3989, 19;
	xor.b32  	%r4005, %r4003, %r4004;
	shf.l.wrap.b32 	%r4006, %r3989, %r3989, 10;
	xor.b32  	%r4007, %r4005, %r4006;
	xor.b32  	%r4008, %r3964, %r3939;
	and.b32  	%r4009, %r3989, %r4008;
	and.b32  	%r4010, %r3964, %r3939;
	xor.b32  	%r4011, %r4009, %r4010;
	add.s32 	%r4012, %r4007, %r4011;
	add.s32 	%r4013, %r4002, %r3914;
	add.s32 	%r4014, %r4012, %r4002;
	shf.l.wrap.b32 	%r4015, %r4013, %r4013, 26;
	shf.l.wrap.b32 	%r4016, %r4013, %r4013, 21;
	xor.b32  	%r4017, %r4015, %r4016;
	shf.l.wrap.b32 	%r4018, %r4013, %r4013, 7;
	xor.b32  	%r4019, %r4017, %r4018;
	and.b32  	%r4020, %r4013, %r3988;
	not.b32 	%r4021, %r4013;
	and.b32  	%r4022, %r3963, %r4021;
	or.b32  	%r4023, %r4020, %r4022;
	add.s32 	%r4024, %r4023, %r3938;
	add.s32 	%r4025, %r4024, %r4019;
	add.s32 	%r4026, %r4025, %r48;
	add.s32 	%r4027, %r4026, %r2611;
	shf.l.wrap.b32 	%r4028, %r4014, %r4014, 30;
	shf.l.wrap.b32 	%r4029, %r4014, %r4014, 19;
	xor.b32  	%r4030, %r4028, %r4029;
	shf.l.wrap.b32 	%r4031, %r4014, %r4014, 10;
	xor.b32  	%r4032, %r4030, %r4031;
	xor.b32  	%r4033, %r3989, %r3964;
	and.b32  	%r4034, %r4014, %r4033;
	and.b32  	%r4035, %r3989, %r3964;
	xor.b32  	%r4036, %r4034, %r4035;
	add.s32 	%r4037, %r4032, %r4036;
	add.s32 	%r4038, %r4027, %r3939;
	add.s32 	%r4039, %r4037, %r4027;
	shf.l.wrap.b32 	%r4040, %r4038, %r4038, 26;
	shf.l.wrap.b32 	%r4041, %r4038, %r4038, 21;
	xor.b32  	%r4042, %r4040, %r4041;
	shf.l.wrap.b32 	%r4043, %r4038, %r4038, 7;
	xor.b32  	%r4044, %r4042, %r4043;
	and.b32  	%r4045, %r4038, %r4013;
	not.b32 	%r4046, %r4038;
	and.b32  	%r4047, %r3988, %r4046;
	or.b32  	%r4048, %r4045, %r4047;
	add.s32 	%r4049, %r4048, %r3963;
	add.s32 	%r4050, %r4049, %r4044;
	add.s32 	%r4051, %r4050, %r49;
	add.s32 	%r4052, %r4051, %r2624;
	shf.l.wrap.b32 	%r4053, %r4039, %r4039, 30;
	shf.l.wrap.b32 	%r4054, %r4039, %r4039, 19;
	xor.b32  	%r4055, %r4053, %r4054;
	shf.l.wrap.b32 	%r4056, %r4039, %r4039, 10;
	xor.b32  	%r4057, %r4055, %r4056;
	xor.b32  	%r4058, %r4014, %r3989;
	and.b32  	%r4059, %r4039, %r4058;
	and.b32  	%r4060, %r4014, %r3989;
	xor.b32  	%r4061, %r4059, %r4060;
	add.s32 	%r4062, %r4057, %r4061;
	add.s32 	%r4063, %r4052, %r3964;
	add.s32 	%r4064, %r4062, %r4052;
	shf.l.wrap.b32 	%r4065, %r4063, %r4063, 26;
	shf.l.wrap.b32 	%r4066, %r4063, %r4063, 21;
	xor.b32  	%r4067, %r4065, %r4066;
	shf.l.wrap.b32 	%r4068, %r4063, %r4063, 7;
	xor.b32  	%r4069, %r4067, %r4068;
	and.b32  	%r4070, %r4063, %r4038;
	not.b32 	%r4071, %r4063;
	and.b32  	%r4072, %r4013, %r4071;
	or.b32  	%r4073, %r4070, %r4072;
	add.s32 	%r4074, %r4073, %r3988;
	add.s32 	%r4075, %r4074, %r4069;
	add.s32 	%r4076, %r4075, %r50;
	add.s32 	%r4077, %r4076, %r2637;
	shf.l.wrap.b32 	%r4078, %r4064, %r4064, 30;
	shf.l.wrap.b32 	%r4079, %r4064, %r4064, 19;
	xor.b32  	%r4080, %r4078, %r4079;
	shf.l.wrap.b32 	%r4081, %r4064, %r4064, 10;
	xor.b32  	%r4082, %r4080, %r4081;
	xor.b32  	%r4083, %r4039, %r4014;
	and.b32  	%r4084, %r4064, %r4083;
	and.b32  	%r4085, %r4039, %r4014;
	xor.b32  	%r4086, %r4084, %r4085;
	add.s32 	%r4087, %r4082, %r4086;
	add.s32 	%r4088, %r4077, %r3989;
	add.s32 	%r4089, %r4087, %r4077;
	shf.l.wrap.b32 	%r4090, %r4088, %r4088, 26;
	shf.l.wrap.b32 	%r4091, %r4088, %r4088, 21;
	xor.b32  	%r4092, %r4090, %r4091;
	shf.l.wrap.b32 	%r4093, %r4088, %r4088, 7;
	xor.b32  	%r4094, %r4092, %r4093;
	and.b32  	%r4095, %r4088, %r4063;
	not.b32 	%r4096, %r4088;
	and.b32  	%r4097, %r4038, %r4096;
	or.b32  	%r4098, %r4095, %r4097;
	add.s32 	%r4099, %r4098, %r4013;
	add.s32 	%r4100, %r4099, %r4094;
	add.s32 	%r4101, %r4100, %r51;
	add.s32 	%r4102, %r4101, %r2650;
	shf.l.wrap.b32 	%r4103, %r4089, %r4089, 30;
	shf.l.wrap.b32 	%r4104, %r4089, %r4089, 19;
	xor.b32  	%r4105, %r4103, %r4104;
	shf.l.wrap.b32 	%r4106, %r4089, %r4089, 10;
	xor.b32  	%r4107, %r4105, %r4106;
	xor.b32  	%r4108, %r4064, %r4039;
	and.b32  	%r4109, %r4089, %r4108;
	and.b32  	%r4110, %r4064, %r4039;
	xor.b32  	%r4111, %r4109, %r4110;
	add.s32 	%r4112, %r4107, %r4111;
	add.s32 	%r4113, %r4102, %r4014;
	add.s32 	%r4114, %r4112, %r4102;
	shf.l.wrap.b32 	%r4115, %r4113, %r4113, 26;
	shf.l.wrap.b32 	%r4116, %r4113, %r4113, 21;
	xor.b32  	%r4117, %r4115, %r4116;
	shf.l.wrap.b32 	%r4118, %r4113, %r4113, 7;
	xor.b32  	%r4119, %r4117, %r4118;
	and.b32  	%r4120, %r4113, %r4088;
	not.b32 	%r4121, %r4113;
	and.b32  	%r4122, %r4063, %r4121;
	or.b32  	%r4123, %r4120, %r4122;
	add.s32 	%r4124, %r4123, %r4038;
	add.s32 	%r4125, %r4124, %r4119;
	add.s32 	%r4127, %r4125, %r4126;
	add.s32 	%r4128, %r4127, %r2663;
	shf.l.wrap.b32 	%r4129, %r4114, %r4114, 30;
	shf.l.wrap.b32 	%r4130, %r4114, %r4114, 19;
	xor.b32  	%r4131, %r4129, %r4130;
	shf.l.wrap.b32 	%r4132, %r4114, %r4114, 10;
	xor.b32  	%r4133, %r4131, %r4132;
	xor.b32  	%r4134, %r4089, %r4064;
	and.b32  	%r4135, %r4114, %r4134;
	and.b32  	%r4136, %r4089, %r4064;
	xor.b32  	%r4137, %r4135, %r4136;
	add.s32 	%r4138, %r4133, %r4137;
	add.s32 	%r4139, %r4128, %r4039;
	add.s32 	%r4140, %r4138, %r4128;
	shf.l.wrap.b32 	%r4141, %r4139, %r4139, 26;
	shf.l.wrap.b32 	%r4142, %r4139, %r4139, 21;
	xor.b32  	%r4143, %r4141, %r4142;
	shf.l.wrap.b32 	%r4144, %r4139, %r4139, 7;
	xor.b32  	%r4145, %r4143, %r4144;
	and.b32  	%r4146, %r4139, %r4113;
	not.b32 	%r4147, %r4139;
	and.b32  	%r4148, %r4088, %r4147;
	or.b32  	%r4149, %r4146, %r4148;
	add.s32 	%r4150, %r4149, %r4063;
	add.s32 	%r4151, %r4150, %r4145;
	add.s32 	%r4153, %r4151, %r4152;
	add.s32 	%r4154, %r4153, %r2676;
	shf.l.wrap.b32 	%r4155, %r4140, %r4140, 30;
	shf.l.wrap.b32 	%r4156, %r4140, %r4140, 19;
	xor.b32  	%r4157, %r4155, %r4156;
	shf.l.wrap.b32 	%r4158, %r4140, %r4140, 10;
	xor.b32  	%r4159, %r4157, %r4158;
	xor.b32  	%r4160, %r4114, %r4089;
	and.b32  	%r4161, %r4140, %r4160;
	and.b32  	%r4162, %r4114, %r4089;
	xor.b32  	%r4163, %r4161, %r4162;
	add.s32 	%r4164, %r4159, %r4163;
	add.s32 	%r4165, %r4154, %r4064;
	add.s32 	%r4166, %r4164, %r4154;
	shf.l.wrap.b32 	%r4167, %r4165, %r4165, 26;
	shf.l.wrap.b32 	%r4168, %r4165, %r4165, 21;
	xor.b32  	%r4169, %r4167, %r4168;
	shf.l.wrap.b32 	%r4170, %r4165, %r4165, 7;
	xor.b32  	%r4171, %r4169, %r4170;
	and.b32  	%r4172, %r4165, %r4139;
	not.b32 	%r4173, %r4165;
	and.b32  	%r4174, %r4113, %r4173;
	or.b32  	%r4175, %r4172, %r4174;
	add.s32 	%r4176, %r4175, %r4088;
	add.s32 	%r4177, %r4176, %r4171;
	add.s32 	%r4178, %r4177, %r52;
	add.s32 	%r4179, %r4178, %r2689;
	shf.l.wrap.b32 	%r4180, %r4166, %r4166, 30;
	shf.l.wrap.b32 	%r4181, %r4166, %r4166, 19;
	xor.b32  	%r4182, %r4180, %r4181;
	shf.l.wrap.b32 	%r4183, %r4166, %r4166, 10;
	xor.b32  	%r4184, %r4182, %r4183;
	xor.b32  	%r4185, %r4140, %r4114;
	and.b32  	%r4186, %r4166, %r4185;
	and.b32  	%r4187, %r4140, %r4114;
	xor.b32  	%r4188, %r4186, %r4187;
	add.s32 	%r4189, %r4184, %r4188;
	add.s32 	%r4190, %r4179, %r4089;
	add.s32 	%r4191, %r4189, %r4179;
	shf.l.wrap.b32 	%r4192, %r4190, %r4190, 26;
	shf.l.wrap.b32 	%r4193, %r4190, %r4190, 21;
	xor.b32  	%r4194, %r4192, %r4193;
	shf.l.wrap.b32 	%r4195, %r4190, %r4190, 7;
	xor.b32  	%r4196, %r4194, %r4195;
	and.b32  	%r4197, %r4190, %r4165;
	not.b32 	%r4198, %r4190;
	and.b32  	%r4199, %r4139, %r4198;
	or.b32  	%r4200, %r4197, %r4199;
	add.s32 	%r4201, %r4200, %r4113;
	add.s32 	%r4202, %r4201, %r4196;
	add.s32 	%r4203, %r4202, %r53;
	add.s32 	%r4204, %r4203, %r2702;
	shf.l.wrap.b32 	%r4205, %r4191, %r4191, 30;
	shf.l.wrap.b32 	%r4206, %r4191, %r4191, 19;
	xor.b32  	%r4207, %r4205, %r4206;
	shf.l.wrap.b32 	%r4208, %r4191, %r4191, 10;
	xor.b32  	%r4209, %r4207, %r4208;
	xor.b32  	%r4210, %r4166, %r4140;
	and.b32  	%r4211, %r4191, %r4210;
	and.b32  	%r4212, %r4166, %r4140;
	xor.b32  	%r4213, %r4211, %r4212;
	add.s32 	%r4214, %r4209, %r4213;
	add.s32 	%r4215, %r4204, %r4114;
	add.s32 	%r4216, %r4214, %r4204;
	shf.l.wrap.b32 	%r4217, %r4215, %r4215, 26;
	shf.l.wrap.b32 	%r4218, %r4215, %r4215, 21;
	xor.b32  	%r4219, %r4217, %r4218;
	shf.l.wrap.b32 	%r4220, %r4215, %r4215, 7;
	xor.b32  	%r4221, %r4219, %r4220;
	and.b32  	%r4222, %r4215, %r4190;
	not.b32 	%r4223, %r4215;
	and.b32  	%r4224, %r4165, %r4223;
	or.b32  	%r4225, %r4222, %r4224;
	add.s32 	%r4226, %r4225, %r4139;
	add.s32 	%r4227, %r4226, %r4221;
	add.s32 	%r4228, %r4227, %r54;
	add.s32 	%r4229, %r4228, %r2715;
	shf.l.wrap.b32 	%r4230, %r4216, %r4216, 30;
	shf.l.wrap.b32 	%r4231, %r4216, %r4216, 19;
	xor.b32  	%r4232, %r4230, %r4231;
	shf.l.wrap.b32 	%r4233, %r4216, %r4216, 10;
	xor.b32  	%r4234, %r4232, %r4233;
	xor.b32  	%r4235, %r4191, %r4166;
	and.b32  	%r4236, %r4216, %r4235;
	and.b32  	%r4237, %r4191, %r4166;
	xor.b32  	%r4238, %r4236, %r4237;
	add.s32 	%r4239, %r4234, %r4238;
	add.s32 	%r4240, %r4229, %r4140;
	add.s32 	%r4241, %r4239, %r4229;
	shf.l.wrap.b32 	%r4242, %r4240, %r4240, 26;
	shf.l.wrap.b32 	%r4243, %r4240, %r4240, 21;
	xor.b32  	%r4244, %r4242, %r4243;
	shf.l.wrap.b32 	%r4245, %r4240, %r4240, 7;
	xor.b32  	%r4246, %r4244, %r4245;
	and.b32  	%r4247, %r4240, %r4215;
	not.b32 	%r4248, %r4240;
	and.b32  	%r4249, %r4190, %r4248;
	or.b32  	%r4250, %r4247, %r4249;
	add.s32 	%r4251, %r4250, %r4165;
	add.s32 	%r4252, %r4251, %r4246;
	add.s32 	%r4253, %r4252, %r55;
	add.s32 	%r4254, %r4253, %r2728;
	shf.l.wrap.b32 	%r4255, %r4241, %r4241, 30;
	shf.l.wrap.b32 	%r4256, %r4241, %r4241, 19;
	xor.b32  	%r4257, %r4255, %r4256;
	shf.l.wrap.b32 	%r4258, %r4241, %r4241, 10;
	xor.b32  	%r4259, %r4257, %r4258;
	xor.b32  	%r4260, %r4216, %r4191;
	and.b32  	%r4261, %r4241, %r4260;
	and.b32  	%r4262, %r4216, %r4191;
	xor.b32  	%r4263, %r4261, %r4262;
	add.s32 	%r4264, %r4259, %r4263;
	add.s32 	%r4265, %r4254, %r4166;
	add.s32 	%r4266, %r4264, %r4254;
	shf.l.wrap.b32 	%r4267, %r4265, %r4265, 26;
	shf.l.wrap.b32 	%r4268, %r4265, %r4265, 21;
	xor.b32  	%r4269, %r4267, %r4268;
	shf.l.wrap.b32 	%r4270, %r4265, %r4265, 7;
	xor.b32  	%r4271, %r4269, %r4270;
	and.b32  	%r4272, %r4265, %r4240;
	not.b32 	%r4273, %r4265;
	and.b32  	%r4274, %r4215, %r4273;
	or.b32  	%r4275, %r4272, %r4274;
	add.s32 	%r4276, %r4275, %r4190;
	add.s32 	%r4277, %r4276, %r4271;
	add.s32 	%r4279, %r4277, %r4278;
	add.s32 	%r4280, %r4279, %r2741;
	shf.l.wrap.b32 	%r4281, %r4266, %r4266, 30;
	shf.l.wrap.b32 	%r4282, %r4266, %r4266, 19;
	xor.b32  	%r4283, %r4281, %r4282;
	shf.l.wrap.b32 	%r4284, %r4266, %r4266, 10;
	xor.b32  	%r4285, %r4283, %r4284;
	xor.b32  	%r4286, %r4241, %r4216;
	and.b32  	%r4287, %r4266, %r4286;
	and.b32  	%r4288, %r4241, %r4216;
	xor.b32  	%r4289, %r4287, %r4288;
	add.s32 	%r4290, %r4285, %r4289;
	add.s32 	%r4291, %r4280, %r4191;
	add.s32 	%r4292, %r4290, %r4280;
	shf.l.wrap.b32 	%r4293, %r4291, %r4291, 26;
	shf.l.wrap.b32 	%r4294, %r4291, %r4291, 21;
	xor.b32  	%r4295, %r4293, %r4294;
	shf.l.wrap.b32 	%r4296, %r4291, %r4291, 7;
	xor.b32  	%r4297, %r4295, %r4296;
	and.b32  	%r4298, %r4291, %r4265;
	not.b32 	%r4299, %r4291;
	and.b32  	%r4300, %r4240, %r4299;
	or.b32  	%r4301, %r4298, %r4300;
	add.s32 	%r4302, %r4301, %r4215;
	add.s32 	%r4303, %r4302, %r4297;
	add.s32 	%r4305, %r4303, %r4304;
	add.s32 	%r4306, %r4305, %r2754;
	shf.l.wrap.b32 	%r4307, %r4292, %r4292, 30;
	shf.l.wrap.b32 	%r4308, %r4292, %r4292, 19;
	xor.b32  	%r4309, %r4307, %r4308;
	shf.l.wrap.b32 	%r4310, %r4292, %r4292, 10;
	xor.b32  	%r4311, %r4309, %r4310;
	xor.b32  	%r4312, %r4266, %r4241;
	and.b32  	%r4313, %r4292, %r4312;
	and.b32  	%r4314, %r4266, %r4241;
	xor.b32  	%r4315, %r4313, %r4314;
	add.s32 	%r4316, %r4311, %r4315;
	add.s32 	%r4317, %r4306, %r4216;
	add.s32 	%r4318, %r4316, %r4306;
	add.s32 	%r66, %r4318, 1779033703;
	add.s32 	%r67, %r4292, -1150833019;
	add.s32 	%r68, %r4266, 1013904242;
	add.s32 	%r69, %r4241, -1521486534;
	add.s32 	%r70, %r4317, 1359893119;
	add.s32 	%r71, %r4291, -1694144372;
	add.s32 	%r72, %r4265, 528734635;
	add.s32 	%r73, %r4240, 1541459225;
	mov.b32 	%r4598, 0;
	@%p6 bra 	$L__BB0_16;
	mov.b32 	%r4579, 0;
$L__BB0_7:
	add.s32 	%r78, %r4579, %r3;
	setp.eq.s32 	%p7, %r78, %r65;
	shl.b32 	%r4320, %r4579, 5;
	mov.u32 	%r4321, _ZZ13search_kernelyyyyjPjS_S_E4tile;
	add.s32 	%r79, %r4321, %r4320;
	@%p7 bra 	$L__BB0_9;
	ld.shared.u32 	%r4322, [%r79];
	xor.b32  	%r4323, %r4322, %r66;
	popc.b32 	%r4324, %r4323;
	ld.shared.u32 	%r4325, [%r79+4];
	xor.b32  	%r4326, %r4325, %r67;
	popc.b32 	%r4327, %r4326;
	add.s32 	%r4328, %r4327, %r4324;
	ld.shared.u32 	%r4329, [%r79+8];
	xor.b32  	%r4330, %r4329, %r68;
	popc.b32 	%r4331, %r4330;
	add.s32 	%r4332, %r4331, %r4328;
	ld.shared.u32 	%r4333, [%r79+12];
	xor.b32  	%r4334, %r4333, %r69;
	popc.b32 	%r4335, %r4334;
	add.s32 	%r4336, %r4335, %r4332;
	ld.shared.u32 	%r4337, [%r79+16];
	xor.b32  	%r4338, %r4337, %r70;
	popc.b32 	%r4339, %r4338;
	add.s32 	%r4340, %r4339, %r4336;
	ld.shared.u32 	%r4341, [%r79+20];
	xor.b32  	%r4342, %r4341, %r71;
	popc.b32 	%r4343, %r4342;
	add.s32 	%r4344, %r4343, %r4340;
	ld.shared.u32 	%r4345, [%r79+24];
	xor.b32  	%r4346, %r4345, %r72;
	popc.b32 	%r4347, %r4346;
	add.s32 	%r4348, %r4347, %r4344;
	ld.shared.u32 	%r4349, [%r79+28];
	xor.b32  	%r4350, %r4349, %r73;
	popc.b32 	%r4351, %r4350;
	add.s32 	%r4352, %r4351, %r4348;
	sub.s32 	%r4353, 256, %r4352;
	setp.gt.u32 	%p8, %r4353, %r4583;
	max.u32 	%r4583, %r4353, %r4583;
	selp.b32 	%r4584, %r78, %r4584, %p8;
	selp.b32 	%r4585, %r65, %r4585, %p8;
$L__BB0_9:
	add.s32 	%r86, %r78, 1;
	setp.eq.s32 	%p9, %r86, %r65;
	@%p9 bra 	$L__BB0_11;
	ld.shared.u32 	%r4355, [%r79+32];
	xor.b32  	%r4356, %r4355, %r66;
	popc.b32 	%r4357, %r4356;
	ld.shared.u32 	%r4358, [%r79+36];
	xor.b32  	%r4359, %r4358, %r67;
	popc.b32 	%r4360, %r4359;
	add.s32 	%r4361, %r4360, %r4357;
	ld.shared.u32 	%r4362, [%r79+40];
	xor.b32  	%r4363, %r4362, %r68;
	popc.b32 	%r4364, %r4363;
	add.s32 	%r4365, %r4364, %r4361;
	ld.shared.u32 	%r4366, [%r79+44];
	xor.b32  	%r4367, %r4366, %r69;
	popc.b32 	%r4368, %r4367;
	add.s32 	%r4369, %r4368, %r4365;
	ld.shared.u32 	%r4370, [%r79+48];
	xor.b32  	%r4371, %r4370, %r70;
	popc.b32 	%r4372, %r4371;
	add.s32 	%r4373, %r4372, %r4369;
	ld.shared.u32 	%r4374, [%r79+52];
	xor.b32  	%r4375, %r4374, %r71;
	popc.b32 	%r4376, %r4375;
	add.s32 	%r4377, %r4376, %r4373;
	ld.shared.u32 	%r4378, [%r79+56];
	xor.b32  	%r4379, %r4378, %r72;
	popc.b32 	%r4380, %r4379;
	add.s32 	%r4381, %r4380, %r4377;
	ld.shared.u32 	%r4382, [%r79+60];
	xor.b32  	%r4383, %r4382, %r73;
	popc.b32 	%r4384, %r4383;
	add.s32 	%r4385, %r4384, %r4381;
	sub.s32 	%r4386, 256, %r4385;
	setp.gt.u32 	%p10, %r4386, %r4583;
	max.u32 	%r4583, %r4386, %r4583;
	selp.b32 	%r4584, %r86, %r4584, %p10;
	selp.b32 	%r4585, %r65, %r4585, %p10;
$L__BB0_11:
	add.s32 	%r93, %r78, 2;
	setp.eq.s32 	%p11, %r93, %r65;
	@%p11 bra 	$L__BB0_13;
	ld.shared.u32 	%r4388, [%r79+64];
	xor.b32  	%r4389, %r4388, %r66;
	popc.b32 	%r4390, %r4389;
	ld.shared.u32 	%r4391, [%r79+68];
	xor.b32  	%r4392, %r4391, %r67;
	popc.b32 	%r4393, %r4392;
	add.s32 	%r4394, %r4393, %r4390;
	ld.shared.u32 	%r4395, [%r79+72];
	xor.b32  	%r4396, %r4395, %r68;
	popc.b32 	%r4397, %r4396;
	add.s32 	%r4398, %r4397, %r4394;
	ld.shared.u32 	%r4399, [%r79+76];
	xor.b32  	%r4400, %r4399, %r69;
	popc.b32 	%r4401, %r4400;
	add.s32 	%r4402, %r4401, %r4398;
	ld.shared.u32 	%r4403, [%r79+80];
	xor.b32  	%r4404, %r4403, %r70;
	popc.b32 	%r4405, %r4404;
	add.s32 	%r4406, %r4405, %r4402;
	ld.shared.u32 	%r4407, [%r79+84];
	xor.b32  	%r4408, %r4407, %r71;
	popc.b32 	%r4409, %r4408;
	add.s32 	%r4410, %r4409, %r4406;
	ld.shared.u32 	%r4411, [%r79+88];
	xor.b32  	%r4412, %r4411, %r72;
	popc.b32 	%r4413, %r4412;
	add.s32 	%r4414, %r4413, %r4410;
	ld.shared.u32 	%r4415, [%r79+92];
	xor.b32  	%r4416, %r4415, %r73;
	popc.b32 	%r4417, %r4416;
	add.s32 	%r4418, %r4417, %r4414;
	sub.s32 	%r4419, 256, %r4418;
	setp.gt.u32 	%p12, %r4419, %r4583;
	max.u32 	%r4583, %r4419, %r4583;
	selp.b32 	%r4584, %r93, %r4584, %p12;
	selp.b32 	%r4585, %r65, %r4585, %p12;
$L__BB0_13:
	add.s32 	%r100, %r78, 3;
	setp.eq.s32 	%p13, %r100, %r65;
	@%p13 bra 	$L__BB0_15;
	ld.shared.u32 	%r4421, [%r79+96];
	xor.b32  	%r4422, %r4421, %r66;
	popc.b32 	%r4423, %r4422;
	ld.shared.u32 	%r4424, [%r79+100];
	xor.b32  	%r4425, %r4424, %r67;
	popc.b32 	%r4426, %r4425;
	add.s32 	%r4427, %r4426, %r4423;
	ld.shared.u32 	%r4428, [%r79+104];
	xor.b32  	%r4429, %r4428, %r68;
	popc.b32 	%r4430, %r4429;
	add.s32 	%r4431, %r4430, %r4427;
	ld.shared.u32 	%r4432, [%r79+108];
	xor.b32  	%r4433, %r4432, %r69;
	popc.b32 	%r4434, %r4433;
	add.s32 	%r4435, %r4434, %r4431;
	ld.shared.u32 	%r4436, [%r79+112];
	xor.b32  	%r4437, %r4436, %r70;
	popc.b32 	%r4438, %r4437;
	add.s32 	%r4439, %r4438, %r4435;
	ld.shared.u32 	%r4440, [%r79+116];
	xor.b32  	%r4441, %r4440, %r71;
	popc.b32 	%r4442, %r4441;
	add.s32 	%r4443, %r4442, %r4439;
	ld.shared.u32 	%r4444, [%r79+120];
	xor.b32  	%r4445, %r4444, %r72;
	popc.b32 	%r4446, %r4445;
	add.s32 	%r4447, %r4446, %r4443;
	ld.shared.u32 	%r4448, [%r79+124];
	xor.b32  	%r4449, %r4448, %r73;
	popc.b32 	%r4450, %r4449;
	add.s32 	%r4451, %r4450, %r4447;
	sub.s32 	%r4452, 256, %r4451;
	setp.gt.u32 	%p14, %r4452, %r4583;
	max.u32 	%r4583, %r4452, %r4583;
	selp.b32 	%r4584, %r100, %r4584, %p14;
	selp.b32 	%r4585, %r65, %r4585, %p14;
$L__BB0_15:
	add.s32 	%r4579, %r4579, 4;
	and.b32  	%r4598, %r2, 508;
	setp.ne.s32 	%p15, %r4579, %r4598;
	@%p15 bra 	$L__BB0_7;
$L__BB0_16:
	setp.eq.s32 	%p16, %r61, 0;
	@%p16 bra 	$L__BB0_25;
	add.s32 	%r116, %r4598, %r3;
	setp.eq.s32 	%p17, %r116, %r65;
	shl.b32 	%r4453, %r4598, 5;
	mov.u32 	%r4454, _ZZ13search_kernelyyyyjPjS_S_E4tile;
	add.s32 	%r117, %r4454, %r4453;
	@%p17 bra 	$L__BB0_19;
	ld.shared.u32 	%r4455, [%r117];
	xor.b32  	%r4456, %r4455, %r66;
	popc.b32 	%r4457, %r4456;
	ld.shared.u32 	%r4458, [%r117+4];
	xor.b32  	%r4459, %r4458, %r67;
	popc.b32 	%r4460, %r4459;
	add.s32 	%r4461, %r4460, %r4457;
	ld.shared.u32 	%r4462, [%r117+8];
	xor.b32  	%r4463, %r4462, %r68;
	popc.b32 	%r4464, %r4463;
	add.s32 	%r4465, %r4464, %r4461;
	ld.shared.u32 	%r4466, [%r117+12];
	xor.b32  	%r4467, %r4466, %r69;
	popc.b32 	%r4468, %r4467;
	add.s32 	%r4469, %r4468, %r4465;
	ld.shared.u32 	%r4470, [%r117+16];
	xor.b32  	%r4471, %r4470, %r70;
	popc.b32 	%r4472, %r4471;
	add.s32 	%r4473, %r4472, %r4469;
	ld.shared.u32 	%r4474, [%r117+20];
	xor.b32  	%r4475, %r4474, %r71;
	popc.b32 	%r4476, %r4475;
	add.s32 	%r4477, %r4476, %r4473;
	ld.shared.u32 	%r4478, [%r117+24];
	xor.b32  	%r4479, %r4478, %r72;
	popc.b32 	%r4480, %r4479;
	add.s32 	%r4481, %r4480, %r4477;
	ld.shared.u32 	%r4482, [%r117+28];
	xor.b32  	%r4483, %r4482, %r73;
	popc.b32 	%r4484, %r4483;
	add.s32 	%r4485, %r4484, %r4481;
	sub.s32 	%r4486, 256, %r4485;
	setp.gt.u32 	%p18, %r4486, %r4583;
	max.u32 	%r4583, %r4486, %r4583;
	selp.b32 	%r4584, %r116, %r4584, %p18;
	selp.b32 	%r4585, %r65, %r4585, %p18;
$L__BB0_19:
	setp.eq.s32 	%p19, %r61, 1;
	@%p19 bra 	$L__BB0_25;
	add.s32 	%r124, %r116, 1;
	setp.eq.s32 	%p20, %r124, %r65;
	@%p20 bra 	$L__BB0_22;
	ld.shared.u32 	%r4488, [%r117+32];
	xor.b32  	%r4489, %r4488, %r66;
	popc.b32 	%r4490, %r4489;
	ld.shared.u32 	%r4491, [%r117+36];
	xor.b32  	%r4492, %r4491, %r67;
	popc.b32 	%r4493, %r4492;
	add.s32 	%r4494, %r4493, %r4490;
	ld.shared.u32 	%r4495, [%r117+40];
	xor.b32  	%r4496, %r4495, %r68;
	popc.b32 	%r4497, %r4496;
	add.s32 	%r4498, %r4497, %r4494;
	ld.shared.u32 	%r4499, [%r117+44];
	xor.b32  	%r4500, %r4499, %r69;
	popc.b32 	%r4501, %r4500;
	add.s32 	%r4502, %r4501, %r4498;
	ld.shared.u32 	%r4503, [%r117+48];
	xor.b32  	%r4504, %r4503, %r70;
	popc.b32 	%r4505, %r4504;
	add.s32 	%r4506, %r4505, %r4502;
	ld.shared.u32 	%r4507, [%r117+52];
	xor.b32  	%r4508, %r4507, %r71;
	popc.b32 	%r4509, %r4508;
	add.s32 	%r4510, %r4509, %r4506;
	ld.shared.u32 	%r4511, [%r117+56];
	xor.b32  	%r4512, %r4511, %r72;
	popc.b32 	%r4513, %r4512;
	add.s32 	%r4514, %r4513, %r4510;
	ld.shared.u32 	%r4515, [%r117+60];
	xor.b32  	%r4516, %r4515, %r73;
	popc.b32 	%r4517, %r4516;
	add.s32 	%r4518, %r4517, %r4514;
	sub.s32 	%r4519, 256, %r4518;
	setp.gt.u32 	%p21, %r4519, %r4583;
	max.u32 	%r4583, %r4519, %r4583;
	selp.b32 	%r4584, %r124, %r4584, %p21;
	selp.b32 	%r4585, %r65, %r4585, %p21;
$L__BB0_22:
	setp.eq.s32 	%p22, %r61, 2;
	@%p22 bra 	$L__BB0_25;
	add.s32 	%r131, %r116, 2;
	setp.eq.s32 	%p23, %r131, %r65;
	@%p23 bra 	$L__BB0_25;
	ld.shared.u32 	%r4521, [%r117+64];
	xor.b32  	%r4522, %r4521, %r66;
	popc.b32 	%r4523, %r4522;
	ld.shared.u32 	%r4524, [%r117+68];
	xor.b32  	%r4525, %r4524, %r67;
	popc.b32 	%r4526, %r4525;
	add.s32 	%r4527, %r4526, %r4523;
	ld.shared.u32 	%r4528, [%r117+72];
	xor.b32  	%r4529, %r4528, %r68;
	popc.b32 	%r4530, %r4529;
	add.s32 	%r4531, %r4530, %r4527;
	ld.shared.u32 	%r4532, [%r117+76];
	xor.b32  	%r4533, %r4532, %r69;
	popc.b32 	%r4534, %r4533;
	add.s32 	%r4535, %r4534, %r4531;
	ld.shared.u32 	%r4536, [%r117+80];
	xor.b32  	%r4537, %r4536, %r70;
	popc.b32 	%r4538, %r4537;
	add.s32 	%r4539, %r4538, %r4535;
	ld.shared.u32 	%r4540, [%r117+84];
	xor.b32  	%r4541, %r4540, %r71;
	popc.b32 	%r4542, %r4541;
	add.s32 	%r4543, %r4542, %r4539;
	ld.shared.u32 	%r4544, [%r117+88];
	xor.b32  	%r4545, %r4544, %r72;
	popc.b32 	%r4546, %r4545;
	add.s32 	%r4547, %r4546, %r4543;
	ld.shared.u32 	%r4548, [%r117+92];
	xor.b32  	%r4549, %r4548, %r73;
	popc.b32 	%r4550, %r4549;
	add.s32 	%r4551, %r4550, %r4547;
	sub.s32 	%r4552, 256, %r4551;
	setp.gt.u32 	%p24, %r4552, %r4583;
	max.u32 	%r4583, %r4552, %r4583;
	selp.b32 	%r4584, %r131, %r4584, %p24;
	selp.b32 	%r4585, %r65, %r4585, %p24;
$L__BB0_25:
	mov.u32 	%r4553, %ntid.x;
	cvt.u64.u32 	%rd20, %r4553;
	add.s64 	%rd31, %rd31, %rd20;
	setp.lt.u64 	%p25, %rd31, %rd5;
	@%p25 bra 	$L__BB0_5;
$L__BB0_26:
	cvt.u32.u64 	%r4554, %rd2;
	shl.b32 	%r4555, %r4554, 2;
	mov.u32 	%r4556, _ZZ13search_kernelyyyyjPjS_S_E7sh_best;
	add.s32 	%r141, %r4556, %r4555;
	st.shared.u32 	[%r141], %r4583;
	mov.u32 	%r4557, _ZZ13search_kernelyyyyjPjS_S_E4sh_i;
	add.s32 	%r142, %r4557, %r4555;
	st.shared.u32 	[%r142], %r4584;
	mov.u32 	%r4558, _ZZ13search_kernelyyyyjPjS_S_E4sh_j;
	add.s32 	%r143, %r4558, %r4555;
	st.shared.u32 	[%r143], %r4585;
	bar.sync 	0;
	mov.u32 	%r4614, %ntid.x;
	setp.lt.u32 	%p26, %r4614, 2;
	@%p26 bra 	$L__BB0_31;
$L__BB0_27:
	mov.u32 	%r145, %r4614;
	shr.u32 	%r4614, %r145, 1;
	setp.ge.u32 	%p27, %r4554, %r4614;
	@%p27 bra 	$L__BB0_30;
	add.s32 	%r147, %r4614, %r4554;
	shl.b32 	%r4561, %r147, 2;
	add.s32 	%r4563, %r4556, %r4561;
	ld.shared.u32 	%r148, [%r4563];
	ld.shared.u32 	%r4564, [%r141];
	setp.le.u32 	%p28, %r148, %r4564;
	@%p28 bra 	$L__BB0_30;
	st.shared.u32 	[%r141], %r148;
	add.s32 	%r4567, %r4557, %r4561;
	ld.shared.u32 	%r4568, [%r4567];
	st.shared.u32 	[%r142], %r4568;
	add.s32 	%r4570, %r4558, %r4561;
	ld.shared.u32 	%r4571, [%r4570];
	st.shared.u32 	[%r143], %r4571;
$L__BB0_30:
	bar.sync 	0;
	setp.gt.u32 	%p29, %r145, 3;
	@%p29 bra 	$L__BB0_27;
$L__BB0_31:
	setp.ne.s32 	%p30, %r4554, 0;
	@%p30 bra 	$L__BB0_33;
	ld.param.u64 	%rd30, [_Z13search_kernelyyyyjPjS_S__param_7];
	ld.param.u64 	%rd29, [_Z13search_kernelyyyyjPjS_S__param_6];
	ld.param.u64 	%rd28, [_Z13search_kernelyyyyjPjS_S__param_5];
	ld.shared.u32 	%r4573, [_ZZ13search_kernelyyyyjPjS_S_E7sh_best];
	cvta.to.global.u64 	%rd21, %rd28;
	mul.wide.u32 	%rd22, %r1, 4;
	add.s64 	%rd23, %rd21, %rd22;
	st.global.u32 	[%rd23], %r4573;
	ld.shared.u32 	%r4574, [_ZZ13search_kernelyyyyjPjS_S_E4sh_i];
	cvta.to.global.u64 	%rd24, %rd29;
	add.s64 	%rd25, %rd24, %rd22;
	st.global.u32 	[%rd25], %r4574;
	ld.shared.u32 	%r4575, [_ZZ13search_kernelyyyyjPjS_S_E4sh_j];
	cvta.to.global.u64 	%rd26, %rd30;
	add.s64 	%rd27, %rd26, %rd22;
	st.global.u32 	[%rd27], %r4575;
$L__BB0_33:
	ret;

}


// ===== COMPILED SASS (sm_100) =====

	.target	sm_100

	.elftype	@"ET_EXEC"


//--------------------- .note.nv.tkinfo           --------------------------
	.section	.note.nv.tkinfo,"",@"SHT_NOTE"
	.sectionflags	@"SHF_NOTE_NV_TKINFO"
	.tkinfo
        /*0018*/ 	.word	0x00000002
        /*0030*/ 	.string	""
        /*0030*/ 	.string	"ptxas"
        /*0030*/ 	.string	"Cuda compilation tools, release 13.0, V13.0.88"
        /*0030*/ 	.string	"Build cuda_13.0.r13.0/compiler.36424714_0"
        /*0030*/ 	.string	"-arch sm_100 -m 64 "



//--------------------- .note.nv.cuinfo           --------------------------
	.section	.note.nv.cuinfo,"",@"SHT_NOTE"
	.sectionflags	@"SHF_NOTE_NV_CUINFO"
        /*0018*/ 	.short	0x0002
        /*001a*/ 	.short	0x0064
        /*001c*/ 	.short	0x0082
	.zero		2


//--------------------- .nv.info                  --------------------------
	.section	.nv.info,"",@"SHT_CUDA_INFO"
	.align	4


	//----- nvinfo : EIATTR_REGCOUNT
	.align		4
        /*0000*/ 	.byte	0x04, 0x2f
        /*0002*/ 	.short	(.L_2 - .L_1)
	.align		4
.L_1:
        /*0004*/ 	.word	index@(_Z13search_kernelyyyyjPjS_S_)
        /*0008*/ 	.word	0x00000028


	//----- nvinfo : EIATTR_FRAME_SIZE
	.align		4
.L_2:
        /*000c*/ 	.byte	0x04, 0x11
        /*000e*/ 	.short	(.L_4 - .L_3)
	.align		4
.L_3:
        /*0010*/ 	.word	index@(_Z13search_kernelyyyyjPjS_S_)
        /*0014*/ 	.word	0x00000000


	//----- nvinfo : EIATTR_MIN_STACK_SIZE
	.align		4
.L_4:
        /*0018*/ 	.byte	0x04, 0x12
        /*001a*/ 	.short	(.L_6 - .L_5)
	.align		4
.L_5:
        /*001c*/ 	.word	index@(_Z13search_kernelyyyyjPjS_S_)
        /*0020*/ 	.word	0x00000000
.L_6:


//--------------------- .nv.compat                --------------------------
	.section	.nv.compat,"",@"SHT_CUDA_COMPAT_INFO"
	.align	4
        /*0000*/ 	.byte	0x02, 0x09, 0x00, 0x00, 0x02, 0x02, 0x01, 0x00, 0x02, 0x05, 0x05, 0x00, 0x03, 0x07, 0x01, 0x01
        /*0010*/ 	.byte	0x02, 0x03, 0x00, 0x00, 0x02, 0x06, 0x01, 0x00, 0x04, 0x0b, 0x08, 0x00, 0x09, 0x00, 0x00, 0x00
        /*0020*/ 	.byte	0x00, 0x00, 0x00, 0x00


//--------------------- .nv.info._Z13search_kernelyyyyjPjS_S_ --------------------------
	.section	.nv.info._Z13search_kernelyyyyjPjS_S_,"",@"SHT_CUDA_INFO"
	.sectionflags	@""
	.align	4


	//----- nvinfo : EIATTR_CUDA_API_VERSION
	.align		4
        /*0000*/ 	.byte	0x04, 0x37
        /*0002*/ 	.short	(.L_8 - .L_7)
.L_7:
        /*0004*/ 	.word	0x00000082


	//----- nvinfo : EIATTR_KPARAM_INFO
	.align		4
.L_8:
        /*0008*/ 	.byte	0x04, 0x17
        /*000a*/ 	.short	(.L_10 - .L_9)
.L_9:
        /*000c*/ 	.word	0x00000000
        /*0010*/ 	.short	0x0007
        /*0012*/ 	.short	0x0038
        /*0014*/ 	.byte	0x00, 0xf5, 0x21, 0x00


	//----- nvinfo : EIATTR_KPARAM_INFO
	.align		4
.L_10:
        /*0018*/ 	.byte	0x04, 0x17
        /*001a*/ 	.short	(.L_12 - .L_11)
.L_11:
        /*001c*/ 	.word	0x00000000
        /*0020*/ 	.short	0x0006
        /*0022*/ 	.short	0x0030
        /*0024*/ 	.byte	0x00, 0xf5, 0x21, 0x00


	//----- nvinfo : EIATTR_KPARAM_INFO
	.align		4
.L_12:
        /*0028*/ 	.byte	0x04, 0x17
        /*002a*/ 	.short	(.L_14 - .L_13)
.L_13:
        /*002c*/ 	.word	0x00000000
        /*0030*/ 	.short	0x0005
        /*0032*/ 	.short	0x0028
        /*0034*/ 	.byte	0x00, 0xf5, 0x21, 0x00


	//----- nvinfo : EIATTR_KPARAM_INFO
	.align		4
.L_14:
        /*0038*/ 	.byte	0x04, 0x17
        /*003a*/ 	.short	(.L_16 - .L_15)
.L_15:
        /*003c*/ 	.word	0x00000000
        /*0040*/ 	.short	0x0004
        /*0042*/ 	.short	0x0020
        /*0044*/ 	.byte	0x00, 0xf0, 0x11, 0x00


	//----- nvinfo : EIATTR_KPARAM_INFO
	.align		4
.L_16:
        /*0048*/ 	.byte	0x04, 0x17
        /*004a*/ 	.short	(.L_18 - .L_17)
.L_17:
        /*004c*/ 	.word	0x00000000
        /*0050*/ 	.short	0x0003
        /*0052*/ 	.short	0x0018
        /*0054*/ 	.byte	0x00, 0xf0, 0x21, 0x00


	//----- nvinfo : EIATTR_KPARAM_INFO
	.align		4
.L_18:
        /*0058*/ 	.byte	0x04, 0x17
        /*005a*/ 	.short	(.L_20 - .L_19)
.L_19:
        /*005c*/ 	.word	0x00000000
        /*0060*/ 	.short	0x0002
        /*0062*/ 	.short	0x0010
        /*0064*/ 	.byte	0x00, 0xf0, 0x21, 0x00


	//----- nvinfo : EIATTR_KPARAM_INFO
	.align		4
.L_20:
        /*0068*/ 	.byte	0x04, 0x17
        /*006a*/ 	.short	(.L_22 - .L_21)
.L_21:
        /*006c*/ 	.word	0x00000000
        /*0070*/ 	.short	0x0001
        /*0072*/ 	.short	0x0008
        /*0074*/ 	.byte	0x00, 0xf0, 0x21, 0x00


	//----- nvinfo : EIATTR_KPARAM_INFO
	.align		4
.L_22:
        /*0078*/ 	.byte	0x04, 0x17
        /*007a*/ 	.short	(.L_24 - .L_23)
.L_23:
        /*007c*/ 	.word	0x00000000
        /*0080*/ 	.short	0x0000
        /*0082*/ 	.short	0x0000
        /*0084*/ 	.byte	0x00, 0xf0, 0x21, 0x00


	//----- nvinfo : EIATTR_SPARSE_MMA_MASK
	.align		4
.L_24:
        /*0088*/ 	.byte	0x03, 0x50
        /*008a*/ 	.short	0x0000


	//----- nvinfo : EIATTR_MAXREG_COUNT
	.align		4
        /*008c*/ 	.byte	0x03, 0x1b
        /*008e*/ 	.short	0x00ff


	//----- nvinfo : EIATTR_NUM_BARRIERS
	.align		4
        /*0090*/ 	.byte	0x02, 0x4c
        /*0092*/ 	.byte	0x01
	.zero		1


	//----- nvinfo : EIATTR_MERCURY_ISA_VERSION
	.align		4
        /*0094*/ 	.byte	0x03, 0x5f
        /*0096*/ 	.short	0x0101


	//----- nvinfo : EIATTR_VRC_CTA_INIT_COUNT
	.align		4
        /*0098*/ 	.byte	0x02, 0x4a
	.zero		1
	.zero		1


	//----- nvinfo : EIATTR_EXIT_INSTR_OFFSETS
	.align		4
        /*009c*/ 	.byte	0x04, 0x1c
        /*009e*/ 	.short	(.L_26 - .L_25)


	//   ....[0]....
.L_25:
        /*00a0*/ 	.word	0x0000b6a0


	//   ....[1]....
        /*00a4*/ 	.word	0x0000b800


	//----- nvinfo : EIATTR_CRS_STACK_SIZE
	.align		4
.L_26:
        /*00a8*/ 	.byte	0x04, 0x1e
        /*00aa*/ 	.short	(.L_28 - .L_27)
.L_27:
        /*00ac*/ 	.word	0x00000000


	//----- nvinfo : EIATTR_CBANK_PARAM_SIZE
	.align		4
.L_28:
        /*00b0*/ 	.byte	0x03, 0x19
        /*00b2*/ 	.short	0x0040


	//----- nvinfo : EIATTR_PARAM_CBANK
	.align		4
        /*00b4*/ 	.byte	0x04, 0x0a
        /*00b6*/ 	.short	(.L_30 - .L_29)
	.align		4
.L_29:
        /*00b8*/ 	.word	index@(.nv.constant0._Z13search_kernelyyyyjPjS_S_)
        /*00bc*/ 	.short	0x0380
        /*00be*/ 	.short	0x0040


	//----- nvinfo : EIATTR_SW_WAR
	.align		4
.L_30:
        /*00c0*/ 	.byte	0x04, 0x36
        /*00c2*/ 	.short	(.L_32 - .L_31)
.L_31:
        /*00c4*/ 	.word	0x00000008
.L_32:


//--------------------- .nv.callgraph             --------------------------
	.section	.nv.callgraph,"",@"SHT_CUDA_CALLGRAPH"
	.align	4
	.sectionentsize	8
	.align		4
        /*0000*/ 	.word	0x00000000
	.align		4
        /*0004*/ 	.word	0xffffffff
	.align		4
        /*0008*/ 	.word	0x00000000
	.align		4
        /*000c*/ 	.word	0xfffffffe
	.align		4
        /*0010*/ 	.word	0x00000000
	.align		4
        /*0014*/ 	.word	0xfffffffd
	.align		4
        /*0018*/ 	.word	0x00000000
	.align		4
        /*001c*/ 	.word	0xfffffffc


//--------------------- .nv.constant3             --------------------------
	.section	.nv.constant3,"a",@progbits
	.align	4
.nv.constant3:
	.type		K,@object
	.size		K,(.L_0 - K)
K:
        /*0000*/ 	.byte	0x98, 0x2f, 0x8a, 0x42, 0x91, 0x44, 0x37, 0x71, 0xcf, 0xfb, 0xc0, 0xb5, 0xa5, 0xdb, 0xb5, 0xe9
        /* <DEDUP_REMOVED lines=15> */
.L_0:


//--------------------- .text._Z13search_kernelyyyyjPjS_S_ --------------------------
	.section	.text._Z13search_kernelyyyyjPjS_S_,"ax",@progbits
	.align	128
        .global         _Z13search_kernelyyyyjPjS_S_
        .type           _Z13search_kernelyyyyjPjS_S_,@function
        .size           _Z13search_kernelyyyyjPjS_S_,(.L_x_27 - _Z13search_kernelyyyyjPjS_S_)
        .other          _Z13search_kernelyyyyjPjS_S_,@"STO_CUDA_ENTRY STV_DEFAULT"
_Z13search_kernelyyyyjPjS_S_:
.text._Z13search_kernelyyyyjPjS_S_:
[----:B------:R-:W-:Y:S01]  /*0000*/  LDC R1, c[0x0][0x37c] ;  /* 0x0000df00ff017b82 */ /* 0x000fe20000000800 */
[----:B------:R-:W0:Y:S07]  /*0010*/  S2R R0, SR_TID.X ;  /* 0x0000000000007919 */ /* 0x000e2e0000002100 */
[----:B------:R-:W1:Y:S01]  /*0020*/  S2UR UR12, SR_CTAID.X ;  /* 0x00000000000c79c3 */ /* 0x000e620000002500 */
[----:B------:R-:W1:Y:S01]  /*0030*/  LDCU.64 UR4, c[0x0][0x388] ;  /* 0x00007100ff0477ac */ /* 0x000e620008000a00 */
[----:B------:R-:W-:Y:S01]  /*0040*/  BSSY.RECONVERGENT B0, `(.L_x_0) ;  /* 0x0000524000007945 */ /* 0x000fe20003800200 */
[----:B------:R-:W2:Y:S01]  /*0050*/  LDCU.64 UR8, c[0x0][0x380] ;  /* 0x00007000ff0877ac */ /* 0x000ea20008000a00 */
[----:B-1----:R-:W-:-:S04]  /*0060*/  UIMAD.WIDE.U32 UR4, UR12, 0x100, UR4 ;  /* 0x000001000c0478a5 */ /* 0x002fc8000f8e0004 */
[----:B--2---:R-:W-:Y:S02]  /*0070*/  UIADD3 UR6, UP0, UPT, -UR4, UR8, URZ ;  /* 0x0000000804067290 */ /* 0x004fe4000ff1e1ff */
[----:B------:R-:W-:Y:S02]  /*0080*/  UISETP.GE.U32.AND UP1, UPT, UR4, UR8, UPT ;  /* 0x000000080400728c */ /* 0x000fe4000bf26070 */
[----:B0-----:R-:W-:Y:S01]  /*0090*/  IADD3 R13, P1, PT, R0, UR4, RZ ;  /* 0x00000004000d7c10 */ /* 0x001fe2000ff3e0ff */
[----:B------:R-:W-:Y:S02]  /*00a0*/  UIADD3.X UR7, UPT, UPT, ~UR5, UR9, URZ, UP0, !UPT ;  /* 0x0000000905077290 */ /* 0x000fe400087fe5ff */
[----:B------:R-:W-:Y:S01]  /*00b0*/  UISETP.LT.U32.AND UP0, UPT, UR6, 0x100, UPT ;  /* 0x000001000600788c */ /* 0x000fe2000bf01070 */
[----:B------:R-:W-:Y:S01]  /*00c0*/  ISETP.GE.U32.AND P0, PT, R13, UR8, PT ;  /* 0x000000080d007c0c */ /* 0x000fe2000bf06070 */
[----:B------:R-:W-:Y:S01]  /*00d0*/  IMAD.X R2, RZ, RZ, UR5, P1 ;  /* 0x00000005ff027e24 */ /* 0x000fe200088e06ff */
[----:B------:R-:W-:-:S02]  /*00e0*/  UISETP.GE.U32.AND.EX UP1, UPT, UR5, UR9, UPT, UP1 ;  /* 0x000000090500728c */ /* 0x000fc4000bf26110 */
[----:B------:R-:W-:Y:S02]  /*00f0*/  UISETP.LT.U32.AND.EX UP0, UPT, UR7, URZ, UPT, UP0 ;  /* 0x000000ff0700728c */ /* 0x000fe4000bf01100 */
[----:B------:R-:W-:Y:S02]  /*0100*/  ISETP.GE.U32.AND.EX P0, PT, R2, UR9, PT, P0 ;  /* 0x0000000902007c0c */ /* 0x000fe4000bf06100 */
[----:B------:R-:W-:-:S04]  /*0110*/  USEL UR6, UR6, 0x100, UP0 ;  /* 0x0000010006067887 */ /* 0x000fc80008000000 */
[----:B------:R-:W-:-:S07]  /*0120*/  USEL UR6, UR6, URZ, !UP1 ;  /* 0x000000ff06067287 */ /* 0x000fce000c800000 */
[----:B------:R-:W-:Y:S05]  /*0130*/  @P0 BRA `(.L_x_1) ;  /* 0x0000005000380947 */ /* 0x000fea0003800000 */
[----:B------:R-:W0:Y:S01]  /*0140*/  LDCU.128 UR8, c[0x3][URZ] ;  /* 0x00c00000ff0877ac */ /* 0x000e220008000c00 */
[C---:B------:R-:W-:Y:S01]  /*0150*/  VIADD R23, R13.reuse, 0x11002000 ;  /* 0x110020000d177836 */ /* 0x040fe20000000000 */
[----:B------:R-:W-:Y:S01]  /*0160*/  UMOV UR7, 0x400 ;  /* 0x0000040000077882 */ /* 0x000fe20000000000 */
[----:B0-----:R-:W-:-:S04]  /*0170*/  VIADD R2, R13, UR8 ;  /* 0x000000080d027c36 */ /* 0x001fc80008000000 */
[C---:B------:R-:W-:Y:S01]  /*0180*/  VIADD R3, R2.reuse, 0x563db30a ;  /* 0x563db30a02037836 */ /* 0x040fe20000000000 */
[----:B------:R-:W-:-:S04]  /*0190*/  IADD3 R8, PT, PT, -R2, -0x563db30b, RZ ;  /* 0xa9c24cf502087810 */ /* 0x000fc80007ffe1ff */
[C-C-:B------:R-:W-:Y:S02]  /*01a0*/  SHF.L.W.U32.HI R4, R3.reuse, 0x1a, R3.reuse ;  /* 0x0000001a03047819 */ /* 0x140fe40000010e03 */
[C-C-:B------:R-:W-:Y:S02]  /*01b0*/  SHF.L.W.U32.HI R5, R3.reuse, 0x15, R3.reuse ;  /* 0x0000001503057819 */ /* 0x140fe40000010e03 */
[C---:B------:R-:W-:Y:S02]  /*01c0*/  SHF.L.W.U32.HI R6, R3.reuse, 0x7, R3 ;  /* 0x0000000703067819 */ /* 0x040fe40000010e03 */
[----:B------:R-:W-:Y:S02]  /*01d0*/  LOP3.LUT R7, R3, 0x510e527f, RZ, 0xc0, !PT ;  /* 0x510e527f03077812 */ /* 0x000fe400078ec0ff */
[----:B------:R-:W-:Y:S02]  /*01e0*/  LOP3.LUT R4, R6, R4, R5, 0x96, !PT ;  /* 0x0000000406047212 */ /* 0x000fe400078e9605 */
[----:B------:R-:W-:-:S04]  /*01f0*/  LOP3.LUT R7, R7, 0x9b05688c, R8, 0xf8, !PT ;  /* 0x9b05688c07077812 */ /* 0x000fc800078ef808 */
[----:B------:R-:W-:-:S04]  /*0200*/  IADD3 R9, PT, PT, R7, UR9, R4 ;  /* 0x0000000907097c10 */ /* 0x000fc8000fffe004 */
[C---:B------:R-:W-:Y:S01]  /*0210*/  IADD3 R10, PT, PT, -R9.reuse, 0x240d32e2, RZ ;  /* 0x240d32e2090a7810 */ /* 0x040fe20007ffe1ff */
[----:B------:R-:W-:-:S05]  /*0220*/  VIADD R8, R9, 0xdbf2cd1d ;  /* 0xdbf2cd1d09087836 */ /* 0x000fca0000000000 */
[C-C-:B------:R-:W-:Y:S02]  /*0230*/  SHF.L.W.U32.HI R4, R8.reuse, 0x1a, R8.reuse ;  /* 0x0000001a08047819 */ /* 0x140fe40000010e08 */
[C-C-:B------:R-:W-:Y:S02]  /*0240*/  SHF.L.W.U32.HI R5, R8.reuse, 0x15, R8.reuse ;  /* 0x0000001508057819 */ /* 0x140fe40000010e08 */
[C---:B------:R-:W-:Y:S02]  /*0250*/  SHF.L.W.U32.HI R6, R8.reuse, 0x7, R8 ;  /* 0x0000000708067819 */ /* 0x040fe40000010e08 */
[----:B------:R-:W-:Y:S02]  /*0260*/  LOP3.LUT R7, R8, R3, RZ, 0xc0, !PT ;  /* 0x0000000308077212 */ /* 0x000fe400078ec0ff */
[----:B------:R-:W-:Y:S02]  /*0270*/  LOP3.LUT R6, R6, R4, R5, 0x96, !PT ;  /* 0x0000000406067212 */ /* 0x000fe400078e9605 */
[----:B------:R-:W-:-:S04]  /*0280*/  LOP3.LUT R7, R7, 0x510e527f, R10, 0xf8, !PT ;  /* 0x510e527f07077812 */ /* 0x000fc800078ef80a */
[----:B------:R-:W-:-:S04]  /*0290*/  IADD3 R6, PT, PT, R7, UR10, R6 ;  /* 0x0000000a07067c10 */ /* 0x000fc8000fffe006 */
[C---:B------:R-:W-:Y:S01]  /*02a0*/  IADD3 R11, PT, PT, -R6.reuse, -0x566d1712, RZ ;  /* 0xa992e8ee060b7810 */ /* 0x040fe20007ffe1ff */
[----:B------:R-:W-:-:S05]  /*02b0*/  VIADD R7, R6, 0x566d1711 ;  /* 0x566d171106077836 */ /* 0x000fca0000000000 */
[C-C-:B------:R-:W-:Y:S02]  /*02c0*/  SHF.L.W.U32.HI R4, R7.reuse, 0x1a, R7.reuse ;  /* 0x0000001a07047819 */ /* 0x140fe40000010e07 */
[C-C-:B------:R-:W-:Y:S02]  /*02d0*/  SHF.L.W.U32.HI R5, R7.reuse, 0x15, R7.reuse ;  /* 0x0000001507057819 */ /* 0x140fe40000010e07 */
[C---:B------:R-:W-:Y:S02]  /*02e0*/  SHF.L.W.U32.HI R10, R7.reuse, 0x7, R7 ;  /* 0x00000007070a7819 */ /* 0x040fe40000010e07 */
[----:B------:R-:W-:Y:S02]  /*02f0*/  LOP3.LUT R12, R7, R8, RZ, 0xc0, !PT ;  /* 0x00000008070c7212 */ /* 0x000fe400078ec0ff */
[----:B------:R-:W-:Y:S02]  /*0300*/  LOP3.LUT R5, R10, R4, R5, 0x96, !PT ;  /* 0x000000040a057212 */ /* 0x000fe400078e9605 */
[----:B------:R-:W-:-:S04]  /*0310*/  LOP3.LUT R12, R12, R3, R11, 0xf8, !PT ;  /* 0x000000030c0c7212 */ /* 0x000fc800078ef80b */
[----:B------:R-:W-:Y:S01]  /*0320*/  IADD3 R5, PT, PT, R12, UR11, R5 ;  /* 0x0000000b0c057c10 */ /* 0x000fe2000fffe005 */
[----:B------:R-:W0:Y:S03]  /*0330*/  LDCU.128 UR8, c[0x3][0x10] ;  /* 0x00c00200ff0877ac */ /* 0x000e260008000c00 */
[C---:B------:R-:W-:Y:S01]  /*0340*/  IADD3 R14, PT, PT, -R5.reuse, 0x44e7c719, RZ ;  /* 0x44e7c719050e7810 */ /* 0x040fe20007ffe1ff */
[----:B------:R-:W-:-:S05]  /*0350*/  VIADD R4, R5, 0xbb1838e6 ;  /* 0xbb1838e605047836 */ /* 0x000fca0000000000 */
[C-C-:B------:R-:W-:Y:S02]  /*0360*/  SHF.L.W.U32.HI R10, R4.reuse, 0x1a, R4.reuse ;  /* 0x0000001a040a7819 */ /* 0x140fe40000010e04 */
[C-C-:B------:R-:W-:Y:S02]  /*0370*/  SHF.L.W.U32.HI R11, R4.reuse, 0x15, R4.reuse ;  /* 0x00000015040b7819 */ /* 0x140fe40000010e04 */
[C---:B------:R-:W-:Y:S02]  /*0380*/  SHF.L.W.U32.HI R12, R4.reuse, 0x7, R4 ;  /* 0x00000007040c7819 */ /* 0x040fe40000010e04 */
[----:B------:R-:W-:Y:S02]  /*0390*/  LOP3.LUT R15, R4, R7, RZ, 0xc0, !PT ;  /* 0x00000007040f7212 */ /* 0x000fe400078ec0ff */
[----:B------:R-:W-:Y:S01]  /*03a0*/  LOP3.LUT R10, R12, R10, R11, 0x96, !PT ;  /* 0x0000000a0c0a7212 */ /* 0x000fe200078e960b */
[----:B------:R-:W-:Y:S01]  /*03b0*/  VIADD R11, R2, 0xb97e58b5 ;  /* 0xb97e58b5020b7836 */ /* 0x000fe20000000000 */
[----:B------:R-:W-:-:S04]  /*03c0*/  LOP3.LUT R14, R15, R8, R14, 0xf8, !PT ;  /* 0x000000080f0e7212 */ /* 0x000fc800078ef80e */
[----:B------:R-:W-:Y:S02]  /*03d0*/  IADD3 R10, PT, PT, R10, R14, R3 ;  /* 0x0000000e0a0a7210 */ /* 0x000fe40007ffe003 */
[C-C-:B------:R-:W-:Y:S02]  /*03e0*/  SHF.L.W.U32.HI R15, R11.reuse, 0x13, R11.reuse ;  /* 0x000000130b0f7819 */ /* 0x140fe40000010e0b */
[C-C-:B------:R-:W-:Y:S01]  /*03f0*/  SHF.L.W.U32.HI R12, R11.reuse, 0xa, R11.reuse ;  /* 0x0000000a0b0c7819 */ /* 0x140fe20000010e0b */
[----:B0-----:R-:W-:Y:S01]  /*0400*/  VIADD R2, R10, UR8 ;  /* 0x000000080a027c36 */ /* 0x001fe20008000000 */
[----:B------:R-:W-:-:S03]  /*0410*/  SHF.L.W.U32.HI R10, R11, 0x1e, R11 ;  /* 0x0000001e0b0a7819 */ /* 0x000fc60000010e0b */
[C---:B------:R-:W-:Y:S01]  /*0420*/  IMAD.IADD R3, R11.reuse, 0x1, R2 ;  /* 0x000000010b037824 */ /* 0x040fe200078e0202 */
[----:B------:R-:W-:Y:S02]  /*0430*/  LOP3.LUT R10, R12, R10, R15, 0x96, !PT ;  /* 0x0000000a0c0a7212 */ /* 0x000fe400078e960f */
[----:B------:R-:W-:Y:S02]  /*0440*/  LOP3.LUT R12, R11, 0xd16e48e2, RZ, 0xc0, !PT ;  /* 0xd16e48e20b0c7812 */ /* 0x000fe400078ec0ff */
[C-C-:B------:R-:W-:Y:S02]  /*0450*/  SHF.L.W.U32.HI R14, R3.reuse, 0x1a, R3.reuse ;  /* 0x0000001a030e7819 */ /* 0x140fe40000010e03 */
[C-C-:B------:R-:W-:Y:S02]  /*0460*/  SHF.L.W.U32.HI R17, R3.reuse, 0x15, R3.reuse ;  /* 0x0000001503117819 */ /* 0x140fe40000010e03 */
[----:B------:R-:W-:Y:S02]  /*0470*/  SHF.L.W.U32.HI R16, R3, 0x7, R3 ;  /* 0x0000000703107819 */ /* 0x000fe40000010e03 */
[----:B------:R-:W-:-:S02]  /*0480*/  IADD3 R10, PT, PT, R9, R10, R12 ;  /* 0x0000000a090a7210 */ /* 0x000fc40007ffe00c */
[----:B------:R-:W-:Y:S02]  /*0490*/  LOP3.LUT R17, R16, R14, R17, 0x96, !PT ;  /* 0x0000000e10117212 */ /* 0x000fe400078e9611 */
[----:B------:R-:W-:Y:S01]  /*04a0*/  LOP3.LUT R14, R7, R3, R4, 0xb8, !PT ;  /* 0x00000003070e7212 */ /* 0x000fe200078eb804 */
[----:B------:R-:W-:-:S03]  /*04b0*/  VIADD R10, R10, 0xc9857fb0 ;  /* 0xc9857fb00a0a7836 */ /* 0x000fc60000000000 */
[----:B------:R-:W-:Y:S02]  /*04c0*/  IADD3 R9, PT, PT, R17, R14, R8 ;  /* 0x0000000e11097210 */ /* 0x000fe40007ffe008 */
[C-C-:B------:R-:W-:Y:S02]  /*04d0*/  SHF.L.W.U32.HI R12, R10.reuse, 0x1e, R10.reuse ;  /* 0x0000001e0a0c7819 */ /* 0x140fe40000010e0a */
[C-C-:B------:R-:W-:Y:S01]  /*04e0*/  SHF.L.W.U32.HI R15, R10.reuse, 0x13, R10.reuse ;  /* 0x000000130a0f7819 */ /* 0x140fe20000010e0a */
[----:B------:R-:W-:Y:S01]  /*04f0*/  VIADD R9, R9, UR9 ;  /* 0x0000000909097c36 */ /* 0x000fe20008000000 */
[----:B------:R-:W-:-:S03]  /*0500*/  SHF.L.W.U32.HI R14, R10, 0xa, R10 ;  /* 0x0000000a0a0e7819 */ /* 0x000fc60000010e0a */
[----:B------:R-:W-:Y:S01]  /*0510*/  IMAD.IADD R8, R10, 0x1, R9 ;  /* 0x000000010a087824 */ /* 0x000fe200078e0209 */
[----:B------:R-:W-:Y:S02]  /*0520*/  LOP3.LUT R15, R14, R12, R15, 0x96, !PT ;  /* 0x0000000c0e0f7212 */ /* 0x000fe400078e960f */
[----:B------:R-:W-:Y:S02]  /*0530*/  LOP3.LUT R12, R11, 0x6a09e667, R10, 0xe8, !PT ;  /* 0x6a09e6670b0c7812 */ /* 0x000fe400078ee80a */
[C-C-:B------:R-:W-:Y:S02]  /*0540*/  SHF.L.W.U32.HI R16, R8.reuse, 0x1a, R8.reuse ;  /* 0x0000001a08107819 */ /* 0x140fe40000010e08 */
[C-C-:B------:R-:W-:Y:S02]  /*0550*/  SHF.L.W.U32.HI R17, R8.reuse, 0x15, R8.reuse ;  /* 0x0000001508117819 */ /* 0x140fe40000010e08 */
[----:B------:R-:W-:Y:S02]  /*0560*/  SHF.L.W.U32.HI R18, R8, 0x7, R8 ;  /* 0x0000000708127819 */ /* 0x000fe40000010e08 */
[----:B------:R-:W-:-:S02]  /*0570*/  LOP3.LUT R14, R4, R8, R3, 0xb8, !PT ;  /* 0x00000008040e7212 */ /* 0x000fc400078eb803 */
[----:B------:R-:W-:Y:S02]  /*0580*/  LOP3.LUT R16, R18, R16, R17, 0x96, !PT ;  /* 0x0000001012107212 */ /* 0x000fe400078e9611 */
[----:B------:R-:W-:Y:S02]  /*0590*/  IADD3 R15, PT, PT, R6, R15, R12 ;  /* 0x0000000f060f7210 */ /* 0x000fe40007ffe00c */
[----:B------:R-:W-:-:S03]  /*05a0*/  IADD3 R6, PT, PT, R16, R14, R7 ;  /* 0x0000000e10067210 */ /* 0x000fc60007ffe007 */
[----:B------:R-:W-:Y:S02]  /*05b0*/  VIADD R15, R15, 0x9b05688c ;  /* 0x9b05688c0f0f7836 */ /* 0x000fe40000000000 */
[----:B------:R-:W-:-:S03]  /*05c0*/  VIADD R6, R6, UR10 ;  /* 0x0000000a06067c36 */ /* 0x000fc60008000000 */
[C-C-:B------:R-:W-:Y:S01]  /*05d0*/  SHF.L.W.U32.HI R12, R15.reuse, 0x1e, R15.reuse ;  /* 0x0000001e0f0c7819 */ /* 0x140fe20000010e0f */
[C---:B------:R-:W-:Y:S01]  /*05e0*/  IMAD.IADD R7, R15.reuse, 0x1, R6 ;  /* 0x000000010f077824 */ /* 0x040fe200078e0206 */
[C-C-:B------:R-:W-:Y:S02]  /*05f0*/  SHF.L.W.U32.HI R17, R15.reuse, 0x13, R15.reuse ;  /* 0x000000130f117819 */ /* 0x140fe40000010e0f */
[----:B------:R-:W-:Y:S02]  /*0600*/  SHF.L.W.U32.HI R14, R15, 0xa, R15 ;  /* 0x0000000a0f0e7819 */ /* 0x000fe40000010e0f */
[C-C-:B------:R-:W-:Y:S02]  /*0610*/  SHF.L.W.U32.HI R16, R7.reuse, 0x1a, R7.reuse ;  /* 0x0000001a07107819 */ /* 0x140fe40000010e07 */
[C-C-:B------:R-:W-:Y:S02]  /*0620*/  SHF.L.W.U32.HI R19, R7.reuse, 0x15, R7.reuse ;  /* 0x0000001507137819 */ /* 0x140fe40000010e07 */
[----:B------:R-:W-:-:S02]  /*0630*/  SHF.L.W.U32.HI R18, R7, 0x7, R7 ;  /* 0x0000000707127819 */ /* 0x000fc40000010e07 */
[----:B------:R-:W-:Y:S02]  /*0640*/  LOP3.LUT R12, R14, R12, R17, 0x96, !PT ;  /* 0x0000000c0e0c7212 */ /* 0x000fe400078e9611 */
[----:B------:R-:W-:Y:S02]  /*0650*/  LOP3.LUT R11, R10, R11, R15, 0xe8, !PT ;  /* 0x0000000b0a0b7212 */ /* 0x000fe400078ee80f */
[----:B------:R-:W-:Y:S02]  /*0660*/  LOP3.LUT R19, R18, R16, R19, 0x96, !PT ;  /* 0x0000001012137212 */ /* 0x000fe400078e9613 */
[----:B------:R-:W-:Y:S02]  /*0670*/  LOP3.LUT R14, R3, R7, R8, 0xb8, !PT ;  /* 0x00000007030e7212 */ /* 0x000fe400078eb808 */
[----:B------:R-:W-:Y:S02]  /*0680*/  IADD3 R5, PT, PT, R5, R12, R11 ;  /* 0x0000000c05057210 */ /* 0x000fe40007ffe00b */
[----:B------:R-:W-:-:S03]  /*0690*/  IADD3 R4, PT, PT, R19, R14, R4 ;  /* 0x0000000e13047210 */ /* 0x000fc60007ffe004 */
[----:B------:R-:W-:Y:S02]  /*06a0*/  VIADD R5, R5, 0x510e527f ;  /* 0x510e527f05057836 */ /* 0x000fe40000000000 */
[----:B------:R-:W-:Y:S01]  /*06b0*/  VIADD R4, R4, UR11 ;  /* 0x0000000b04047c36 */ /* 0x000fe20008000000 */
[----:B------:R-:W0:Y:S02]  /*06c0*/  LDCU.128 UR8, c[0x3][0x20] ;  /* 0x00c00400ff0877ac */ /* 0x000e240008000c00 */
[C-C-:B------:R-:W-:Y:S01]  /*06d0*/  SHF.L.W.U32.HI R11, R5.reuse, 0x1e, R5.reuse ;  /* 0x0000001e050b7819 */ /* 0x140fe20000010e05 */
[C---:B------:R-:W-:Y:S01]  /*06e0*/  IMAD.IADD R12, R5.reuse, 0x1, R4 ;  /* 0x00000001050c7824 */ /* 0x040fe200078e0204 */
[C-C-:B------:R-:W-:Y:S02]  /*06f0*/  SHF.L.W.U32.HI R14, R5.reuse, 0x13, R5.reuse ;  /* 0x00000013050e7819 */ /* 0x140fe40000010e05 */
[----:B------:R-:W-:Y:S02]  /*0700*/  SHF.L.W.U32.HI R16, R5, 0xa, R5 ;  /* 0x0000000a05107819 */ /* 0x000fe40000010e05 */
[----:B------:R-:W-:-:S02]  /*0710*/  SHF.L.W.U32.HI R17, R12, 0x1a, R12 ;  /* 0x0000001a0c117819 */ /* 0x000fc40000010e0c */
[C-C-:B------:R-:W-:Y:S02]  /*0720*/  SHF.L.W.U32.HI R18, R12.reuse, 0x15, R12.reuse ;  /* 0x000000150c127819 */ /* 0x140fe40000010e0c */
[----:B------:R-:W-:Y:S02]  /*0730*/  SHF.L.W.U32.HI R19, R12, 0x7, R12 ;  /* 0x000000070c137819 */ /* 0x000fe40000010e0c */
[----:B------:R-:W-:Y:S02]  /*0740*/  LOP3.LUT R11, R16, R11, R14, 0x96, !PT ;  /* 0x0000000b100b7212 */ /* 0x000fe400078e960e */
[----:B------:R-:W-:Y:S02]  /*0750*/  LOP3.LUT R18, R19, R17, R18, 0x96, !PT ;  /* 0x0000001113127212 */ /* 0x000fe400078e9612 */
[----:B------:R-:W-:Y:S02]  /*0760*/  LOP3.LUT R17, R8, R12, R7, 0xb8, !PT ;  /* 0x0000000c08117212 */ /* 0x000fe400078eb807 */
[----:B------:R-:W-:-:S02]  /*0770*/  LOP3.LUT R10, R15, R10, R5, 0xe8, !PT ;  /* 0x0000000a0f0a7212 */ /* 0x000fc400078ee805 */
[----:B------:R-:W-:Y:S02]  /*0780*/  IADD3 R17, PT, PT, R18, R17, R3 ;  /* 0x0000001112117210 */ /* 0x000fe40007ffe003 */
[----:B------:R-:W-:-:S03]  /*0790*/  IADD3 R2, PT, PT, R2, R11, R10 ;  /* 0x0000000b02027210 */ /* 0x000fc60007ffe00a */
[----:B0-----:R-:W-:Y:S01]  /*07a0*/  VIADD R11, R17, UR8 ;  /* 0x00000008110b7c36 */ /* 0x001fe20008000000 */
[C-C-:B------:R-:W-:Y:S02]  /*07b0*/  SHF.L.W.U32.HI R3, R2.reuse, 0x1e, R2.reuse ;  /* 0x0000001e02037819 */ /* 0x140fe40000010e02 */
[C-C-:B------:R-:W-:Y:S01]  /*07c0*/  SHF.L.W.U32.HI R10, R2.reuse, 0x13, R2.reuse ;  /* 0x00000013020a7819 */ /* 0x140fe20000010e02 */
[C---:B------:R-:W-:Y:S01]  /*07d0*/  IMAD.IADD R17, R2.reuse, 0x1, R11 ;  /* 0x0000000102117824 */ /* 0x040fe200078e020b */
[--C-:B------:R-:W-:Y:S02]  /*07e0*/  SHF.L.W.U32.HI R14, R2, 0xa, R2.reuse ;  /* 0x0000000a020e7819 */ /* 0x100fe40000010e02 */
[----:B------:R-:W-:Y:S02]  /*07f0*/  LOP3.LUT R15, R5, R15, R2, 0xe8, !PT ;  /* 0x0000000f050f7212 */ /* 0x000fe400078ee802 */
[C-C-:B------:R-:W-:Y:S02]  /*0800*/  SHF.L.W.U32.HI R16, R17.reuse, 0x1a, R17.reuse ;  /* 0x0000001a11107819 */ /* 0x140fe40000010e11 */
[----:B------:R-:W-:-:S02]  /*0810*/  SHF.L.W.U32.HI R19, R17, 0x15, R17 ;  /* 0x0000001511137819 */ /* 0x000fc40000010e11 */
[----:B------:R-:W-:Y:S02]  /*0820*/  SHF.L.W.U32.HI R18, R17, 0x7, R17 ;  /* 0x0000000711127819 */ /* 0x000fe40000010e11 */
[----:B------:R-:W-:Y:S02]  /*0830*/  LOP3.LUT R10, R14, R3, R10, 0x96, !PT ;  /* 0x000000030e0a7212 */ /* 0x000fe400078e960a */
[----:B------:R-:W-:Y:S02]  /*0840*/  LOP3.LUT R19, R18, R16, R19, 0x96, !PT ;  /* 0x0000001012137212 */ /* 0x000fe400078e9613 */
[----:B------:R-:W-:Y:S02]  /*0850*/  LOP3.LUT R16, R7, R17, R12, 0xb8, !PT ;  /* 0x0000001107107212 */ /* 0x000fe400078eb80c */
[----:B------:R-:W-:Y:S02]  /*0860*/  IADD3 R9, PT, PT, R9, R10, R15 ;  /* 0x0000000a09097210 */ /* 0x000fe40007ffe00f */
[----:B------:R-:W-:-:S02]  /*0870*/  IADD3 R16, PT, PT, R19, R16, R8 ;  /* 0x0000001013107210 */ /* 0x000fc40007ffe008 */
[C-C-:B------:R-:W-:Y:S02]  /*0880*/  SHF.L.W.U32.HI R3, R9.reuse, 0x1e, R9.reuse ;  /* 0x0000001e09037819 */ /* 0x140fe40000010e09 */
[C-C-:B------:R-:W-:Y:S01]  /*0890*/  SHF.L.W.U32.HI R8, R9.reuse, 0x13, R9.reuse ;  /* 0x0000001309087819 */ /* 0x140fe20000010e09 */
[----:B------:R-:W-:Y:S01]  /*08a0*/  VIADD R18, R16, UR9 ;  /* 0x0000000910127c36 */ /* 0x000fe20008000000 */
[----:B------:R-:W-:-:S03]  /*08b0*/  SHF.L.W.U32.HI R10, R9, 0xa, R9 ;  /* 0x0000000a090a7819 */ /* 0x000fc60000010e09 */
[----:B------:R-:W-:Y:S01]  /*08c0*/  IMAD.IADD R14, R9, 0x1, R18 ;  /* 0x00000001090e7824 */ /* 0x000fe200078e0212 */
[----:B------:R-:W-:-:S04]  /*08d0*/  LOP3.LUT R3, R10, R3, R8, 0x96, !PT ;  /* 0x000000030a037212 */ /* 0x000fc800078e9608 */
[C-C-:B------:R-:W-:Y:S02]  /*08e0*/  SHF.L.W.U32.HI R15, R14.reuse, 0x1a, R14.reuse ;  /* 0x0000001a0e0f7819 */ /* 0x140fe40000010e0e */
[C-C-:B------:R-:W-:Y:S02]  /*08f0*/  SHF.L.W.U32.HI R16, R14.reuse, 0x15, R14.reuse ;  /* 0x000000150e107819 */ /* 0x140fe40000010e0e */
[----:B------:R-:W-:-:S04]  /*0900*/  SHF.L.W.U32.HI R19, R14, 0x7, R14 ;  /* 0x000000070e137819 */ /* 0x000fc80000010e0e */
[----:B------:R-:W-:Y:S02]  /*0910*/  LOP3.LUT R20, R19, R15, R16, 0x96, !PT ;  /* 0x0000000f13147212 */ /* 0x000fe400078e9610 */
[----:B------:R-:W-:Y:S02]  /*0920*/  LOP3.LUT R15, R12, R14, R17, 0xb8, !PT ;  /* 0x0000000e0c0f7212 */ /* 0x000fe400078eb811 */
[----:B------:R-:W-:Y:S02]  /*0930*/  LOP3.LUT R16, R2, R5, R9, 0xe8, !PT ;  /* 0x0000000502107212 */ /* 0x000fe400078ee809 */
[----:B------:R-:W-:Y:S02]  /*0940*/  IADD3 R15, PT, PT, R20, R15, R7 ;  /* 0x0000000f140f7210 */ /* 0x000fe40007ffe007 */
[----:B------:R-:W-:-:S03]  /*0950*/  IADD3 R16, PT, PT, R6, R3, R16 ;  /* 0x0000000306107210 */ /* 0x000fc60007ffe010 */
[----:B------:R-:W-:Y:S01]  /*0960*/  VIADD R19, R15, UR10 ;  /* 0x0000000a0f137c36 */ /* 0x000fe20008000000 */
[C-C-:B------:R-:W-:Y:S02]  /*0970*/  SHF.L.W.U32.HI R3, R16.reuse, 0x1e, R16.reuse ;  /* 0x0000001e10037819 */ /* 0x140fe40000010e10 */
[C-C-:B------:R-:W-:Y:S01]  /*0980*/  SHF.L.W.U32.HI R6, R16.reuse, 0x13, R16.reuse ;  /* 0x0000001310067819 */ /* 0x140fe20000010e10 */
[C---:B------:R-:W-:Y:S01]  /*0990*/  IMAD.IADD R8, R16.reuse, 0x1, R19 ;  /* 0x0000000110087824 */ /* 0x040fe200078e0213 */
[----:B------:R-:W-:-:S04]  /*09a0*/  SHF.L.W.U32.HI R5, R16, 0xa, R16 ;  /* 0x0000000a10057819 */ /* 0x000fc80000010e10 */
[C-C-:B------:R-:W-:Y:S02]  /*09b0*/  SHF.L.W.U32.HI R7, R8.reuse, 0x1a, R8.reuse ;  /* 0x0000001a08077819 */ /* 0x140fe40000010e08 */
[C-C-:B------:R-:W-:Y:S02]  /*09c0*/  SHF.L.W.U32.HI R10, R8.reuse, 0x15, R8.reuse ;  /* 0x00000015080a7819 */ /* 0x140fe40000010e08 */
[----:B------:R-:W-:Y:S02]  /*09d0*/  SHF.L.W.U32.HI R15, R8, 0x7, R8 ;  /* 0x00000007080f7819 */ /* 0x000fe40000010e08 */
[----:B------:R-:W-:Y:S02]  /*09e0*/  LOP3.LUT R5, R5, R3, R6, 0x96, !PT ;  /* 0x0000000305057212 */ /* 0x000fe400078e9606 */
[----:B------:R-:W-:Y:S02]  /*09f0*/  LOP3.LUT R7, R15, R7, R10, 0x96, !PT ;  /* 0x000000070f077212 */ /* 0x000fe400078e960a */
[----:B------:R-:W-:-:S02]  /*0a00*/  LOP3.LUT R10, R17, R8, R14, 0xb8, !PT ;  /* 0x00000008110a7212 */ /* 0x000fc400078eb80e */
[----:B------:R-:W-:Y:S02]  /*0a10*/  LOP3.LUT R6, R9, R2, R16, 0xe8, !PT ;  /* 0x0000000209067212 */ /* 0x000fe400078ee810 */
[----:B------:R-:W-:Y:S01]  /*0a20*/  IADD3 R10, PT, PT, R7, R10, R12 ;  /* 0x0000000a070a7210 */ /* 0x000fe20007ffe00c */
[----:B------:R-:W0:Y:S01]  /*0a30*/  LDC.64 R2, c[0x3][0x30] ;  /* 0x00c00c00ff027b82 */ /* 0x000e220000000a00 */
[----:B------:R-:W-:-:S03]  /*0a40*/  IADD3 R12, PT, PT, R4, R5, R6 ;  /* 0x00000005040c7210 */ /* 0x000fc60007ffe006 */
[----:B------:R-:W-:Y:S01]  /*0a50*/  VIADD R10, R10, UR11 ;  /* 0x0000000b0a0a7c36 */ /* 0x000fe20008000000 */
[C-C-:B------:R-:W-:Y:S01]  /*0a60*/  SHF.L.W.U32.HI R4, R12.reuse, 0x1e, R12.reuse ;  /* 0x0000001e0c047819 */ /* 0x140fe20000010e0c */
[----:B------:R-:W1:Y:S01]  /*0a70*/  LDCU.128 UR8, c[0x3][0x60] ;  /* 0x00c00c00ff0877ac */ /* 0x000e620008000c00 */
[C---:B------:R-:W-:Y:S01]  /*0a80*/  SHF.L.W.U32.HI R7, R12.reuse, 0x13, R12 ;  /* 0x000000130c077819 */ /* 0x040fe20000010e0c */
        /* <DEDUP_REMOVED lines=12> */
[--C-:B------:R-:W-:Y:S01]  /*0b50*/  SHF.L.W.U32.HI R4, R11, 0xa, R11.reuse ;  /* 0x0000000a0b047819 */ /* 0x100fe20000010e0b */
[----:B0-----:R-:W-:Y:S01]  /*0b60*/  IMAD.IADD R9, R15, 0x1, R2 ;  /* 0x000000010f097824 */ /* 0x001fe200078e0202 */
[C-C-:B------:R-:W-:Y:S02]  /*0b70*/  SHF.L.W.U32.HI R2, R11.reuse, 0x1e, R11.reuse ;  /* 0x0000001e0b027819 */ /* 0x140fe40000010e0b */
[----:B------:R-:W-:Y:S01]  /*0b80*/  LOP3.LUT R16, R12, R16, R11, 0xe8, !PT ;  /* 0x000000100c107212 */ /* 0x000fe200078ee80b */
[----:B------:R-:W-:Y:S01]  /*0b90*/  IMAD.IADD R6, R11, 0x1, R9 ;  /* 0x000000010b067824 */ /* 0x000fe200078e0209 */
[----:B------:R-:W-:-:S04]  /*0ba0*/  LOP3.LUT R7, R4, R2, R7, 0x96, !PT ;  /* 0x0000000204077212 */ /* 0x000fc800078e9607 */
[C-C-:B------:R-:W-:Y:S02]  /*0bb0*/  SHF.L.W.U32.HI R15, R6.reuse, 0x1a, R6.reuse ;  /* 0x0000001a060f7819 */ /* 0x140fe40000010e06 */
[C-C-:B------:R-:W-:Y:S02]  /*0bc0*/  SHF.L.W.U32.HI R20, R6.reuse, 0x15, R6.reuse ;  /* 0x0000001506147819 */ /* 0x140fe40000010e06 */
[----:B------:R-:W-:Y:S02]  /*0bd0*/  SHF.L.W.U32.HI R17, R6, 0x7, R6 ;  /* 0x0000000706117819 */ /* 0x000fe40000010e06 */
[----:B------:R-:W-:Y:S02]  /*0be0*/  IADD3 R18, PT, PT, R18, R7, R16 ;  /* 0x0000000712127210 */ /* 0x000fe40007ffe010 */
[----:B------:R-:W-:Y:S02]  /*0bf0*/  LOP3.LUT R15, R17, R15, R20, 0x96, !PT ;  /* 0x0000000f110f7212 */ /* 0x000fe400078e9614 */
[----:B------:R-:W-:-:S02]  /*0c00*/  LOP3.LUT R17, R8, R6, R5, 0xb8, !PT ;  /* 0x0000000608117212 */ /* 0x000fc400078eb805 */
[C---:B------:R-:W-:Y:S02]  /*0c10*/  SHF.L.W.U32.HI R2, R18.reuse, 0x1e, R18 ;  /* 0x0000001e12027819 */ /* 0x040fe40000010e12 */
[----:B------:R-:W-:Y:S02]  /*0c20*/  IADD3 R14, PT, PT, R15, R17, R14 ;  /* 0x000000110f0e7210 */ /* 0x000fe40007ffe00e */
[--C-:B------:R-:W-:Y:S02]  /*0c30*/  SHF.L.W.U32.HI R4, R18, 0xa, R18.reuse ;  /* 0x0000000a12047819 */ /* 0x100fe40000010e12 */
[--C-:B------:R-:W-:Y:S01]  /*0c40*/  LOP3.LUT R12, R11, R12, R18.reuse, 0xe8, !PT ;  /* 0x0000000c0b0c7212 */ /* 0x100fe200078ee812 */
[----:B------:R-:W-:Y:S01]  /*0c50*/  IMAD.IADD R7, R14, 0x1, R3 ;  /* 0x000000010e077824 */ /* 0x000fe200078e0203 */
[----:B------:R-:W-:-:S03]  /*0c60*/  SHF.L.W.U32.HI R3, R18, 0x13, R18 ;  /* 0x0000001312037819 */ /* 0x000fc60000010e12 */
[----:B------:R-:W-:Y:S01]  /*0c70*/  IMAD.IADD R17, R18, 0x1, R7 ;  /* 0x0000000112117824 */ /* 0x000fe200078e0207 */
[----:B------:R-:W-:Y:S01]  /*0c80*/  LOP3.LUT R22, R4, R2, R3, 0x96, !PT ;  /* 0x0000000204167212 */ /* 0x000fe200078e9603 */
[----:B------:R-:W-:Y:S01]  /*0c90*/  VIADD R4, R13, 0x1808d554 ;  /* 0x1808d5540d047836 */ /* 0x000fe20000000000 */
[----:B------:R-:W0:Y:S02]  /*0ca0*/  LDC.64 R2, c[0x3][0x38] ;  /* 0x00c00e00ff027b82 */ /* 0x000e240000000a00 */
[C-C-:B------:R-:W-:Y:S02]  /*0cb0*/  SHF.L.W.U32.HI R14, R17.reuse, 0x1a, R17.reuse ;  /* 0x0000001a110e7819 */ /* 0x140fe40000010e11 */
[C-C-:B------:R-:W-:Y:S02]  /*0cc0*/  SHF.L.W.U32.HI R15, R17.reuse, 0x15, R17.reuse ;  /* 0x00000015110f7819 */ /* 0x140fe40000010e11 */
[----:B------:R-:W-:Y:S02]  /*0cd0*/  SHF.L.W.U32.HI R16, R17, 0x7, R17 ;  /* 0x0000000711107819 */ /* 0x000fe40000010e11 */
[----:B------:R-:W-:-:S02]  /*0ce0*/  SHF.L.W.U32.HI R26, R4, 0xf, R4 ;  /* 0x0000000f041a7819 */ /* 0x000fc40000010e04 */
[----:B------:R-:W-:Y:S02]  /*0cf0*/  LOP3.LUT R25, R16, R14, R15, 0x96, !PT ;  /* 0x0000000e10197212 */ /* 0x000fe400078e960f */
[C-C-:B------:R-:W-:Y:S02]  /*0d00*/  SHF.L.W.U32.HI R15, R23.reuse, 0xf, R23.reuse ;  /* 0x0000000f170f7819 */ /* 0x140fe40000010e17 */
[--C-:B------:R-:W-:Y:S02]  /*0d10*/  SHF.L.W.U32.HI R14, R23, 0xd, R23.reuse ;  /* 0x0000000d170e7819 */ /* 0x100fe40000010e17 */
[----:B------:R-:W-:Y:S02]  /*0d20*/  SHF.R.U32.HI R16, RZ, 0xa, R23 ;  /* 0x0000000aff107819 */ /* 0x000fe40000011617 */
[--C-:B------:R-:W-:Y:S02]  /*0d30*/  SHF.L.W.U32.HI R21, R4, 0xd, R4.reuse ;  /* 0x0000000d04157819 */ /* 0x100fe40000010e04 */
[----:B------:R-:W-:-:S02]  /*0d40*/  SHF.R.U32.HI R20, RZ, 0xa, R4 ;  /* 0x0000000aff147819 */ /* 0x000fc40000011604 */
[----:B------:R-:W-:Y:S02]  /*0d50*/  LOP3.LUT R24, R5, R17, R6, 0xb8, !PT ;  /* 0x0000001105187212 */ /* 0x000fe400078eb806 */
[----:B------:R-:W-:Y:S02]  /*0d60*/  LOP3.LUT R15, R16, R15, R14, 0x96, !PT ;  /* 0x0000000f100f7212 */ /* 0x000fe400078e960e */
[----:B------:R-:W-:Y:S02]  /*0d70*/  LOP3.LUT R26, R20, R26, R21, 0x96, !PT ;  /* 0x0000001a141a7212 */ /* 0x000fe400078e9615 */
[----:B------:R-:W-:Y:S02]  /*0d80*/  IADD3 R19, PT, PT, R19, R22, R12 ;  /* 0x0000001613137210 */ /* 0x000fe40007ffe00c */
[----:B------:R-:W-:Y:S01]  /*0d90*/  IADD3 R29, PT, PT, R25, R24, R8 ;  /* 0x00000018191d7210 */ /* 0x000fe20007ffe008 */
[----:B------:R-:W-:Y:S01]  /*0da0*/  IMAD.IADD R26, R15, 0x1, R26 ;  /* 0x000000010f1a7824 */ /* 0x000fe200078e021a */
[----:B------:R-:W-:-:S02]  /*0db0*/  SHF.L.W.U32.HI R21, R23, 0x19, R23 ;  /* 0x0000001917157819 */ /* 0x000fc40000010e17 */
[--C-:B------:R-:W-:Y:S02]  /*0dc0*/  SHF.L.W.U32.HI R12, R23, 0xe, R23.reuse ;  /* 0x0000000e170c7819 */ /* 0x100fe40000010e17 */
[----:B------:R-:W-:Y:S02]  /*0dd0*/  SHF.R.U32.HI R16, RZ, 0x3, R23 ;  /* 0x00000003ff107819 */ /* 0x000fe40000011617 */
[C-C-:B------:R-:W-:Y:S02]  /*0de0*/  SHF.L.W.U32.HI R14, R15.reuse, 0xf, R15.reuse ;  /* 0x0000000f0f0e7819 */ /* 0x140fe40000010e0f */
[--C-:B------:R-:W-:Y:S02]  /*0df0*/  SHF.L.W.U32.HI R25, R15, 0xd, R15.reuse ;  /* 0x0000000d0f197819 */ /* 0x100fe40000010e0f */
[----:B------:R-:W-:Y:S02]  /*0e00*/  SHF.R.U32.HI R8, RZ, 0xa, R15 ;  /* 0x0000000aff087819 */ /* 0x000fe4000001160f */
[----:B------:R-:W-:Y:S01]  /*0e10*/  LOP3.LUT R21, R16, R21, R12, 0x96, !PT ;  /* 0x0000001510157212 */ /* 0x000fe200078e960c */
[----:B0-----:R-:W-:Y:S01]  /*0e20*/  IMAD.IADD R12, R29, 0x1, R2 ;  /* 0x000000011d0c7824 */ /* 0x001fe200078e0202 */
[----:B------:R-:W-:-:S02]  /*0e30*/  LOP3.LUT R14, R8, R14, R25, 0x96, !PT ;  /* 0x0000000e080e7212 */ /* 0x000fc400078e9619 */
[C-C-:B------:R-:W-:Y:S01]  /*0e40*/  SHF.L.W.U32.HI R20, R19.reuse, 0x1e, R19.reuse ;  /* 0x0000001e13147819 */ /* 0x140fe20000010e13 */
[C---:B------:R-:W-:Y:S01]  /*0e50*/  IMAD.IADD R8, R19.reuse, 0x1, R12 ;  /* 0x0000000113087824 */ /* 0x040fe200078e020c */
[C-C-:B------:R-:W-:Y:S02]  /*0e60*/  SHF.L.W.U32.HI R27, R19.reuse, 0x13, R19.reuse ;  /* 0x00000013131b7819 */ /* 0x140fe40000010e13 */
[----:B------:R-:W-:Y:S02]  /*0e70*/  SHF.L.W.U32.HI R22, R19, 0xa, R19 ;  /* 0x0000000a13167819 */ /* 0x000fe40000010e13 */
[C---:B------:R-:W-:Y:S02]  /*0e80*/  SHF.L.W.U32.HI R2, R15.reuse, 0x19, R15 ;  /* 0x000000190f027819 */ /* 0x040fe40000010e0f */
[----:B------:R-:W-:Y:S02]  /*0e90*/  LOP3.LUT R27, R22, R20, R27, 0x96, !PT ;  /* 0x00000014161b7212 */ /* 0x000fe400078e961b */
[----:B------:R-:W-:-:S02]  /*0ea0*/  SHF.L.W.U32.HI R25, R15, 0xe, R15 ;  /* 0x0000000e0f197819 */ /* 0x000fc40000010e0f */
[----:B------:R-:W-:Y:S02]  /*0eb0*/  SHF.R.U32.HI R16, RZ, 0x3, R15 ;  /* 0x00000003ff107819 */ /* 0x000fe4000001160f */
[----:B------:R-:W-:Y:S02]  /*0ec0*/  LOP3.LUT R20, R18, R11, R19, 0xe8, !PT ;  /* 0x0000000b12147212 */ /* 0x000fe400078ee813 */
[C-C-:B------:R-:W-:Y:S02]  /*0ed0*/  SHF.L.W.U32.HI R22, R8.reuse, 0x1a, R8.reuse ;  /* 0x0000001a08167819 */ /* 0x140fe40000010e08 */
[C-C-:B------:R-:W-:Y:S02]  /*0ee0*/  SHF.L.W.U32.HI R29, R8.reuse, 0x15, R8.reuse ;  /* 0x00000015081d7819 */ /* 0x140fe40000010e08 */
[----:B------:R-:W-:Y:S02]  /*0ef0*/  SHF.L.W.U32.HI R24, R8, 0x7, R8 ;  /* 0x0000000708187819 */ /* 0x000fe40000010e08 */
[----:B------:R-:W-:-:S02]  /*0f00*/  LOP3.LUT R11, R16, R2, R25, 0x96, !PT ;  /* 0x00000002100b7212 */ /* 0x000fc400078e9619 */
[----:B------:R-:W-:Y:S02]  /*0f10*/  IADD3 R10, PT, PT, R10, R27, R20 ;  /* 0x0000001b0a0a7210 */ /* 0x000fe40007ffe014 */
[----:B------:R-:W-:Y:S02]  /*0f20*/  LOP3.LUT R30, R24, R22, R29, 0x96, !PT ;  /* 0x00000016181e7212 */ /* 0x000fe400078e961d */
[C-C-:B------:R-:W-:Y:S02]  /*0f30*/  SHF.L.W.U32.HI R16, R26.reuse, 0xf, R26.reuse ;  /* 0x0000000f1a107819 */ /* 0x140fe40000010e1a */
[--C-:B------:R-:W-:Y:S02]  /*0f40*/  SHF.L.W.U32.HI R27, R26, 0xd, R26.reuse ;  /* 0x0000000d1a1b7819 */ /* 0x100fe40000010e1a */
[----:B------:R-:W-:Y:S02]  /*0f50*/  SHF.R.U32.HI R22, RZ, 0xa, R26 ;  /* 0x0000000aff167819 */ /* 0x000fe4000001161a */
[----:B------:R-:W-:-:S02]  /*0f60*/  SHF.L.W.U32.HI R20, R14, 0xf, R14 ;  /* 0x0000000f0e147819 */ /* 0x000fc40000010e0e */
[----:B------:R-:W-:Y:S02]  /*0f70*/  LOP3.LUT R27, R22, R16, R27, 0x96, !PT ;  /* 0x00000010161b7212 */ /* 0x000fe400078e961b */
[C-C-:B------:R-:W-:Y:S02]  /*0f80*/  SHF.L.W.U32.HI R25, R14.reuse, 0xd, R14.reuse ;  /* 0x0000000d0e197819 */ /* 0x140fe40000010e0e */
[----:B------:R-:W-:Y:S01]  /*0f90*/  SHF.R.U32.HI R2, RZ, 0xa, R14 ;  /* 0x0000000aff027819 */ /* 0x000fe2000001160e */
[----:B------:R-:W-:Y:S01]  /*0fa0*/  IMAD.IADD R16, R14, 0x1, R27 ;  /* 0x000000010e107824 */ /* 0x000fe200078e021b */
[----:B------:R-:W-:Y:S02]  /*0fb0*/  LOP3.LUT R31, R6, R8, R17, 0xb8, !PT ;  /* 0x00000008061f7212 */ /* 0x000fe400078eb811 */
[C-C-:B------:R-:W-:Y:S02]  /*0fc0*/  SHF.L.W.U32.HI R24, R10.reuse, 0x1e, R10.reuse ;  /* 0x0000001e0a187819 */ /* 0x140fe40000010e0a */
[----:B------:R-:W-:-:S02]  /*0fd0*/  SHF.L.W.U32.HI R29, R10, 0x13, R10 ;  /* 0x000000130a1d7819 */ /* 0x000fc40000010e0a */
[----:B------:R-:W-:Y:S02]  /*0fe0*/  SHF.L.W.U32.HI R28, R10, 0xa, R10 ;  /* 0x0000000a0a1c7819 */ /* 0x000fe40000010e0a */
[----:B------:R-:W-:Y:S02]  /*0ff0*/  LOP3.LUT R20, R2, R20, R25, 0x96, !PT ;  /* 0x0000001402147212 */ /* 0x000fe400078e9619 */
[----:B------:R-:W-:Y:S02]  /*1000*/  IADD3 R30, PT, PT, R30, R31, R5 ;  /* 0x0000001f1e1e7210 */ /* 0x000fe40007ffe005 */
[--C-:B------:R-:W-:Y:S02]  /*1010*/  SHF.R.U32.HI R2, RZ, 0xa, R16.reuse ;  /* 0x0000000aff027819 */ /* 0x100fe40000011610 */
[C-C-:B------:R-:W-:Y:S02]  /*1020*/  SHF.L.W.U32.HI R22, R16.reuse, 0xf, R16.reuse ;  /* 0x0000000f10167819 */ /* 0x140fe40000010e10 */
[----:B------:R-:W-:-:S02]  /*1030*/  SHF.L.W.U32.HI R5, R16, 0xd, R16 ;  /* 0x0000000d10057819 */ /* 0x000fc40000010e10 */
[----:B------:R-:W-:Y:S02]  /*1040*/  LOP3.LUT R28, R28, R24, R29, 0x96, !PT ;  /* 0x000000181c1c7212 */ /* 0x000fe400078e961d */
[C-C-:B------:R-:W-:Y:S02]  /*1050*/  SHF.L.W.U32.HI R25, R14.reuse, 0x19, R14.reuse ;  /* 0x000000190e197819 */ /* 0x140fe40000010e0e */
[--C-:B------:R-:W-:Y:S02]  /*1060*/  SHF.L.W.U32.HI R24, R14, 0xe, R14.reuse ;  /* 0x0000000e0e187819 */ /* 0x100fe40000010e0e */
[----:B------:R-:W-:Y:S02]  /*1070*/  SHF.R.U32.HI R27, RZ, 0x3, R14 ;  /* 0x00000003ff1b7819 */ /* 0x000fe4000001160e */
[----:B------:R-:W-:Y:S02]  /*1080*/  LOP3.LUT R29, R19, R18, R10, 0xe8, !PT ;  /* 0x00000012131d7212 */ /* 0x000fe400078ee80a */
[----:B------:R-:W-:-:S02]  /*1090*/  IADD3 R18, PT, PT, R30, 0x20, R3 ;  /* 0x000000201e127810 */ /* 0x000fc40007ffe003 */
[----:B------:R-:W-:Y:S01]  /*10a0*/  LOP3.LUT R22, R2, R22, R5, 0x96, !PT ;  /* 0x0000001602167212 */ /* 0x000fe200078e9605 */
[----:B------:R-:W-:Y:S01]  /*10b0*/  VIADD R5, R20, 0x20 ;  /* 0x0000002014057836 */ /* 0x000fe20000000000 */
[----:B------:R-:W0:Y:S01]  /*10c0*/  LDC.64 R2, c[0x3][0x40] ;  /* 0x00c01000ff027b82 */ /* 0x000e220000000a00 */
[----:B------:R-:W-:Y:S02]  /*10d0*/  LOP3.LUT R25, R27, R25, R24, 0x96, !PT ;  /* 0x000000191b197212 */ /* 0x000fe400078e9618 */
[----:B------:R-:W-:Y:S01]  /*10e0*/  IADD3 R27, PT, PT, R9, R28, R29 ;  /* 0x0000001c091b7210 */ /* 0x000fe20007ffe01d */
[----:B------:R-:W-:Y:S01]  /*10f0*/  IMAD.IADD R9, R10, 0x1, R18 ;  /* 0x000000010a097824 */ /* 0x000fe200078e0212 */
[----:B------:R-:W-:Y:S02]  /*1100*/  SHF.R.U32.HI R20, RZ, 0xa, R5 ;  /* 0x0000000aff147819 */ /* 0x000fe40000011605 */
[C-C-:B------:R-:W-:Y:S02]  /*1110*/  SHF.L.W.U32.HI R24, R27.reuse, 0x1e, R27.reuse ;  /* 0x0000001e1b187819 */ /* 0x140fe40000010e1b */
[----:B------:R-:W-:-:S02]  /*1120*/  SHF.L.W.U32.HI R29, R27, 0x13, R27 ;  /* 0x000000131b1d7819 */ /* 0x000fc40000010e1b */
[----:B------:R-:W-:Y:S02]  /*1130*/  SHF.L.W.U32.HI R28, R27, 0xa, R27 ;  /* 0x0000000a1b1c7819 */ /* 0x000fe40000010e1b */
[C-C-:B------:R-:W-:Y:S02]  /*1140*/  SHF.L.W.U32.HI R30, R9.reuse, 0x1a, R9.reuse ;  /* 0x0000001a091e7819 */ /* 0x140fe40000010e09 */
[C-C-:B------:R-:W-:Y:S02]  /*1150*/  SHF.L.W.U32.HI R31, R9.reuse, 0x15, R9.reuse ;  /* 0x00000015091f7819 */ /* 0x140fe40000010e09 */
[----:B------:R-:W-:Y:S02]  /*1160*/  SHF.L.W.U32.HI R32, R9, 0x7, R9 ;  /* 0x0000000709207819 */ /* 0x000fe40000010e09 */
[----:B------:R-:W-:Y:S02]  /*1170*/  LOP3.LUT R28, R28, R24, R29, 0x96, !PT ;  /* 0x000000181c1c7212 */ /* 0x000fe400078e961d */
[----:B------:R-:W-:-:S02]  /*1180*/  LOP3.LUT R31, R32, R30, R31, 0x96, !PT ;  /* 0x0000001e201f7212 */ /* 0x000fc400078e961f */
[C-C-:B------:R-:W-:Y:S02]  /*1190*/  SHF.L.W.U32.HI R24, R5.reuse, 0xf, R5.reuse ;  /* 0x0000000f05187819 */ /* 0x140fe40000010e05 */
[----:B------:R-:W-:Y:S02]  /*11a0*/  SHF.L.W.U32.HI R29, R5, 0xd, R5 ;  /* 0x0000000d051d7819 */ /* 0x000fe40000010e05 */
[----:B------:R-:W-:Y:S02]  /*11b0*/  LOP3.LUT R19, R10, R19, R27, 0xe8, !PT ;  /* 0x000000130a137212 */ /* 0x000fe400078ee81b */
[----:B------:R-:W-:Y:S02]  /*11c0*/  LOP3.LUT R30, R17, R9, R8, 0xb8, !PT ;  /* 0x00000009111e7212 */ /* 0x000fe400078eb808 */
[----:B------:R-:W-:Y:S02]  /*11d0*/  LOP3.LUT R24, R20, R24, R29, 0x96, !PT ;  /* 0x0000001814187212 */ /* 0x000fe400078e961d */
[----:B------:R-:W-:-:S02]  /*11e0*/  IADD3 R20, PT, PT, R7, R28, R19 ;  /* 0x0000001c07147210 */ /* 0x000fc40007ffe013 */
[----:B------:R-:W-:Y:S01]  /*11f0*/  IADD3 R31, PT, PT, R31, R30, R6 ;  /* 0x0000001e1f1f7210 */ /* 0x000fe20007ffe006 */
[----:B------:R-:W-:Y:S01]  /*1200*/  VIADD R24, R24, 0x80140000 ;  /* 0x8014000018187836 */ /* 0x000fe20000000000 */
[C-C-:B------:R-:W-:Y:S02]  /*1210*/  SHF.L.W.U32.HI R19, R5.reuse, 0x19, R5.reuse ;  /* 0x0000001905137819 */ /* 0x140fe40000010e05 */
[--C-:B------:R-:W-:Y:S02]  /*1220*/  SHF.L.W.U32.HI R6, R5, 0xe, R5.reuse ;  /* 0x0000000e05067819 */ /* 0x100fe40000010e05 */
[----:B------:R-:W-:Y:S02]  /*1230*/  SHF.R.U32.HI R7, RZ, 0x3, R5 ;  /* 0x00000003ff077819 */ /* 0x000fe40000011605 */
[C---:B------:R-:W-:Y:S02]  /*1240*/  SHF.L.W.U32.HI R29, R20.reuse, 0x1e, R20 ;  /* 0x0000001e141d7819 */ /* 0x040fe40000010e14 */
[----:B------:R-:W-:Y:S01]  /*1250*/  LOP3.LUT R19, R7, R19, R6, 0x96, !PT ;  /* 0x0000001307137212 */ /* 0x000fe200078e9606 */
[----:B------:R-:W-:Y:S01]  /*1260*/  IMAD.IADD R7, R5, 0x1, R22 ;  /* 0x0000000105077824 */ /* 0x000fe200078e0216 */
[----:B------:R-:W-:-:S02]  /*1270*/  SHF.L.W.U32.HI R28, R20, 0x13, R20 ;  /* 0x00000013141c7819 */ /* 0x000fc40000010e14 */
[----:B------:R-:W-:Y:S02]  /*1280*/  SHF.L.W.U32.HI R30, R20, 0xa, R20 ;  /* 0x0000000a141e7819 */ /* 0x000fe40000010e14 */
[----:B0-----:R-:W-:Y:S02]  /*1290*/  IADD3 R22, PT, PT, R23, R2, R31 ;  /* 0x0000000217167210 */ /* 0x001fe40007ffe01f */
[----:B------:R-:W-:Y:S02]  /*12a0*/  LOP3.LUT R29, R30, R29, R28, 0x96, !PT ;  /* 0x0000001d1e1d7212 */ /* 0x000fe400078e961c */
[C---:B------:R-:W-:Y:S01]  /*12b0*/  LOP3.LUT R32, R27.reuse, R10, R20, 0xe8, !PT ;  /* 0x0000000a1b207212 */ /* 0x040fe200078ee814 */
[----:B------:R-:W-:Y:S01]  /*12c0*/  IMAD.IADD R10, R27, 0x1, R22 ;  /* 0x000000011b0a7824 */ /* 0x000fe200078e0216 */
[C-C-:B------:R-:W-:Y:S02]  /*12d0*/  SHF.L.W.U32.HI R2, R7.reuse, 0xf, R7.reuse ;  /* 0x0000000f07027819 */ /* 0x140fe40000010e07 */
[----:B------:R-:W-:-:S02]  /*12e0*/  SHF.L.W.U32.HI R31, R7, 0xd, R7 ;  /* 0x0000000d071f7819 */ /* 0x000fc40000010e07 */
[----:B------:R-:W-:Y:S02]  /*12f0*/  SHF.R.U32.HI R30, RZ, 0xa, R7 ;  /* 0x0000000aff1e7819 */ /* 0x000fe40000011607 */
[C-C-:B------:R-:W-:Y:S02]  /*1300*/  SHF.L.W.U32.HI R6, R24.reuse, 0xf, R24.reuse ;  /* 0x0000000f18067819 */ /* 0x140fe40000010e18 */
[--C-:B------:R-:W-:Y:S02]  /*1310*/  SHF.L.W.U32.HI R23, R24, 0xd, R24.reuse ;  /* 0x0000000d18177819 */ /* 0x100fe40000010e18 */
[----:B------:R-:W-:Y:S02]  /*1320*/  SHF.R.U32.HI R28, RZ, 0xa, R24 ;  /* 0x0000000aff1c7819 */ /* 0x000fe40000011618 */
[----:B------:R-:W-:Y:S02]  /*1330*/  LOP3.LUT R2, R30, R2, R31, 0x96, !PT ;  /* 0x000000021e027212 */ /* 0x000fe400078e961f */
[----:B------:R-:W-:-:S02]  /*1340*/  IADD3 R29, PT, PT, R12, R29, R32 ;  /* 0x0000001d0c1d7210 */ /* 0x000fc40007ffe020 */
[C-C-:B------:R-:W-:Y:S02]  /*1350*/  SHF.L.W.U32.HI R30, R10.reuse, 0x1a, R10.reuse ;  /* 0x0000001a0a1e7819 */ /* 0x140fe40000010e0a */
[C-C-:B------:R-:W-:Y:S02]  /*1360*/  SHF.L.W.U32.HI R31, R10.reuse, 0x15, R10.reuse ;  /* 0x000000150a1f7819 */ /* 0x140fe40000010e0a */
[----:B------:R-:W-:Y:S02]  /*1370*/  SHF.L.W.U32.HI R32, R10, 0x7, R10 ;  /* 0x000000070a207819 */ /* 0x000fe40000010e0a */
[----:B------:R-:W-:Y:S02]  /*1380*/  LOP3.LUT R6, R28, R6, R23, 0x96, !PT ;  /* 0x000000061c067212 */ /* 0x000fe400078e9617 */
[C-C-:B------:R-:W-:Y:S02]  /*1390*/  SHF.L.W.U32.HI R12, R29.reuse, 0x1e, R29.reuse ;  /* 0x0000001e1d0c7819 */ /* 0x140fe40000010e1d */
[C-C-:B------:R-:W-:Y:S01]  /*13a0*/  SHF.L.W.U32.HI R23, R29.reuse, 0x13, R29.reuse ;  /* 0x000000131d177819 */ /* 0x140fe20000010e1d */
[----:B------:R-:W-:Y:S01]  /*13b0*/  VIADD R6, R6, 0x80205508 ;  /* 0x8020550806067836 */ /* 0x000fe20000000000 */
[----:B------:R-:W-:-:S02]  /*13c0*/  SHF.L.W.U32.HI R28, R29, 0xa, R29 ;  /* 0x0000000a1d1c7819 */ /* 0x000fc40000010e1d */
[----:B------:R-:W-:Y:S02]  /*13d0*/  LOP3.LUT R30, R32, R30, R31, 0x96, !PT ;  /* 0x0000001e201e7212 */ /* 0x000fe400078e961f */
[----:B------:R-:W-:Y:S02]  /*13e0*/  LOP3.LUT R31, R8, R10, R9, 0xb8, !PT ;  /* 0x0000000a081f7212 */ /* 0x000fe400078eb809 */
[----:B------:R-:W-:Y:S02]  /*13f0*/  LOP3.LUT R23, R28, R12, R23, 0x96, !PT ;  /* 0x0000000c1c177212 */ /* 0x000fe400078e9617 */
[----:B------:R-:W-:Y:S02]  /*1400*/  LOP3.LUT R27, R20, R27, R29, 0xe8, !PT ;  /* 0x0000001b141b7212 */ /* 0x000fe400078ee81d */
[----:B------:R-:W-:Y:S02]  /*1410*/  IADD3 R2, PT, PT, R2, R21, R24 ;  /* 0x0000001502027210 */ /* 0x000fe40007ffe018 */
[----:B------:R-:W-:-:S02]  /*1420*/  IADD3 R30, PT, PT, R30, R31, R17 ;  /* 0x0000001f1e1e7210 */ /* 0x000fc40007ffe011 */
[----:B------:R-:W-:Y:S01]  /*1430*/  IADD3 R17, PT, PT, R18, R23, R27 ;  /* 0x0000001712117210 */ /* 0x000fe20007ffe01b */
[----:B------:R-:W-:Y:S01]  /*1440*/  VIADD R18, R2, 0x20 ;  /* 0x0000002002127836 */ /* 0x000fe20000000000 */
[----:B------:R-:W-:Y:S02]  /*1450*/  IADD3 R21, PT, PT, R30, -0x7fec0000, R3 ;  /* 0x801400001e157810 */ /* 0x000fe40007ffe003 */
[--C-:B------:R-:W-:Y:S02]  /*1460*/  SHF.L.W.U32.HI R2, R6, 0xd, R6.reuse ;  /* 0x0000000d06027819 */ /* 0x100fe40000010e06 */
[--C-:B------:R-:W-:Y:S01]  /*1470*/  SHF.R.U32.HI R3, RZ, 0xa, R6.reuse ;  /* 0x0000000aff037819 */ /* 0x100fe20000011606 */
[----:B------:R-:W-:Y:S01]  /*1480*/  IMAD.IADD R12, R20, 0x1, R21 ;  /* 0x00000001140c7824 */ /* 0x000fe200078e0215 */
[----:B------:R-:W-:Y:S02]  /*1490*/  SHF.L.W.U32.HI R27, R6, 0xf, R6 ;  /* 0x0000000f061b7819 */ /* 0x000fe40000010e06 */
[----:B------:R-:W-:-:S02]  /*14a0*/  SHF.L.W.U32.HI R28, R18, 0xf, R18 ;  /* 0x0000000f121c7819 */ /* 0x000fc40000010e12 */
[----:B------:R-:W-:Y:S02]  /*14b0*/  LOP3.LUT R27, R3, R27, R2, 0x96, !PT ;  /* 0x0000001b031b7212 */ /* 0x000fe400078e9602 */
[----:B------:R-:W0:Y:S01]  /*14c0*/  LDC.64 R2, c[0x3][0x48] ;  /* 0x00c01200ff027b82 */ /* 0x000e220000000a00 */
[--C-:B------:R-:W-:Y:S02]  /*14d0*/  SHF.L.W.U32.HI R23, R18, 0xd, R18.reuse ;  /* 0x0000000d12177819 */ /* 0x100fe40000010e12 */
[----:B------:R-:W-:Y:S02]  /*14e0*/  SHF.R.U32.HI R30, RZ, 0xa, R18 ;  /* 0x0000000aff1e7819 */ /* 0x000fe40000011612 */
[C-C-:B------:R-:W-:Y:S02]  /*14f0*/  SHF.L.W.U32.HI R31, R17.reuse, 0x1e, R17.reuse ;  /* 0x0000001e111f7819 */ /* 0x140fe40000010e11 */
[C-C-:B------:R-:W-:Y:S02]  /*1500*/  SHF.L.W.U32.HI R32, R17.reuse, 0x13, R17.reuse ;  /* 0x0000001311207819 */ /* 0x140fe40000010e11 */
[----:B------:R-:W-:-:S02]  /*1510*/  SHF.L.W.U32.HI R33, R17, 0xa, R17 ;  /* 0x0000000a11217819 */ /* 0x000fc40000010e11 */
[----:B------:R-:W-:Y:S02]  /*1520*/  LOP3.LUT R28, R30, R28, R23, 0x96, !PT ;  /* 0x0000001c1e1c7212 */ /* 0x000fe400078e9617 */
[----:B------:R-:W-:Y:S02]  /*1530*/  LOP3.LUT R31, R33, R31, R32, 0x96, !PT ;  /* 0x0000001f211f7212 */ /* 0x000fe400078e9620 */
[C-C-:B------:R-:W-:Y:S02]  /*1540*/  SHF.L.W.U32.HI R23, R12.reuse, 0x1a, R12.reuse ;  /* 0x0000001a0c177819 */ /* 0x140fe40000010e0c */
[C-C-:B------:R-:W-:Y:S02]  /*1550*/  SHF.L.W.U32.HI R30, R12.reuse, 0x15, R12.reuse ;  /* 0x000000150c1e7819 */ /* 0x140fe40000010e0c */
[----:B------:R-:W-:Y:S02]  /*1560*/  SHF.L.W.U32.HI R32, R12, 0x7, R12 ;  /* 0x000000070c207819 */ /* 0x000fe40000010e0c */
[----:B------:R-:W-:-:S02]  /*1570*/  LOP3.LUT R20, R29, R20, R17, 0xe8, !PT ;  /* 0x000000141d147212 */ /* 0x000fc400078ee811 */
[----:B------:R-:W-:Y:S02]  /*1580*/  LOP3.LUT R23, R32, R23, R30, 0x96, !PT ;  /* 0x0000001720177212 */ /* 0x000fe400078e961e */
[----:B------:R-:W-:Y:S02]  /*1590*/  LOP3.LUT R30, R9, R12, R10, 0xb8, !PT ;  /* 0x0000000c091e7212 */ /* 0x000fe400078eb80a */
[----:B------:R-:W-:Y:S02]  /*15a0*/  IADD3 R22, PT, PT, R22, R31, R20 ;  /* 0x0000001f16167210 */ /* 0x000fe40007ffe014 */
[----:B------:R-:W-:Y:S02]  /*15b0*/  IADD3 R33, PT, PT, R23, R30, R8 ;  /* 0x0000001e17217210 */ /* 0x000fe40007ffe008 */
[C-C-:B------:R-:W-:Y:S02]  /*15c0*/  SHF.L.W.U32.HI R30, R22.reuse, 0x1e, R22.reuse ;  /* 0x0000001e161e7819 */ /* 0x140fe40000010e16 */
[----:B------:R-:W-:-:S02]  /*15d0*/  SHF.L.W.U32.HI R31, R22, 0x13, R22 ;  /* 0x00000013161f7819 */ /* 0x000fc40000010e16 */
[----:B------:R-:W-:Y:S02]  /*15e0*/  SHF.L.W.U32.HI R32, R22, 0xa, R22 ;  /* 0x0000000a16207819 */ /* 0x000fe40000010e16 */
[C-C-:B------:R-:W-:Y:S02]  /*15f0*/  SHF.L.W.U32.HI R23, R4.reuse, 0x19, R4.reuse ;  /* 0x0000001904177819 */ /* 0x140fe40000010e04 */
[--C-:B------:R-:W-:Y:S02]  /*1600*/  SHF.L.W.U32.HI R8, R4, 0xe, R4.reuse ;  /* 0x0000000e04087819 */ /* 0x100fe40000010e04 */
[----:B------:R-:W-:Y:S02]  /*1610*/  SHF.R.U32.HI R20, RZ, 0x3, R4 ;  /* 0x00000003ff147819 */ /* 0x000fe40000011604 */
[----:B------:R-:W-:Y:S02]  /*1620*/  LOP3.LUT R32, R32, R30, R31, 0x96, !PT ;  /* 0x0000001e20207212 */ /* 0x000fe400078e961f */
[----:B0-----:R-:W-:-:S02]  /*1630*/  IADD3 R30, PT, PT, R15, R2, R33 ;  /* 0x000000020f1e7210 */ /* 0x001fc40007ffe021 */
[----:B------:R-:W-:Y:S01]  /*1640*/  LOP3.LUT R23, R20, R23, R8, 0x96, !PT ;  /* 0x0000001714177212 */ /* 0x000fe200078e9608 */
[----:B------:R-:W-:Y:S01]  /*1650*/  VIADD R20, R27, 0x20055801 ;  /* 0x200558011b147836 */ /* 0x000fe20000000000 */
[----:B------:R-:W-:Y:S01]  /*1660*/  LOP3.LUT R8, R17, R29, R22, 0xe8, !PT ;  /* 0x0000001d11087212 */ /* 0x000fe200078ee816 */
[----:B------:R-:W-:Y:S01]  /*1670*/  IMAD.IADD R29, R29, 0x1, R30 ;  /* 0x000000011d1d7824 */ /* 0x000fe200078e021e */
[----:B------:R-:W-:Y:S02]  /*1680*/  IADD3 R11, PT, PT, R28, R11, R6 ;  /* 0x0000000b1c0b7210 */ /* 0x000fe40007ffe006 */
[----:B------:R-:W-:Y:S02]  /*1690*/  IADD3 R32, PT, PT, R21, R32, R8 ;  /* 0x0000002015207210 */ /* 0x000fe40007ffe008 */
[C-C-:B------:R-:W-:Y:S01]  /*16a0*/  SHF.L.W.U32.HI R36, R20.reuse, 0xf, R20.reuse ;  /* 0x0000000f14247819 */ /* 0x140fe20000010e14 */
[----:B------:R-:W-:Y:S01]  /*16b0*/  VIADD R11, R11, 0x80140000 ;  /* 0x801400000b0b7836 */ /* 0x000fe20000000000 */
[----:B------:R-:W-:-:S02]  /*16c0*/  SHF.L.W.U32.HI R21, R20, 0xd, R20 ;  /* 0x0000000d14157819 */ /* 0x000fc40000010e14 */
[----:B------:R-:W-:Y:S02]  /*16d0*/  SHF.R.U32.HI R2, RZ, 0xa, R20 ;  /* 0x0000000aff027819 */ /* 0x000fe40000011614 */
[C-C-:B------:R-:W-:Y:S02]  /*16e0*/  SHF.L.W.U32.HI R8, R29.reuse, 0x1a, R29.reuse ;  /* 0x0000001a1d087819 */ /* 0x140fe40000010e1d */
[C-C-:B------:R-:W-:Y:S02]  /*16f0*/  SHF.L.W.U32.HI R27, R29.reuse, 0x15, R29.reuse ;  /* 0x000000151d1b7819 */ /* 0x140fe40000010e1d */
[----:B------:R-:W-:Y:S02]  /*1700*/  SHF.L.W.U32.HI R28, R29, 0x7, R29 ;  /* 0x000000071d1c7819 */ /* 0x000fe40000010e1d */
[----:B------:R-:W-:Y:S02]  /*1710*/  LOP3.LUT R36, R2, R36, R21, 0x96, !PT ;  /* 0x0000002402247212 */ /* 0x000fe400078e9615 */
[----:B------:R-:W-:-:S02]  /*1720*/  LOP3.LUT R28, R28, R8, R27, 0x96, !PT ;  /* 0x000000081c1c7212 */ /* 0x000fc400078e961b */
[C-C-:B------:R-:W-:Y:S02]  /*1730*/  SHF.L.W.U32.HI R2, R11.reuse, 0xf, R11.reuse ;  /* 0x0000000f0b027819 */ /* 0x140fe40000010e0b */
[--C-:B------:R-:W-:Y:S02]  /*1740*/  SHF.L.W.U32.HI R21, R11, 0xd, R11.reuse ;  /* 0x0000000d0b157819 */ /* 0x100fe40000010e0b */
[----:B------:R-:W-:Y:S02]  /*1750*/  SHF.R.U32.HI R8, RZ, 0xa, R11 ;  /* 0x0000000aff087819 */ /* 0x000fe4000001160b */
[----:B------:R-:W-:Y:S02]  /*1760*/  LOP3.LUT R27, R10, R29, R12, 0xb8, !PT ;  /* 0x0000001d0a1b7212 */ /* 0x000fe400078eb80c */
[----:B------:R-:W-:Y:S02]  /*1770*/  LOP3.LUT R2, R8, R2, R21, 0x96, !PT ;  /* 0x0000000208027212 */ /* 0x000fe400078e9615 */
[----:B------:R-:W-:-:S02]  /*1780*/  IADD3 R28, PT, PT, R28, R27, R9 ;  /* 0x0000001b1c1c7210 */ /* 0x000fc40007ffe009 */
[C-C-:B------:R-:W-:Y:S02]  /*1790*/  SHF.L.W.U32.HI R8, R32.reuse, 0x1e, R32.reuse ;  /* 0x0000001e20087819 */ /* 0x140fe40000010e20 */
[C-C-:B------:R-:W-:Y:S02]  /*17a0*/  SHF.L.W.U32.HI R9, R32.reuse, 0x13, R32.reuse ;  /* 0x0000001320097819 */ /* 0x140fe40000010e20 */
[--C-:B------:R-:W-:Y:S02]  /*17b0*/  SHF.L.W.U32.HI R21, R32, 0xa, R32.reuse ;  /* 0x0000000a20157819 */ /* 0x100fe40000010e20 */
[----:B------:R-:W-:Y:S02]  /*17c0*/  IADD3 R34, PT, PT, R28, -0x7fdfaaf8, R3 ;  /* 0x802055081c227810 */ /* 0x000fe40007ffe003 */
[----:B------:R-:W-:Y:S02]  /*17d0*/  LOP3.LUT R21, R21, R8, R9, 0x96, !PT ;  /* 0x0000000815157212 */ /* 0x000fe400078e9609 */
[----:B------:R-:W0:Y:S01]  /*17e0*/  LDC.64 R8, c[0x3][0x50] ;  /* 0x00c01400ff087b82 */ /* 0x000e220000000a00 */
[----:B------:R-:W-:Y:S01]  /*17f0*/  LOP3.LUT R27, R22, R17, R32, 0xe8, !PT ;  /* 0x00000011161b7212 */ /* 0x000fe200078ee820 */
[----:B------:R-:W-:Y:S01]  /*1800*/  IMAD.IADD R28, R17, 0x1, R34 ;  /* 0x00000001111c7824 */ /* 0x000fe200078e0222 */
[----:B------:R-:W-:-:S02]  /*1810*/  IADD3 R2, PT, PT, R2, R25, R20 ;  /* 0x0000001902027210 */ /* 0x000fc40007ffe014 */
[----:B------:R-:W-:Y:S02]  /*1820*/  IADD3 R27, PT, PT, R30, R21, R27 ;  /* 0x000000151e1b7210 */ /* 0x000fe40007ffe01b */
[C-C-:B------:R-:W-:Y:S02]  /*1830*/  SHF.L.W.U32.HI R3, R28.reuse, 0x1a, R28.reuse ;  /* 0x0000001a1c037819 */ /* 0x140fe40000010e1c */
[C-C-:B------:R-:W-:Y:S02]  /*1840*/  SHF.L.W.U32.HI R30, R28.reuse, 0x15, R28.reuse ;  /* 0x000000151c1e7819 */ /* 0x140fe40000010e1c */
[----:B------:R-:W-:Y:S02]  /*1850*/  SHF.L.W.U32.HI R17, R28, 0x7, R28 ;  /* 0x000000071c117819 */ /* 0x000fe40000010e1c */
[----:B------:R-:W-:Y:S02]  /*1860*/  LOP3.LUT R21, R12, R28, R29, 0xb8, !PT ;  /* 0x0000001c0c157212 */ /* 0x000fe400078eb81d */
[----:B------:R-:W-:-:S02]  /*1870*/  LOP3.LUT R17, R17, R3, R30, 0x96, !PT ;  /* 0x0000000311117212 */ /* 0x000fc400078e961e */
[----:B------:R-:W-:Y:S02]  /*1880*/  IADD3 R3, PT, PT, R13, 0x5810d558, R36 ;  /* 0x5810d5580d037810 */ /* 0x000fe40007ffe024 */
[----:B------:R-:W-:Y:S02]  /*1890*/  IADD3 R35, PT, PT, R17, R21, R10 ;  /* 0x0000001511237210 */ /* 0x000fe40007ffe00a */
[C-C-:B------:R-:W-:Y:S02]  /*18a0*/  SHF.L.W.U32.HI R10, R3.reuse, 0xf, R3.reuse ;  /* 0x0000000f030a7819 */ /* 0x140fe40000010e03 */
[--C-:B------:R-:W-:Y:S02]  /*18b0*/  SHF.L.W.U32.HI R17, R3, 0xd, R3.reuse ;  /* 0x0000000d03117819 */ /* 0x100fe40000010e03 */
[----:B------:R-:W-:Y:S02]  /*18c0*/  SHF.R.U32.HI R21, RZ, 0xa, R3 ;  /* 0x0000000aff157819 */ /* 0x000fe40000011603 */
[----:B0-----:R-:W-:-:S02]  /*18d0*/  IADD3 R35, PT, PT, R14, R8, R35 ;  /* 0x000000080e237210 */ /* 0x001fc40007ffe023 */
[----:B------:R-:W-:Y:S02]  /*18e0*/  LOP3.LUT R10, R21, R10, R17, 0x96, !PT ;  /* 0x0000000a150a7212 */ /* 0x000fe400078e9611 */
[C-C-:B------:R-:W-:Y:S02]  /*18f0*/  SHF.L.W.U32.HI R8, R27.reuse, 0x1e, R27.reuse ;  /* 0x0000001e1b087819 */ /* 0x140fe40000010e1b */
[C-C-:B------:R-:W-:Y:S02]  /*1900*/  SHF.L.W.U32.HI R17, R27.reuse, 0x13, R27.reuse ;  /* 0x000000131b117819 */ /* 0x140fe40000010e1b */
[--C-:B------:R-:W-:Y:S02]  /*1910*/  SHF.L.W.U32.HI R21, R27, 0xa, R27.reuse ;  /* 0x0000000a1b157819 */ /* 0x100fe40000010e1b */
[----:B------:R-:W-:Y:S02]  /*1920*/  LOP3.LUT R31, R32, R22, R27, 0xe8, !PT ;  /* 0x00000016201f7212 */ /* 0x000fe400078ee81b */
[----:B------:R-:W-:Y:S01]  /*1930*/  LOP3.LUT R17, R21, R8, R17, 0x96, !PT ;  /* 0x0000000815117212 */ /* 0x000fe200078e9611 */
[----:B------:R-:W-:Y:S01]  /*1940*/  IMAD.IADD R21, R22, 0x1, R35 ;  /* 0x0000000116157824 */ /* 0x000fe200078e0223 */
[----:B------:R-:W-:-:S02]  /*1950*/  IADD3 R10, PT, PT, R10, R13, R26 ;  /* 0x0000000d0a0a7210 */ /* 0x000fc40007ffe01a */
[----:B------:R-:W-:Y:S02]  /*1960*/  IADD3 R31, PT, PT, R34, R17, R31 ;  /* 0x00000011221f7210 */ /* 0x000fe40007ffe01f */
[C-C-:B------:R-:W-:Y:S02]  /*1970*/  SHF.L.W.U32.HI R8, R21.reuse, 0x1a, R21.reuse ;  /* 0x0000001a15087819 */ /* 0x140fe40000010e15 */
[C-C-:B------:R-:W-:Y:S02]  /*1980*/  SHF.L.W.U32.HI R17, R21.reuse, 0x15, R21.reuse ;  /* 0x0000001515117819 */ /* 0x140fe40000010e15 */
[----:B------:R-:W-:Y:S02]  /*1990*/  SHF.L.W.U32.HI R22, R21, 0x7, R21 ;  /* 0x0000000715167819 */ /* 0x000fe40000010e15 */
[----:B------:R-:W-:Y:S02]  /*19a0*/  SHF.L.W.U32.HI R13, R31, 0x13, R31 ;  /* 0x000000131f0d7819 */ /* 0x000fe40000010e1f */
[----:B------:R-:W-:-:S02]  /*19b0*/  LOP3.LUT R17, R22, R8, R17, 0x96, !PT ;  /* 0x0000000816117212 */ /* 0x000fc400078e9611 */
[----:B------:R-:W-:Y:S02]  /*19c0*/  LOP3.LUT R8, R29, R21, R28, 0xb8, !PT ;  /* 0x000000151d087212 */ /* 0x000fe400078eb81c */
[----:B------:R-:W-:Y:S02]  /*19d0*/  SHF.R.U32.HI R25, RZ, 0x3, R24 ;  /* 0x00000003ff197819 */ /* 0x000fe40000011618 */
[----:B------:R-:W-:Y:S01]  /*19e0*/  IADD3 R22, PT, PT, R17, R8, R12 ;  /* 0x0000000811167210 */ /* 0x000fe20007ffe00c */
[----:B------:R-:W-:Y:S01]  /*19f0*/  VIADD R17, R10, 0x2202a805 ;  /* 0x2202a8050a117836 */ /* 0x000fe20000000000 */
[C-C-:B------:R-:W-:Y:S02]  /*1a00*/  SHF.L.W.U32.HI R8, R31.reuse, 0x1e, R31.reuse ;  /* 0x0000001e1f087819 */ /* 0x140fe40000010e1f */
[----:B------:R-:W-:Y:S02]  /*1a10*/  SHF.L.W.U32.HI R12, R31, 0xa, R31 ;  /* 0x0000000a1f0c7819 */ /* 0x000fe40000010e1f */
[----:B------:R-:W-:-:S02]  /*1a20*/  IADD3 R33, PT, PT, R22, 0x20055801, R9 ;  /* 0x2005580116217810 */ /* 0x000fc40007ffe009 */
[----:B------:R-:W-:Y:S02]  /*1a30*/  LOP3.LUT R12, R12, R8, R13, 0x96, !PT ;  /* 0x000000080c0c7212 */ /* 0x000fe400078e960d */
[----:B------:R-:W-:Y:S01]  /*1a40*/  LOP3.LUT R22, R27, R32, R31, 0xe8, !PT ;  /* 0x000000201b167212 */ /* 0x000fe200078ee81f */
[----:B------:R-:W-:Y:S01]  /*1a50*/  IMAD.IADD R32, R32, 0x1, R33 ;  /* 0x0000000120207824 */ /* 0x000fe200078e0221 */
[--C-:B------:R-:W-:Y:S02]  /*1a60*/  SHF.L.W.U32.HI R10, R17, 0xf, R17.reuse ;  /* 0x0000000f110a7819 */ /* 0x100fe40000010e11 */
[----:B------:R-:W-:Y:S02]  /*1a70*/  IADD3 R22, PT, PT, R35, R12, R22 ;  /* 0x0000000c23167210 */ /* 0x000fe40007ffe016 */
[----:B------:R-:W0:Y:S01]  /*1a80*/  LDC.64 R12, c[0x3][0x58] ;  /* 0x00c01600ff0c7b82 */ /* 0x000e220000000a00 */
[--C-:B------:R-:W-:Y:S02]  /*1a90*/  SHF.L.W.U32.HI R9, R17, 0xd, R17.reuse ;  /* 0x0000000d11097819 */ /* 0x100fe40000010e11 */
[----:B------:R-:W-:-:S02]  /*1aa0*/  SHF.R.U32.HI R8, RZ, 0xa, R17 ;  /* 0x0000000aff087819 */ /* 0x000fc40000011611 */
[--C-:B------:R-:W-:Y:S02]  /*1ab0*/  SHF.L.W.U32.HI R30, R32, 0x1a, R32.reuse ;  /* 0x0000001a201e7819 */ /* 0x100fe40000010e20 */
[----:B------:R-:W-:Y:S02]  /*1ac0*/  LOP3.LUT R10, R8, R10, R9, 0x96, !PT ;  /* 0x0000000a080a7212 */ /* 0x000fe400078e9609 */
[C-C-:B------:R-:W-:Y:S02]  /*1ad0*/  SHF.L.W.U32.HI R9, R32.reuse, 0x15, R32.reuse ;  /* 0x0000001520097819 */ /* 0x140fe40000010e20 */
[----:B------:R-:W-:Y:S02]  /*1ae0*/  SHF.L.W.U32.HI R8, R32, 0x7, R32 ;  /* 0x0000000720087819 */ /* 0x000fe40000010e20 */
[----:B------:R-:W-:Y:S02]  /*1af0*/  IADD3 R10, PT, PT, R10, R15, R16 ;  /* 0x0000000f0a0a7210 */ /* 0x000fe40007ffe010 */
[----:B------:R-:W-:-:S02]  /*1b00*/  LOP3.LUT R30, R8, R30, R9, 0x96, !PT ;  /* 0x0000001e081e7212 */ /* 0x000fc400078e9609 */
[--C-:B------:R-:W-:Y:S01]  /*1b10*/  SHF.L.W.U32.HI R8, R24, 0x19, R24.reuse ;  /* 0x0000001918087819 */ /* 0x100fe20000010e18 */
[----:B------:R-:W-:Y:S01]  /*1b20*/  VIADD R10, R10, 0x14466a03 ;  /* 0x14466a030a0a7836 */ /* 0x000fe20000000000 */
[----:B------:R-:W-:-:S04]  /*1b30*/  SHF.L.W.U32.HI R9, R24, 0xe, R24 ;  /* 0x0000000e18097819 */ /* 0x000fc80000010e18 */
[----:B------:R-:W-:Y:S01]  /*1b40*/  LOP3.LUT R8, R25, R8, R9, 0x96, !PT ;  /* 0x0000000819087212 */ /* 0x000fe200078e9609 */
[----:B------:R-:W-:Y:S01]  /*1b50*/  VIADD R9, R2, 0x80205508 ;  /* 0x8020550802097836 */ /* 0x000fe20000000000 */
[----:B------:R-:W-:-:S04]  /*1b60*/  LOP3.LUT R25, R28, R32, R21, 0xb8, !PT ;  /* 0x000000201c197212 */ /* 0x000fc800078eb815 */
[----:B------:R-:W-:Y:S02]  /*1b70*/  IADD3 R30, PT, PT, R30, R25, R29 ;  /* 0x000000191e1e7210 */ /* 0x000fe40007ffe01d */
[C-C-:B------:R-:W-:Y:S02]  /*1b80*/  SHF.L.W.U32.HI R2, R9.reuse, 0xf, R9.reuse ;  /* 0x0000000f09027819 */ /* 0x140fe40000010e09 */
[--C-:B------:R-:W-:Y:S02]  /*1b90*/  SHF.L.W.U32.HI R15, R9, 0xd, R9.reuse ;  /* 0x0000000d090f7819 */ /* 0x100fe40000010e09 */
[----:B------:R-:W-:Y:S02]  /*1ba0*/  SHF.R.U32.HI R25, RZ, 0xa, R9 ;  /* 0x0000000aff197819 */ /* 0x000fe40000011609 */
[----:B0-----:R-:W-:Y:S02]  /*1bb0*/  IADD3 R30, PT, PT, R5, R12, R30 ;  /* 0x0000000c051e7210 */ /* 0x001fe40007ffe01e */
[----:B------:R-:W-:-:S02]  /*1bc0*/  LOP3.LUT R2, R25, R2, R15, 0x96, !PT ;  /* 0x0000000219027212 */ /* 0x000fc400078e960f */
[C---:B------:R-:W-:Y:S01]  /*1bd0*/  SHF.L.W.U32.HI R25, R10.reuse, 0xf, R10 ;  /* 0x0000000f0a197819 */ /* 0x040fe20000010e0a */
[----:B------:R-:W-:Y:S01]  /*1be0*/  IMAD.IADD R15, R27, 0x1, R30 ;  /* 0x000000011b0f7824 */ /* 0x000fe200078e021e */
[--C-:B------:R-:W-:Y:S02]  /*1bf0*/  SHF.L.W.U32.HI R12, R10, 0xd, R10.reuse ;  /* 0x0000000d0a0c7819 */ /* 0x100fe40000010e0a */
[----:B------:R-:W-:Y:S02]  /*1c00*/  SHF.R.U32.HI R29, RZ, 0xa, R10 ;  /* 0x0000000aff1d7819 */ /* 0x000fe4000001160a */
[--C-:B------:R-:W-:Y:S02]  /*1c10*/  SHF.L.W.U32.HI R34, R15, 0x7, R15.reuse ;  /* 0x000000070f227819 */ /* 0x100fe40000010e0f */
[----:B------:R-:W-:Y:S02]  /*1c20*/  LOP3.LUT R25, R29, R25, R12, 0x96, !PT ;  /* 0x000000191d197212 */ /* 0x000fe400078e960c */
[----:B------:R-:W-:-:S02]  /*1c30*/  SHF.L.W.U32.HI R12, R15, 0x1a, R15 ;  /* 0x0000001a0f0c7819 */ /* 0x000fc40000010e0f */
[----:B------:R-:W-:Y:S02]  /*1c40*/  SHF.L.W.U32.HI R29, R15, 0x15, R15 ;  /* 0x000000150f1d7819 */ /* 0x000fe40000010e0f */
[----:B------:R-:W-:Y:S02]  /*1c50*/  LOP3.LUT R27, R31, R27, R22, 0xe8, !PT ;  /* 0x0000001b1f1b7212 */ /* 0x000fe400078ee816 */
[----:B------:R-:W-:Y:S02]  /*1c60*/  LOP3.LUT R29, R34, R12, R29, 0x96, !PT ;  /* 0x0000000c221d7212 */ /* 0x000fe400078e961d */
[----:B------:R-:W-:Y:S02]  /*1c70*/  LOP3.LUT R12, R21, R15, R32, 0xb8, !PT ;  /* 0x0000000f150c7212 */ /* 0x000fe400078eb820 */
[----:B------:R-:W-:Y:S02]  /*1c80*/  SHF.L.W.U32.HI R34, R22, 0xa, R22 ;  /* 0x0000000a16227819 */ /* 0x000fe40000010e16 */
[----:B------:R-:W-:-:S02]  /*1c90*/  IADD3 R28, PT, PT, R29, R12, R28 ;  /* 0x0000000c1d1c7210 */ /* 0x000fc40007ffe01c */
[C-C-:B------:R-:W-:Y:S02]  /*1ca0*/  SHF.L.W.U32.HI R12, R22.reuse, 0x1e, R22.reuse ;  /* 0x0000001e160c7819 */ /* 0x140fe40000010e16 */
[----:B------:R-:W-:Y:S02]  /*1cb0*/  SHF.L.W.U32.HI R29, R22, 0x13, R22 ;  /* 0x00000013161d7819 */ /* 0x000fe40000010e16 */
[----:B------:R-:W-:Y:S02]  /*1cc0*/  IADD3 R28, PT, PT, R4, R13, R28 ;  /* 0x0000000d041c7210 */ /* 0x000fe40007ffe01c */
[----:B------:R-:W-:Y:S02]  /*1cd0*/  LOP3.LUT R12, R34, R12, R29, 0x96, !PT ;  /* 0x0000000c220c7212 */ /* 0x000fe400078e961d */
[----:B------:R-:W-:Y:S02]  /*1ce0*/  IADD3 R14, PT, PT, R25, R14, R7 ;  /* 0x0000000e190e7210 */ /* 0x000fe40007ffe007 */
[----:B------:R-:W-:-:S02]  /*1cf0*/  IADD3 R12, PT, PT, R33, R12, R27 ;  /* 0x0000000c210c7210 */ /* 0x000fc40007ffe01b */
[----:B------:R-:W-:Y:S01]  /*1d00*/  IADD3 R19, PT, PT, R2, R19, R3 ;  /* 0x0000001302137210 */ /* 0x000fe20007ffe003 */
[----:B------:R-:W-:Y:S01]  /*1d10*/  VIADD R14, R14, 0x5040e9b1 ;  /* 0x5040e9b10e0e7836 */ /* 0x000fe20000000000 */
[C-C-:B------:R-:W-:Y:S02]  /*1d20*/  SHF.L.W.U32.HI R27, R12.reuse, 0x1e, R12.reuse ;  /* 0x0000001e0c1b7819 */ /* 0x140fe40000010e0c */
[C-C-:B------:R-:W-:Y:S01]  /*1d30*/  SHF.L.W.U32.HI R34, R12.reuse, 0x13, R12.reuse ;  /* 0x000000130c227819 */ /* 0x140fe20000010e0c */
[----:B------:R-:W-:Y:S01]  /*1d40*/  VIADD R19, R19, 0x20055801 ;  /* 0x2005580113137836 */ /* 0x000fe20000000000 */
[--C-:B------:R-:W-:Y:S02]  /*1d50*/  SHF.L.W.U32.HI R29, R12, 0xa, R12.reuse ;  /* 0x0000000a0c1d7819 */ /* 0x100fe40000010e0c */
[----:B------:R-:W-:Y:S01]  /*1d60*/  LOP3.LUT R33, R22, R31, R12, 0xe8, !PT ;  /* 0x0000001f16217212 */ /* 0x000fe200078ee80c */
[----:B------:R-:W-:Y:S01]  /*1d70*/  IMAD.IADD R31, R31, 0x1, R28 ;  /* 0x000000011f1f7824 */ /* 0x000fe200078e021c */
[----:B------:R-:W-:-:S04]  /*1d80*/  LOP3.LUT R27, R29, R27, R34, 0x96, !PT ;  /* 0x0000001b1d1b7212 */ /* 0x000fc800078e9622 */
[----:B------:R-:W-:-:S04]  /*1d90*/  IADD3 R33, PT, PT, R30, R27, R33 ;  /* 0x0000001b1e217210 */ /* 0x000fc80007ffe021 */
[C-C-:B------:R-:W-:Y:S02]  /*1da0*/  SHF.L.W.U32.HI R13, R33.reuse, 0x1e, R33.reuse ;  /* 0x0000001e210d7819 */ /* 0x140fe40000010e21 */
[C-C-:B------:R-:W-:Y:S02]  /*1db0*/  SHF.L.W.U32.HI R30, R33.reuse, 0x13, R33.reuse ;  /* 0x00000013211e7819 */ /* 0x140fe40000010e21 */
[----:B------:R-:W-:-:S04]  /*1dc0*/  SHF.L.W.U32.HI R27, R33, 0xa, R33 ;  /* 0x0000000a211b7819 */ /* 0x000fc80000010e21 */
[----:B------:R-:W-:Y:S02]  /*1dd0*/  LOP3.LUT R13, R27, R13, R30, 0x96, !PT ;  /* 0x0000000d1b0d7212 */ /* 0x000fe400078e961e */
[----:B------:R-:W-:Y:S02]  /*1de0*/  LOP3.LUT R27, R12, R22, R33, 0xe8, !PT ;  /* 0x000000160c1b7212 */ /* 0x000fe400078ee821 */
[C---:B------:R-:W-:Y:S02]  /*1df0*/  SHF.L.W.U32.HI R30, R31.reuse, 0x15, R31 ;  /* 0x000000151f1e7819 */ /* 0x040fe40000010e1f */
[----:B------:R-:W-:Y:S02]  /*1e00*/  IADD3 R28, PT, PT, R28, R13, R27 ;  /* 0x0000000d1c1c7210 */ /* 0x000fe40007ffe01b */
[C-C-:B------:R-:W-:Y:S02]  /*1e10*/  SHF.L.W.U32.HI R13, R31.reuse, 0x1a, R31.reuse ;  /* 0x0000001a1f0d7819 */ /* 0x140fe40000010e1f */
[----:B------:R-:W-:-:S02]  /*1e20*/  SHF.L.W.U32.HI R27, R31, 0x7, R31 ;  /* 0x000000071f1b7819 */ /* 0x000fc40000010e1f */
[----:B------:R-:W-:Y:S02]  /*1e30*/  SHF.L.W.U32.HI R34, R28, 0x13, R28 ;  /* 0x000000131c227819 */ /* 0x000fe40000010e1c */
[----:B------:R-:W-:Y:S02]  /*1e40*/  LOP3.LUT R30, R27, R13, R30, 0x96, !PT ;  /* 0x0000000d1b1e7212 */ /* 0x000fe400078e961e */
[----:B------:R-:W-:Y:S02]  /*1e50*/  LOP3.LUT R13, R32, R31, R15, 0xb8, !PT ;  /* 0x0000001f200d7212 */ /* 0x000fe400078eb80f */
[----:B------:R-:W-:Y:S02]  /*1e60*/  LOP3.LUT R29, R33, R12, R28, 0xe8, !PT ;  /* 0x0000000c211d7212 */ /* 0x000fe400078ee81c */
[----:B------:R-:W-:Y:S02]  /*1e70*/  IADD3 R27, PT, PT, R30, R13, R21 ;  /* 0x0000000d1e1b7210 */ /* 0x000fe40007ffe015 */
[----:B------:R-:W-:-:S02]  /*1e80*/  SHF.L.W.U32.HI R30, R26, 0x19, R26 ;  /* 0x000000191a1e7819 */ /* 0x000fc40000010e1a */
[--C-:B------:R-:W-:Y:S02]  /*1e90*/  SHF.L.W.U32.HI R13, R26, 0xe, R26.reuse ;  /* 0x0000000e1a0d7819 */ /* 0x100fe40000010e1a */
[----:B------:R-:W-:Y:S02]  /*1ea0*/  SHF.R.U32.HI R21, RZ, 0x3, R26 ;  /* 0x00000003ff157819 */ /* 0x000fe4000001161a */
[----:B-1----:R-:W-:Y:S02]  /*1eb0*/  IADD3 R27, PT, PT, R24, UR8, R27 ;  /* 0x00000008181b7c10 */ /* 0x002fe4000fffe01b */
[----:B------:R-:W-:Y:S02]  /*1ec0*/  LOP3.LUT R30, R21, R30, R13, 0x96, !PT ;  /* 0x0000001e151e7212 */ /* 0x000fe400078e960d */
[--C-:B------:R-:W-:Y:S01]  /*1ed0*/  SHF.L.W.U32.HI R13, R28, 0x1e, R28.reuse ;  /* 0x0000001e1c0d7819 */ /* 0x100fe20000010e1c */
[----:B------:R-:W-:Y:S01]  /*1ee0*/  IMAD.IADD R22, R22, 0x1, R27 ;  /* 0x0000000116167824 */ /* 0x000fe200078e021b */
[----:B------:R-:W-:-:S02]  /*1ef0*/  SHF.L.W.U32.HI R21, R28, 0xa, R28 ;  /* 0x0000000a1c157819 */ /* 0x000fc40000010e1c */
[----:B------:R-:W-:Y:S02]  /*1f00*/  IADD3 R24, PT, PT, R11, R30, R24 ;  /* 0x0000001e0b187210 */ /* 0x000fe40007ffe018 */
[----:B------:R-:W-:Y:S02]  /*1f10*/  LOP3.LUT R34, R21, R13, R34, 0x96, !PT ;  /* 0x0000000d15227212 */ /* 0x000fe400078e9622 */
[C-C-:B------:R-:W-:Y:S02]  /*1f20*/  SHF.L.W.U32.HI R13, R22.reuse, 0x1a, R22.reuse ;  /* 0x0000001a160d7819 */ /* 0x140fe40000010e16 */
[----:B------:R-:W-:Y:S02]  /*1f30*/  IADD3 R29, PT, PT, R27, R34, R29 ;  /* 0x000000221b1d7210 */ /* 0x000fe40007ffe01d */
[C-C-:B------:R-:W-:Y:S02]  /*1f40*/  SHF.L.W.U32.HI R34, R22.reuse, 0x15, R22.reuse ;  /* 0x0000001516227819 */ /* 0x140fe40000010e16 */
[----:B------:R-:W-:-:S02]  /*1f50*/  SHF.L.W.U32.HI R21, R22, 0x7, R22 ;  /* 0x0000000716157819 */ /* 0x000fc40000010e16 */
[C---:B------:R-:W-:Y:S02]  /*1f60*/  SHF.L.W.U32.HI R27, R6.reuse, 0x19, R6 ;  /* 0x00000019061b7819 */ /* 0x040fe40000010e06 */
[----:B------:R-:W-:Y:S02]  /*1f70*/  LOP3.LUT R13, R21, R13, R34, 0x96, !PT ;  /* 0x0000000d150d7212 */ /* 0x000fe400078e9622 */
[----:B------:R-:W-:Y:S02]  /*1f80*/  LOP3.LUT R21, R15, R22, R31, 0xb8, !PT ;  /* 0x000000160f157212 */ /* 0x000fe400078eb81f */
[----:B------:R-:W-:Y:S02]  /*1f90*/  SHF.L.W.U32.HI R34, R29, 0xa, R29 ;  /* 0x0000000a1d227819 */ /* 0x000fe40000010e1d */
[----:B------:R-:W-:Y:S02]  /*1fa0*/  IADD3 R13, PT, PT, R13, R21, R32 ;  /* 0x000000150d0d7210 */ /* 0x000fe40007ffe020 */
[----:B------:R-:W-:-:S02]  /*1fb0*/  SHF.L.W.U32.HI R32, R6, 0xe, R6 ;  /* 0x0000000e06207819 */ /* 0x000fc40000010e06 */
[----:B------:R-:W-:Y:S02]  /*1fc0*/  SHF.R.U32.HI R21, RZ, 0x3, R6 ;  /* 0x00000003ff157819 */ /* 0x000fe40000011606 */
[----:B------:R-:W-:Y:S02]  /*1fd0*/  IADD3 R13, PT, PT, R26, UR9, R13 ;  /* 0x000000091a0d7c10 */ /* 0x000fe4000fffe00d */
[----:B------:R-:W-:Y:S02]  /*1fe0*/  LOP3.LUT R27, R21, R27, R32, 0x96, !PT ;  /* 0x0000001b151b7212 */ /* 0x000fe400078e9620 */
[C-C-:B------:R-:W-:Y:S02]  /*1ff0*/  SHF.L.W.U32.HI R21, R29.reuse, 0x1e, R29.reuse ;  /* 0x0000001e1d157819 */ /* 0x140fe40000010e1d */
[----:B------:R-:W-:-:S04]  /*2000*/  SHF.L.W.U32.HI R32, R29, 0x13, R29 ;  /* 0x000000131d207819 */ /* 0x000fc80000010e1d */
[----:B------:R-:W-:Y:S01]  /*2010*/  LOP3.LUT R34, R34, R21, R32, 0x96, !PT ;  /* 0x0000001522227212 */ /* 0x000fe200078e9620 */
[----:B------:R-:W-:Y:S01]  /*2020*/  IMAD.IADD R21, R12, 0x1, R13 ;  /* 0x000000010c157824 */ /* 0x000fe200078e020d */
[----:B------:R-:W-:-:S04]  /*2030*/  LOP3.LUT R12, R28, R33, R29, 0xe8, !PT ;  /* 0x000000211c0c7212 */ /* 0x000fc800078ee81d */
[----:B------:R-:W-:Y:S02]  /*2040*/  IADD3 R34, PT, PT, R13, R34, R12 ;  /* 0x000000220d227210 */ /* 0x000fe40007ffe00c */
[C-C-:B------:R-:W-:Y:S02]  /*2050*/  SHF.L.W.U32.HI R12, R21.reuse, 0x1a, R21.reuse ;  /* 0x0000001a150c7819 */ /* 0x140fe40000010e15 */
[C-C-:B------:R-:W-:Y:S02]  /*2060*/  SHF.L.W.U32.HI R13, R21.reuse, 0x15, R21.reuse ;  /* 0x00000015150d7819 */ /* 0x140fe40000010e15 */
[----:B------:R-:W-:-:S04]  /*2070*/  SHF.L.W.U32.HI R32, R21, 0x7, R21 ;  /* 0x0000000715207819 */ /* 0x000fc80000010e15 */
[----:B------:R-:W-:Y:S02]  /*2080*/  LOP3.LUT R12, R32, R12, R13, 0x96, !PT ;  /* 0x0000000c200c7212 */ /* 0x000fe400078e960d */
[----:B------:R-:W-:Y:S02]  /*2090*/  LOP3.LUT R13, R31, R21, R22, 0xb8, !PT ;  /* 0x000000151f0d7212 */ /* 0x000fe400078eb816 */
[--C-:B------:R-:W-:Y:S02]  /*20a0*/  SHF.R.U32.HI R32, RZ, 0x3, R16.reuse ;  /* 0x00000003ff207819 */ /* 0x100fe40000011610 */
[----:B------:R-:W-:Y:S02]  /*20b0*/  IADD3 R13, PT, PT, R12, R13, R15 ;  /* 0x0000000d0c0d7210 */ /* 0x000fe40007ffe00f */
[C-C-:B------:R-:W-:Y:S02]  /*20c0*/  SHF.L.W.U32.HI R15, R16.reuse, 0x19, R16.reuse ;  /* 0x00000019100f7819 */ /* 0x140fe40000010e10 */
[----:B------:R-:W-:-:S02]  /*20d0*/  SHF.L.W.U32.HI R12, R16, 0xe, R16 ;  /* 0x0000000e100c7819 */ /* 0x000fc40000010e10 */
[----:B------:R-:W-:Y:S02]  /*20e0*/  IADD3 R36, PT, PT, R6, UR10, R13 ;  /* 0x0000000a06247c10 */ /* 0x000fe4000fffe00d */
[----:B------:R-:W-:Y:S02]  /*20f0*/  LOP3.LUT R15, R32, R15, R12, 0x96, !PT ;  /* 0x0000000f200f7212 */ /* 0x000fe400078e960c */
[----:B------:R-:W-:Y:S02]  /*2100*/  IADD3 R12, PT, PT, R18, R23, R5 ;  /* 0x00000017120c7210 */ /* 0x000fe40007ffe005 */
[C-C-:B------:R-:W-:Y:S02]  /*2110*/  SHF.L.W.U32.HI R5, R34.reuse, 0x1e, R34.reuse ;  /* 0x0000001e22057819 */ /* 0x140fe40000010e22 */
[C-C-:B------:R-:W-:Y:S02]  /*2120*/  SHF.L.W.U32.HI R32, R34.reuse, 0x13, R34.reuse ;  /* 0x0000001322207819 */ /* 0x140fe40000010e22 */
[----:B------:R-:W-:-:S02]  /*2130*/  SHF.L.W.U32.HI R23, R34, 0xa, R34 ;  /* 0x0000000a22177819 */ /* 0x000fc40000010e22 */
[----:B------:R-:W-:Y:S02]  /*2140*/  LOP3.LUT R13, R29, R28, R34, 0xe8, !PT ;  /* 0x0000001c1d0d7212 */ /* 0x000fe400078ee822 */
[----:B------:R-:W-:Y:S01]  /*2150*/  LOP3.LUT R5, R23, R5, R32, 0x96, !PT ;  /* 0x0000000517057212 */ /* 0x000fe200078e9620 */
[----:B------:R-:W-:Y:S01]  /*2160*/  IMAD.IADD R32, R33, 0x1, R36 ;  /* 0x0000000121207824 */ /* 0x000fe200078e0224 */
[----:B------:R-:W-:Y:S02]  /*2170*/  IADD3 R6, PT, PT, R9, R15, R6 ;  /* 0x0000000f09067210 */ /* 0x000fe40007ffe006 */
[----:B------:R-:W-:Y:S02]  /*2180*/  IADD3 R13, PT, PT, R36, R5, R13 ;  /* 0x00000005240d7210 */ /* 0x000fe40007ffe00d */
[C-C-:B------:R-:W-:Y:S02]  /*2190*/  SHF.L.W.U32.HI R5, R32.reuse, 0x1a, R32.reuse ;  /* 0x0000001a20057819 */ /* 0x140fe40000010e20 */
[----:B------:R-:W-:-:S02]  /*21a0*/  SHF.L.W.U32.HI R36, R32, 0x15, R32 ;  /* 0x0000001520247819 */ /* 0x000fc40000010e20 */
[----:B------:R-:W-:Y:S02]  /*21b0*/  SHF.L.W.U32.HI R23, R32, 0x7, R32 ;  /* 0x0000000720177819 */ /* 0x000fe40000010e20 */
[----:B------:R-:W-:Y:S02]  /*21c0*/  SHF.L.W.U32.HI R30, R13, 0x13, R13 ;  /* 0x000000130d1e7819 */ /* 0x000fe40000010e0d */
[----:B------:R-:W-:Y:S02]  /*21d0*/  LOP3.LUT R36, R23, R5, R36, 0x96, !PT ;  /* 0x0000000517247212 */ /* 0x000fe400078e9624 */
[----:B------:R-:W-:Y:S02]  /*21e0*/  LOP3.LUT R5, R22, R32, R21, 0xb8, !PT ;  /* 0x0000002016057212 */ /* 0x000fe400078eb815 */
[----:B------:R-:W-:Y:S02]  /*21f0*/  SHF.R.U32.HI R23, RZ, 0x3, R20 ;  /* 0x00000003ff177819 */ /* 0x000fe40000011614 */
[----:B------:R-:W-:-:S02]  /*2200*/  IADD3 R31, PT, PT, R36, R5, R31 ;  /* 0x00000005241f7210 */ /* 0x000fc40007ffe01f */
[C-C-:B------:R-:W-:Y:S02]  /*2210*/  SHF.L.W.U32.HI R5, R20.reuse, 0x19, R20.reuse ;  /* 0x0000001914057819 */ /* 0x140fe40000010e14 */
[----:B------:R-:W-:Y:S02]  /*2220*/  SHF.L.W.U32.HI R36, R20, 0xe, R20 ;  /* 0x0000000e14247819 */ /* 0x000fe40000010e14 */
[--C-:B------:R-:W-:Y:S02]  /*2230*/  SHF.L.W.U32.HI R33, R13, 0xa, R13.reuse ;  /* 0x0000000a0d217819 */ /* 0x100fe40000010e0d */
[----:B------:R-:W-:Y:S02]  /*2240*/  LOP3.LUT R5, R23, R5, R36, 0x96, !PT ;  /* 0x0000000517057212 */ /* 0x000fe400078e9624 */
[----:B------:R-:W-:Y:S02]  /*2250*/  SHF.L.W.U32.HI R23, R13, 0x1e, R13 ;  /* 0x0000001e0d177819 */ /* 0x000fe40000010e0d */
[----:B------:R-:W-:Y:S01]  /*2260*/  IADD3 R31, PT, PT, R16, UR11, R31 ;  /* 0x0000000b101f7c10 */ /* 0x000fe2000fffe01f */
[----:B------:R-:W0:Y:S01]  /*2270*/  LDCU.128 UR8, c[0x3][0x70] ;  /* 0x00c00e00ff0877ac */ /* 0x000e220008000c00 */
[----:B------:R-:W-:-:S02]  /*2280*/  LOP3.LUT R30, R33, R23, R30, 0x96, !PT ;  /* 0x00000017211e7212 */ /* 0x000fc400078e961e */
[----:B------:R-:W-:Y:S01]  /*2290*/  SHF.L.W.U32.HI R15, R3, 0x19, R3 ;  /* 0x00000019030f7819 */ /* 0x000fe20000010e03 */
[----:B------:R-:W-:Y:S01]  /*22a0*/  IMAD.IADD R23, R28, 0x1, R31 ;  /* 0x000000011c177824 */ /* 0x000fe200078e021f */
[----:B------:R-:W-:-:S04]  /*22b0*/  LOP3.LUT R28, R34, R29, R13, 0xe8, !PT ;  /* 0x0000001d221c7212 */ /* 0x000fc800078ee80d */
[----:B------:R-:W-:Y:S02]  /*22c0*/  IADD3 R30, PT, PT, R31, R30, R28 ;  /* 0x0000001e1f1e7210 */ /* 0x000fe40007ffe01c */
[C-C-:B------:R-:W-:Y:S02]  /*22d0*/  SHF.L.W.U32.HI R28, R23.reuse, 0x1a, R23.reuse ;  /* 0x0000001a171c7819 */ /* 0x140fe40000010e17 */
[C-C-:B------:R-:W-:Y:S02]  /*22e0*/  SHF.L.W.U32.HI R31, R23.reuse, 0x15, R23.reuse ;  /* 0x00000015171f7819 */ /* 0x140fe40000010e17 */
[----:B------:R-:W-:Y:S02]  /*22f0*/  SHF.L.W.U32.HI R33, R23, 0x7, R23 ;  /* 0x0000000717217819 */ /* 0x000fe40000010e17 */
[----:B------:R-:W-:Y:S02]  /*2300*/  SHF.L.W.U32.HI R25, R30, 0x1e, R30 ;  /* 0x0000001e1e197819 */ /* 0x000fe40000010e1e */
[----:B------:R-:W-:-:S02]  /*2310*/  LOP3.LUT R31, R33, R28, R31, 0x96, !PT ;  /* 0x0000001c211f7212 */ /* 0x000fc400078e961f */
[----:B------:R-:W-:Y:S02]  /*2320*/  LOP3.LUT R28, R21, R23, R32, 0xb8, !PT ;  /* 0x00000017151c7212 */ /* 0x000fe400078eb820 */
[--C-:B------:R-:W-:Y:S02]  /*2330*/  SHF.L.W.U32.HI R33, R7, 0xe, R7.reuse ;  /* 0x0000000e07217819 */ /* 0x100fe40000010e07 */
[----:B------:R-:W-:Y:S02]  /*2340*/  IADD3 R31, PT, PT, R31, R28, R22 ;  /* 0x0000001c1f1f7210 */ /* 0x000fe40007ffe016 */
[--C-:B------:R-:W-:Y:S02]  /*2350*/  SHF.L.W.U32.HI R22, R7, 0x19, R7.reuse ;  /* 0x0000001907167819 */ /* 0x100fe40000010e07 */
[----:B------:R-:W-:Y:S02]  /*2360*/  SHF.R.U32.HI R28, RZ, 0x3, R7 ;  /* 0x00000003ff1c7819 */ /* 0x000fe40000011607 */
[----:B0-----:R-:W-:-:S02]  /*2370*/  IADD3 R36, PT, PT, R20, UR8, R31 ;  /* 0x0000000814247c10 */ /* 0x001fc4000fffe01f */
[----:B------:R-:W-:Y:S02]  /*2380*/  LOP3.LUT R22, R28, R22, R33, 0x96, !PT ;  /* 0x000000161c167212 */ /* 0x000fe400078e9621 */
[C-C-:B------:R-:W-:Y:S02]  /*2390*/  SHF.L.W.U32.HI R28, R30.reuse, 0x13, R30.reuse ;  /* 0x000000131e1c7819 */ /* 0x140fe40000010e1e */
[----:B------:R-:W-:Y:S02]  /*23a0*/  SHF.L.W.U32.HI R33, R30, 0xa, R30 ;  /* 0x0000000a1e217819 */ /* 0x000fe40000010e1e */
[----:B------:R-:W-:Y:S02]  /*23b0*/  IADD3 R20, PT, PT, R19, R22, R20 ;  /* 0x0000001613147210 */ /* 0x000fe40007ffe014 */
[----:B------:R-:W-:Y:S01]  /*23c0*/  LOP3.LUT R25, R33, R25, R28, 0x96, !PT ;  /* 0x0000001921197212 */ /* 0x000fe200078e961c */
[----:B------:R-:W-:Y:S01]  /*23d0*/  IMAD.IADD R28, R29, 0x1, R36 ;  /* 0x000000011d1c7824 */ /* 0x000fe200078e0224 */
[----:B------:R-:W-:-:S02]  /*23e0*/  LOP3.LUT R29, R13, R34, R30, 0xe8, !PT ;  /* 0x000000220d1d7212 */ /* 0x000fc400078ee81e */
[----:B------:R-:W-:Y:S02]  /*23f0*/  SHF.L.W.U32.HI R22, R17, 0xe, R17 ;  /* 0x0000000e11167819 */ /* 0x000fe40000010e11 */
[----:B------:R-:W-:Y:S02]  /*2400*/  IADD3 R25, PT, PT, R36, R25, R29 ;  /* 0x0000001924197210 */ /* 0x000fe40007ffe01d */
[C-C-:B------:R-:W-:Y:S02]  /*2410*/  SHF.L.W.U32.HI R29, R28.reuse, 0x1a, R28.reuse ;  /* 0x0000001a1c1d7819 */ /* 0x140fe40000010e1c */
[C-C-:B------:R-:W-:Y:S02]  /*2420*/  SHF.L.W.U32.HI R36, R28.reuse, 0x15, R28.reuse ;  /* 0x000000151c247819 */ /* 0x140fe40000010e1c */
[----:B------:R-:W-:Y:S02]  /*2430*/  SHF.L.W.U32.HI R31, R28, 0x7, R28 ;  /* 0x000000071c1f7819 */ /* 0x000fe40000010e1c */
[----:B------:R-:W-:-:S02]  /*2440*/  SHF.L.W.U32.HI R2, R25, 0x1e, R25 ;  /* 0x0000001e19027819 */ /* 0x000fc40000010e19 */
[----:B------:R-:W-:Y:S02]  /*2450*/  LOP3.LUT R36, R31, R29, R36, 0x96, !PT ;  /* 0x0000001d1f247212 */ /* 0x000fe400078e9624 */
[----:B------:R-:W-:Y:S02]  /*2460*/  LOP3.LUT R29, R32, R28, R23, 0xb8, !PT ;  /* 0x0000001c201d7212 */ /* 0x000fe400078eb817 */
[--C-:B------:R-:W-:Y:S02]  /*2470*/  SHF.R.U32.HI R31, RZ, 0xa, R14.reuse ;  /* 0x0000000aff1f7819 */ /* 0x100fe4000001160e */
[----:B------:R-:W-:Y:S02]  /*2480*/  IADD3 R36, PT, PT, R36, R29, R21 ;  /* 0x0000001d24247210 */ /* 0x000fe40007ffe015 */
[C-C-:B------:R-:W-:Y:S02]  /*2490*/  SHF.L.W.U32.HI R29, R14.reuse, 0xf, R14.reuse ;  /* 0x0000000f0e1d7819 */ /* 0x140fe40000010e0e */
[----:B------:R-:W-:-:S02]  /*24a0*/  SHF.L.W.U32.HI R21, R14, 0xd, R14 ;  /* 0x0000000d0e157819 */ /* 0x000fc40000010e0e */
[----:B------:R-:W-:Y:S02]  /*24b0*/  LOP3.LUT R33, R30, R13, R25, 0xe8, !PT ;  /* 0x0000000d1e217212 */ /* 0x000fe400078ee819 */
[----:B------:R-:W-:Y:S02]  /*24c0*/  LOP3.LUT R29, R31, R29, R21, 0x96, !PT ;  /* 0x0000001d1f1d7212 */ /* 0x000fe400078e9615 */
[--C-:B------:R-:W-:Y:S02]  /*24d0*/  SHF.L.W.U32.HI R21, R3, 0xe, R3.reuse ;  /* 0x0000000e03157819 */ /* 0x100fe40000010e03 */
[----:B------:R-:W-:Y:S01]  /*24e0*/  SHF.R.U32.HI R31, RZ, 0x3, R3 ;  /* 0x00000003ff1f7819 */ /* 0x000fe20000011603 */
[----:B------:R-:W-:-:S03]  /*24f0*/  IMAD.IADD R12, R29, 0x1, R12 ;  /* 0x000000011d0c7824 */ /* 0x000fc600078e020c */
[----:B------:R-:W-:Y:S02]  /*2500*/  LOP3.LUT R15, R31, R15, R21, 0x96, !PT ;  /* 0x0000000f1f0f7212 */ /* 0x000fe400078e9615 */
[C-C-:B------:R-:W-:Y:S02]  /*2510*/  SHF.L.W.U32.HI R21, R25.reuse, 0x13, R25.reuse ;  /* 0x0000001319157819 */ /* 0x140fe40000010e19 */
[----:B------:R-:W-:-:S04]  /*2520*/  SHF.L.W.U32.HI R31, R25, 0xa, R25 ;  /* 0x0000000a191f7819 */ /* 0x000fc80000010e19 */
[----:B------:R-:W-:Y:S02]  /*2530*/  LOP3.LUT R2, R31, R2, R21, 0x96, !PT ;  /* 0x000000021f027212 */ /* 0x000fe400078e9615 */
[----:B------:R-:W-:-:S04]  /*2540*/  IADD3 R31, PT, PT, R7, UR9, R36 ;  /* 0x00000009071f7c10 */ /* 0x000fc8000fffe024 */
[----:B------:R-:W-:Y:S01]  /*2550*/  IADD3 R2, PT, PT, R31, R2, R33 ;  /* 0x000000021f027210 */ /* 0x000fe20007ffe021 */
[----:B------:R-:W-:-:S03]  /*2560*/  IMAD.IADD R21, R34, 0x1, R31 ;  /* 0x0000000122157824 */ /* 0x000fc600078e021f */
[----:B------:R-:W-:Y:S02]  /*2570*/  SHF.L.W.U32.HI R29, R2, 0x13, R2 ;  /* 0x00000013021d7819 */ /* 0x000fe40000010e02 */
        /* <DEDUP_REMOVED lines=13> */
[--C-:B------:R-:W-:Y:S02]  /*2650*/  SHF.L.W.U32.HI R33, R18, 0xe, R18.reuse ;  /* 0x0000000e12217819 */ /* 0x100fe40000010e12 */
[----:B------:R-:W-:-:S04]  /*2660*/  SHF.R.U32.HI R4, RZ, 0x3, R18 ;  /* 0x00000003ff047819 */ /* 0x000fc80000011612 */
        /* <DEDUP_REMOVED lines=12> */
[--C-:B------:R-:W-:Y:S02]  /*2730*/  SHF.L.W.U32.HI R33, R12, 0xf, R12.reuse ;  /* 0x0000000f0c217819 */ /* 0x100fe40000010e0c */
[----:B------:R-:W-:Y:S02]  /*2740*/  IADD3 R29, PT, PT, R34, R29, R23 ;  /* 0x0000001d221d7210 */ /* 0x000fe40007ffe017 */
[--C-:B------:R-:W-:Y:S02]  /*2750*/  SHF.L.W.U32.HI R34, R12, 0xd, R12.reuse ;  /* 0x0000000d0c227819 */ /* 0x100fe40000010e0c */
[----:B------:R-:W-:-:S04]  /*2760*/  SHF.R.U32.HI R23, RZ, 0xa, R12 ;  /* 0x0000000aff177819 */ /* 0x000fc8000001160c */
[----:B------:R-:W-:Y:S02]  /*2770*/  LOP3.LUT R33, R23, R33, R34, 0x96, !PT ;  /* 0x0000002117217212 */ /* 0x000fe400078e9622 */
[--C-:B------:R-:W-:Y:S02]  /*2780*/  SHF.L.W.U32.HI R23, R17, 0x19, R17.reuse ;  /* 0x0000001911177819 */ /* 0x100fe40000010e11 */
[----:B------:R-:W-:Y:S01]  /*2790*/  SHF.R.U32.HI R34, RZ, 0x3, R17 ;  /* 0x00000003ff227819 */ /* 0x000fe20000011611 */
[----:B------:R-:W-:-:S03]  /*27a0*/  IMAD.IADD R24, R33, 0x1, R24 ;  /* 0x0000000121187824 */ /* 0x000fc600078e0218 */
[----:B------:R-:W-:Y:S01]  /*27b0*/  LOP3.LUT R23, R34, R23, R22, 0x96, !PT ;  /* 0x0000001722177212 */ /* 0x000fe200078e9616 */
[----:B------:R-:W-:Y:S01]  /*27c0*/  IMAD.IADD R22, R31, 0x1, R32 ;  /* 0x000000011f167824 */ /* 0x000fe200078e0220 */
[C-C-:B------:R-:W-:Y:S02]  /*27d0*/  SHF.L.W.U32.HI R31, R13.reuse, 0x1e, R13.reuse ;  /* 0x0000001e0d1f7819 */ /* 0x140fe40000010e0d */
[C-C-:B------:R-:W-:Y:S02]  /*27e0*/  SHF.L.W.U32.HI R32, R13.reuse, 0x13, R13.reuse ;  /* 0x000000130d207819 */ /* 0x140fe40000010e0d */
[----:B------:R-:W-:Y:S02]  /*27f0*/  SHF.L.W.U32.HI R34, R13, 0xa, R13 ;  /* 0x0000000a0d227819 */ /* 0x000fe40000010e0d */
[----:B------:R-:W-:Y:S02]  /*2800*/  SHF.L.W.U32.HI R36, R24, 0xd, R24 ;  /* 0x0000000d18247819 */ /* 0x000fe40000010e18 */
[----:B------:R-:W-:-:S02]  /*2810*/  LOP3.LUT R32, R34, R31, R32, 0x96, !PT ;  /* 0x0000001f22207212 */ /* 0x000fc400078e9620 */
[----:B------:R-:W-:Y:S01]  /*2820*/  IADD3 R31, PT, PT, R18, UR11, R29 ;  /* 0x0000000b121f7c10 */ /* 0x000fe2000fffe01d */
[----:B------:R-:W0:Y:S01]  /*2830*/  LDCU.128 UR8, c[0x3][0x80] ;  /* 0x00c01000ff0877ac */ /* 0x000e220008000c00 */
[----:B------:R-:W-:Y:S02]  /*2840*/  IADD3 R18, PT, PT, R24, R23, R18 ;  /* 0x0000001718127210 */ /* 0x000fe40007ffe012 */
        /* <DEDUP_REMOVED lines=11> */
[----:B------:R-:W-:Y:S02]  /*2900*/  IADD3 R28, PT, PT, R31, R32, R28 ;  /* 0x000000201f1c7210 */ /* 0x000fe40007ffe01c */
[C-C-:B------:R-:W-:Y:S02]  /*2910*/  SHF.L.W.U32.HI R31, R22.reuse, 0xf, R22.reuse ;  /* 0x0000000f161f7819 */ /* 0x140fe40000010e16 */
[----:B------:R-:W-:-:S04]  /*2920*/  SHF.L.W.U32.HI R32, R22, 0xd, R22 ;  /* 0x0000000d16207819 */ /* 0x000fc80000010e16 */
        /* <DEDUP_REMOVED lines=8> */
[----:B------:R-:W-:Y:S02]  /*29b0*/  LOP3.LUT R27, R33, R27, R34, 0x96, !PT ;  /* 0x0000001b211b7212 */ /* 0x000fe400078e9622 */
[----:B0-----:R-:W-:-:S05]  /*29c0*/  IADD3 R34, PT, PT, R17, UR8, R28 ;  /* 0x0000000811227c10 */ /* 0x001fca000fffe01c */
        /* <DEDUP_REMOVED lines=10> */
[----:B------:R-:W-:Y:S02]  /*2a70*/  SHF.R.U32.HI R21, RZ, 0xa, R24 ;  /* 0x0000000aff157819 */ /* 0x000fe40000011618 */
[----:B------:R-:W-:-:S02]  /*2a80*/  SHF.R.U32.HI R27, RZ, 0x3, R10 ;  /* 0x00000003ff1b7819 */ /* 0x000fc4000001160a */
[----:B------:R-:W-:Y:S02]  /*2a90*/  LOP3.LUT R33, R21, R33, R36, 0x96, !PT ;  /* 0x0000002115217212 */ /* 0x000fe400078e9624 */
[----:B------:R-:W-:Y:S02]  /*2aa0*/  IADD3 R21, PT, PT, R22, R8, R3 ;  /* 0x0000000816157210 */ /* 0x000fe40007ffe003 */
[C---:B------:R-:W-:Y:S01]  /*2ab0*/  SHF.L.W.U32.HI R8, R10.reuse, 0x19, R10 ;  /* 0x000000190a087819 */ /* 0x040fe20000010e0a */
[----:B------:R-:W-:Y:S01]  /*2ac0*/  IMAD.IADD R6, R33, 0x1, R6 ;  /* 0x0000000121067824 */ /* 0x000fe200078e0206 */
[----:B------:R-:W-:Y:S02]  /*2ad0*/  SHF.L.W.U32.HI R3, R10, 0xe, R10 ;  /* 0x0000000e0a037819 */ /* 0x000fe40000010e0a */
[----:B------:R-:W-:Y:S02]  /*2ae0*/  IADD3 R36, PT, PT, R12, R15, R7 ;  /* 0x0000000f0c247210 */ /* 0x000fe40007ffe007 */
[----:B------:R-:W-:Y:S01]  /*2af0*/  LOP3.LUT R8, R27, R8, R3, 0x96, !PT ;  /* 0x000000081b087212 */ /* 0x000fe200078e9603 */
[----:B------:R-:W-:Y:S01]  /*2b00*/  IMAD.IADD R3, R31, 0x1, R32 ;  /* 0x000000011f037824 */ /* 0x000fe200078e0220 */
[----:B------:R-:W-:-:S02]  /*2b10*/  SHF.L.W.U32.HI R27, R25, 0x1e, R25 ;  /* 0x0000001e191b7819 */ /* 0x000fc40000010e19 */
[C-C-:B------:R-:W-:Y:S02]  /*2b20*/  SHF.L.W.U32.HI R32, R25.reuse, 0x13, R25.reuse ;  /* 0x0000001319207819 */ /* 0x140fe40000010e19 */
[----:B------:R-:W-:Y:S02]  /*2b30*/  SHF.L.W.U32.HI R31, R25, 0xa, R25 ;  /* 0x0000000a191f7819 */ /* 0x000fe40000010e19 */
[----:B------:R-:W-:Y:S02]  /*2b40*/  IADD3 R26, PT, PT, R3, R26, R17 ;  /* 0x0000001a031a7210 */ /* 0x000fe40007ffe011 */
[----:B------:R-:W-:Y:S02]  /*2b50*/  LOP3.LUT R32, R31, R27, R32, 0x96, !PT ;  /* 0x0000001b1f207212 */ /* 0x000fe400078e9620 */
[----:B------:R-:W-:Y:S02]  /*2b60*/  IADD3 R31, PT, PT, R11, UR9, R34 ;  /* 0x000000090b1f7c10 */ /* 0x000fe4000fffe022 */
[----:B------:R-:W-:-:S02]  /*2b70*/  SHF.L.W.U32.HI R17, R14, 0xe, R14 ;  /* 0x0000000e0e117819 */ /* 0x000fc40000010e0e */
[----:B------:R-:W-:Y:S01]  /*2b80*/  SHF.L.W.U32.HI R7, R19, 0x19, R19 ;  /* 0x0000001913077819 */ /* 0x000fe20000010e13 */
[----:B------:R-:W-:Y:S01]  /*2b90*/  IMAD.IADD R27, R2, 0x1, R31 ;  /* 0x00000001021b7824 */ /* 0x000fe200078e021f */
[----:B------:R-:W-:Y:S02]  /*2ba0*/  LOP3.LUT R2, R30, R13, R25, 0xe8, !PT ;  /* 0x0000000d1e027212 */ /* 0x000fe400078ee819 */
[----:B------:R-:W-:Y:S02]  /*2bb0*/  SHF.R.U32.HI R15, RZ, 0x3, R19 ;  /* 0x00000003ff0f7819 */ /* 0x000fe40000011613 */
[----:B------:R-:W-:Y:S02]  /*2bc0*/  IADD3 R2, PT, PT, R31, R32, R2 ;  /* 0x000000201f027210 */ /* 0x000fe40007ffe002 */
[C-C-:B------:R-:W-:Y:S02]  /*2bd0*/  SHF.L.W.U32.HI R31, R27.reuse, 0x1a, R27.reuse ;  /* 0x0000001a1b1f7819 */ /* 0x140fe40000010e1b */
[----:B------:R-:W-:-:S02]  /*2be0*/  SHF.L.W.U32.HI R32, R27, 0x15, R27 ;  /* 0x000000151b207819 */ /* 0x000fc40000010e1b */
[----:B------:R-:W-:Y:S02]  /*2bf0*/  SHF.L.W.U32.HI R34, R27, 0x7, R27 ;  /* 0x000000071b227819 */ /* 0x000fe40000010e1b */
[----:B------:R-:W-:Y:S02]  /*2c00*/  LOP3.LUT R35, R29, R27, R28, 0xb8, !PT ;  /* 0x0000001b1d237212 */ /* 0x000fe400078eb81c */
[----:B------:R-:W-:Y:S02]  /*2c10*/  LOP3.LUT R31, R34, R31, R32, 0x96, !PT ;  /* 0x0000001f221f7212 */ /* 0x000fe400078e9620 */
[--C-:B------:R-:W-:Y:S02]  /*2c20*/  SHF.R.U32.HI R32, RZ, 0xa, R3.reuse ;  /* 0x0000000aff207819 */ /* 0x100fe40000011603 */
[----:B------:R-:W-:Y:S02]  /*2c30*/  IADD3 R35, PT, PT, R31, R35, R4 ;  /* 0x000000231f237210 */ /* 0x000fe40007ffe004 */
[----:B------:R-:W-:-:S02]  /*2c40*/  SHF.L.W.U32.HI R31, R3, 0xf, R3 ;  /* 0x0000000f031f7819 */ /* 0x000fc40000010e03 */
[----:B------:R-:W-:Y:S02]  /*2c50*/  SHF.L.W.U32.HI R4, R3, 0xd, R3 ;  /* 0x0000000d03047819 */ /* 0x000fe40000010e03 */
[----:B------:R-:W-:Y:S02]  /*2c60*/  SHF.L.W.U32.HI R33, R2, 0x13, R2 ;  /* 0x0000001302217819 */ /* 0x000fe40000010e02 */
[----:B------:R-:W-:Y:S02]  /*2c70*/  LOP3.LUT R31, R32, R31, R4, 0x96, !PT ;  /* 0x0000001f201f7212 */ /* 0x000fe400078e9604 */
[----:B------:R-:W-:Y:S02]  /*2c80*/  IADD3 R32, PT, PT, R14, R5, R16 ;  /* 0x000000050e207210 */ /* 0x000fe40007ffe010 */
[C-C-:B------:R-:W-:Y:S02]  /*2c90*/  SHF.L.W.U32.HI R5, R9.reuse, 0x19, R9.reuse ;  /* 0x0000001909057819 */ /* 0x140fe40000010e09 */
[----:B------:R-:W-:-:S02]  /*2ca0*/  SHF.L.W.U32.HI R4, R9, 0xe, R9 ;  /* 0x0000000e09047819 */ /* 0x000fc40000010e09 */
[----:B------:R-:W-:-:S04]  /*2cb0*/  SHF.R.U32.HI R16, RZ, 0x3, R9 ;  /* 0x00000003ff107819 */ /* 0x000fc80000011609 */
[----:B------:R-:W-:Y:S02]  /*2cc0*/  LOP3.LUT R5, R16, R5, R4, 0x96, !PT ;  /* 0x0000000510057212 */ /* 0x000fe400078e9604 */
[C-C-:B------:R-:W-:Y:S02]  /*2cd0*/  SHF.L.W.U32.HI R4, R2.reuse, 0x1e, R2.reuse ;  /* 0x0000001e02047819 */ /* 0x140fe40000010e02 */
[----:B------:R-:W-:-:S04]  /*2ce0*/  SHF.L.W.U32.HI R16, R2, 0xa, R2 ;  /* 0x0000000a02107819 */ /* 0x000fc80000010e02 */
[----:B------:R-:W-:Y:S02]  /*2cf0*/  LOP3.LUT R33, R16, R4, R33, 0x96, !PT ;  /* 0x0000000410217212 */ /* 0x000fe400078e9621 */
[----:B------:R-:W-:-:S05]  /*2d00*/  IADD3 R16, PT, PT, R10, UR10, R35 ;  /* 0x0000000a0a107c10 */ /* 0x000fca000fffe023 */
        /* <DEDUP_REMOVED lines=21> */
[----:B------:R-:W-:Y:S02]  /*2e60*/  IADD3 R10, PT, PT, R17, R5, R10 ;  /* 0x00000005110a7210 */ /* 0x000fe40007ffe00a */
[----:B------:R-:W-:-:S02]  /*2e70*/  LOP3.LUT R32, R31, R29, R32, 0x96, !PT ;  /* 0x0000001d1f207212 */ /* 0x000fc400078e9620 */
[----:B------:R-:W-:Y:S01]  /*2e80*/  IADD3 R31, PT, PT, R9, UR11, R34 ;  /* 0x0000000b091f7c10 */ /* 0x000fe2000fffe022 */
[----:B------:R-:W0:Y:S01]  /*2e90*/  LDCU.128 UR8, c[0x3][0x90] ;  /* 0x00c01200ff0877ac */ /* 0x000e220008000c00 */
[----:B------:R-:W-:Y:S02]  /*2ea0*/  SHF.L.W.U32.HI R5, R12, 0xe, R12 ;  /* 0x0000000e0c057819 */ /* 0x000fe40000010e0c */
[----:B------:R-:W-:Y:S01]  /*2eb0*/  IADD3 R9, PT, PT, R20, R16, R9 ;  /* 0x0000001014097210 */ /* 0x000fe20007ffe009 */
[----:B------:R-:W-:Y:S01]  /*2ec0*/  IMAD.IADD R29, R30, 0x1, R31 ;  /* 0x000000011e1d7824 */ /* 0x000fe200078e021f */
[----:B------:R-:W-:-:S04]  /*2ed0*/  LOP3.LUT R30, R2, R25, R13, 0xe8, !PT ;  /* 0x00000019021e7212 */ /* 0x000fc800078ee80d */
[----:B------:R-:W-:Y:S02]  /*2ee0*/  IADD3 R30, PT, PT, R31, R32, R30 ;  /* 0x000000201f1e7210 */ /* 0x000fe40007ffe01e */
[C-C-:B------:R-:W-:Y:S02]  /*2ef0*/  SHF.L.W.U32.HI R31, R29.reuse, 0x1a, R29.reuse ;  /* 0x0000001a1d1f7819 */ /* 0x140fe40000010e1d */
[C-C-:B------:R-:W-:Y:S02]  /*2f00*/  SHF.L.W.U32.HI R32, R29.reuse, 0x15, R29.reuse ;  /* 0x000000151d207819 */ /* 0x140fe40000010e1d */
[----:B------:R-:W-:Y:S02]  /*2f10*/  SHF.L.W.U32.HI R34, R29, 0x7, R29 ;  /* 0x000000071d227819 */ /* 0x000fe40000010e1d */
[----:B------:R-:W-:Y:S02]  /*2f20*/  LOP3.LUT R35, R27, R29, R4, 0xb8, !PT ;  /* 0x0000001d1b237212 */ /* 0x000fe400078eb804 */
[----:B------:R-:W-:-:S02]  /*2f30*/  LOP3.LUT R31, R34, R31, R32, 0x96, !PT ;  /* 0x0000001f221f7212 */ /* 0x000fc400078e9620 */
[--C-:B------:R-:W-:Y:S02]  /*2f40*/  SHF.R.U32.HI R32, RZ, 0xa, R17.reuse ;  /* 0x0000000aff207819 */ /* 0x100fe40000011611 */
[----:B------:R-:W-:Y:S02]  /*2f50*/  IADD3 R35, PT, PT, R31, R35, R28 ;  /* 0x000000231f237210 */ /* 0x000fe40007ffe01c */
[C-C-:B------:R-:W-:Y:S02]  /*2f60*/  SHF.L.W.U32.HI R31, R17.reuse, 0xf, R17.reuse ;  /* 0x0000000f111f7819 */ /* 0x140fe40000010e11 */
[----:B------:R-:W-:Y:S02]  /*2f70*/  SHF.L.W.U32.HI R28, R17, 0xd, R17 ;  /* 0x0000000d111c7819 */ /* 0x000fe40000010e11 */
[----:B------:R-:W-:Y:S02]  /*2f80*/  SHF.L.W.U32.HI R34, R20, 0xf, R20 ;  /* 0x0000000f14227819 */ /* 0x000fe40000010e14 */
[----:B------:R-:W-:-:S02]  /*2f90*/  LOP3.LUT R31, R32, R31, R28, 0x96, !PT ;  /* 0x0000001f201f7212 */ /* 0x000fc400078e961c */
[----:B------:R-:W-:Y:S02]  /*2fa0*/  SHF.L.W.U32.HI R28, R19, 0xe, R19 ;  /* 0x0000000e131c7819 */ /* 0x000fe40000010e13 */
[C---:B------:R-:W-:Y:S02]  /*2fb0*/  SHF.L.W.U32.HI R32, R30.reuse, 0xa, R30 ;  /* 0x0000000a1e207819 */ /* 0x040fe40000010e1e */
        /* <DEDUP_REMOVED lines=12> */
[----:B------:R-:W-:-:S04]  /*3080*/  LOP3.LUT R25, R4, R28, R29, 0xb8, !PT ;  /* 0x0000001c04197212 */ /* 0x000fc800078eb81d */
[----:B------:R-:W-:Y:S02]  /*3090*/  IADD3 R27, PT, PT, R32, R25, R27 ;  /* 0x00000019201b7210 */ /* 0x000fe40007ffe01b */
[--C-:B------:R-:W-:Y:S02]  /*30a0*/  SHF.L.W.U32.HI R25, R20, 0xd, R20.reuse ;  /* 0x0000000d14197819 */ /* 0x100fe40000010e14 */
[----:B------:R-:W-:Y:S02]  /*30b0*/  SHF.R.U32.HI R32, RZ, 0xa, R20 ;  /* 0x0000000aff207819 */ /* 0x000fe40000011614 */
[----:B------:R-:W-:Y:S02]  /*30c0*/  IADD3 R27, PT, PT, R19, UR9, R27 ;  /* 0x00000009131b7c10 */ /* 0x000fe4000fffe01b */
[----:B------:R-:W-:Y:S02]  /*30d0*/  LOP3.LUT R34, R32, R34, R25, 0x96, !PT ;  /* 0x0000002220227212 */ /* 0x000fe400078e9619 */
[----:B------:R-:W-:-:S02]  /*30e0*/  SHF.L.W.U32.HI R32, R12, 0x19, R12 ;  /* 0x000000190c207819 */ /* 0x000fc40000010e0c */
[----:B------:R-:W-:Y:S01]  /*30f0*/  SHF.R.U32.HI R25, RZ, 0x3, R12 ;  /* 0x00000003ff197819 */ /* 0x000fe2000001160c */
[----:B------:R-:W-:-:S03]  /*3100*/  IMAD.IADD R21, R34, 0x1, R21 ;  /* 0x0000000122157824 */ /* 0x000fc600078e0215 */
[----:B------:R-:W-:Y:S01]  /*3110*/  LOP3.LUT R32, R25, R32, R5, 0x96, !PT ;  /* 0x0000002019207212 */ /* 0x000fe200078e9605 */
[----:B------:R-:W-:Y:S01]  /*3120*/  IMAD.IADD R5, R31, 0x1, R36 ;  /* 0x000000011f057824 */ /* 0x000fe200078e0224 */
[C-C-:B------:R-:W-:Y:S02]  /*3130*/  SHF.L.W.U32.HI R25, R15.reuse, 0x1e, R15.reuse ;  /* 0x0000001e0f197819 */ /* 0x140fe40000010e0f */
[C-C-:B------:R-:W-:Y:S02]  /*3140*/  SHF.L.W.U32.HI R36, R15.reuse, 0x13, R15.reuse ;  /* 0x000000130f247819 */ /* 0x140fe40000010e0f */
[----:B------:R-:W-:Y:S02]  /*3150*/  SHF.L.W.U32.HI R31, R15, 0xa, R15 ;  /* 0x0000000a0f1f7819 */ /* 0x000fe40000010e0f */
[----:B------:R-:W-:Y:S02]  /*3160*/  SHF.R.U32.HI R33, RZ, 0xa, R5 ;  /* 0x0000000aff217819 */ /* 0x000fe40000011605 */
[----:B------:R-:W-:Y:S01]  /*3170*/  LOP3.LUT R36, R31, R25, R36, 0x96, !PT ;  /* 0x000000191f247212 */ /* 0x000fe200078e9624 */
[----:B------:R-:W-:Y:S01]  /*3180*/  IMAD.IADD R25, R2, 0x1, R27 ;  /* 0x0000000102197824 */ /* 0x000fe200078e021b */
[----:B------:R-:W-:-:S02]  /*3190*/  LOP3.LUT R2, R30, R13, R15, 0xe8, !PT ;  /* 0x0000000d1e027212 */ /* 0x000fc400078ee80f */
[----:B------:R-:W-:Y:S02]  /*31a0*/  IADD3 R14, PT, PT, R5, R7, R14 ;  /* 0x00000007050e7210 */ /* 0x000fe40007ffe00e */
[----:B------:R-:W-:Y:S02]  /*31b0*/  IADD3 R2, PT, PT, R27, R36, R2 ;  /* 0x000000241b027210 */ /* 0x000fe40007ffe002 */
[C-C-:B------:R-:W-:Y:S02]  /*31c0*/  SHF.L.W.U32.HI R27, R25.reuse, 0x1a, R25.reuse ;  /* 0x0000001a191b7819 */ /* 0x140fe40000010e19 */
[C-C-:B------:R-:W-:Y:S02]  /*31d0*/  SHF.L.W.U32.HI R36, R25.reuse, 0x15, R25.reuse ;  /* 0x0000001519247819 */ /* 0x140fe40000010e19 */
[----:B------:R-:W-:Y:S02]  /*31e0*/  SHF.L.W.U32.HI R31, R25, 0x7, R25 ;  /* 0x00000007191f7819 */ /* 0x000fe40000010e19 */
[----:B------:R-:W-:-:S02]  /*31f0*/  SHF.L.W.U32.HI R34, R2, 0xa, R2 ;  /* 0x0000000a02227819 */ /* 0x000fc40000010e02 */
[----:B------:R-:W-:Y:S02]  /*3200*/  LOP3.LUT R31, R31, R27, R36, 0x96, !PT ;  /* 0x0000001b1f1f7212 */ /* 0x000fe400078e9624 */
[----:B------:R-:W-:Y:S02]  /*3210*/  LOP3.LUT R27, R29, R25, R28, 0xb8, !PT ;  /* 0x000000191d1b7212 */ /* 0x000fe400078eb81c */
[----:B------:R-:W-:Y:S02]  /*3220*/  SHF.L.W.U32.HI R7, R24, 0x19, R24 ;  /* 0x0000001918077819 */ /* 0x000fe40000010e18 */
[----:B------:R-:W-:Y:S02]  /*3230*/  IADD3 R31, PT, PT, R31, R27, R4 ;  /* 0x0000001b1f1f7210 */ /* 0x000fe40007ffe004 */
[C-C-:B------:R-:W-:Y:S02]  /*3240*/  SHF.L.W.U32.HI R27, R5.reuse, 0xf, R5.reuse ;  /* 0x0000000f051b7819 */ /* 0x140fe40000010e05 */
[----:B------:R-:W-:-:S04]  /*3250*/  SHF.L.W.U32.HI R4, R5, 0xd, R5 ;  /* 0x0000000d05047819 */ /* 0x000fc80000010e05 */
        /* <DEDUP_REMOVED lines=8> */
[----:B------:R-:W-:Y:S02]  /*32e0*/  IADD3 R34, PT, PT, R12, UR10, R31 ;  /* 0x0000000a0c227c10 */ /* 0x000fe4000fffe01f */
[----:B------:R-:W-:-:S03]  /*32f0*/  IADD3 R12, PT, PT, R18, R23, R12 ;  /* 0x00000017120c7210 */ /* 0x000fc60007ffe00c */
        /* <DEDUP_REMOVED lines=12> */
[----:B------:R-:W-:Y:S02]  /*33c0*/  SHF.L.W.U32.HI R34, R21, 0xd, R21 ;  /* 0x0000000d15227819 */ /* 0x000fe40000010e15 */
[----:B------:R-:W-:Y:S01]  /*33d0*/  IADD3 R31, PT, PT, R22, UR11, R31 ;  /* 0x0000000b161f7c10 */ /* 0x000fe2000fffe01f */
[----:B------:R-:W0:Y:S01]  /*33e0*/  LDCU.128 UR8, c[0x3][0xa0] ;  /* 0x00c01400ff0877ac */ /* 0x000e220008000c00 */
[----:B------:R-:W-:-:S02]  /*33f0*/  LOP3.LUT R29, R33, R29, R34, 0x96, !PT ;  /* 0x0000001d211d7212 */ /* 0x000fc400078e9622 */
[--C-:B------:R-:W-:Y:S02]  /*3400*/  SHF.L.W.U32.HI R34, R24, 0xe, R24.reuse ;  /* 0x0000000e18227819 */ /* 0x100fe40000010e18 */
[----:B------:R-:W-:Y:S01]  /*3410*/  SHF.R.U32.HI R33, RZ, 0x3, R24 ;  /* 0x00000003ff217819 */ /* 0x000fe20000011618 */
[----:B------:R-:W-:-:S03]  /*3420*/  IMAD.IADD R26, R29, 0x1, R26 ;  /* 0x000000011d1a7824 */ /* 0x000fc600078e021a */
[----:B------:R-:W-:Y:S02]  /*3430*/  LOP3.LUT R7, R33, R7, R34, 0x96, !PT ;  /* 0x0000000721077212 */ /* 0x000fe400078e9622 */
[C-C-:B------:R-:W-:Y:S02]  /*3440*/  SHF.L.W.U32.HI R34, R13.reuse, 0x13, R13.reuse ;  /* 0x000000130d227819 */ /* 0x140fe40000010e0d */
[----:B------:R-:W-:Y:S02]  /*3450*/  SHF.L.W.U32.HI R33, R13, 0xa, R13 ;  /* 0x0000000a0d217819 */ /* 0x000fe40000010e0d */
[----:B------:R-:W-:Y:S02]  /*3460*/  IADD3 R22, PT, PT, R26, R7, R22 ;  /* 0x000000071a167210 */ /* 0x000fe40007ffe016 */
[----:B------:R-:W-:Y:S01]  /*3470*/  LOP3.LUT R34, R33, R27, R34, 0x96, !PT ;  /* 0x0000001b21227212 */ /* 0x000fe200078e9622 */
        /* <DEDUP_REMOVED lines=31> */
[--C-:B------:R-:W-:Y:S02]  /*3670*/  SHF.L.W.U32.HI R29, R26, 0xf, R26.reuse ;  /* 0x0000000f1a1d7819 */ /* 0x100fe40000010e1a */
[----:B------:R-:W-:Y:S02]  /*3680*/  IADD3 R36, PT, PT, R8, R36, R25 ;  /* 0x0000002408247210 */ /* 0x000fe40007ffe019 */
[--C-:B------:R-:W-:Y:S02]  /*3690*/  SHF.L.W.U32.HI R8, R26, 0xd, R26.reuse ;  /* 0x0000000d1a087819 */ /* 0x100fe40000010e1a */
[----:B------:R-:W-:Y:S02]  /*36a0*/  SHF.R.U32.HI R25, RZ, 0xa, R26 ;  /* 0x0000000aff197819 */ /* 0x000fe4000001161a */
[----:B------:R-:W-:Y:S02]  /*36b0*/  SHF.R.U32.HI R31, RZ, 0x3, R6 ;  /* 0x00000003ff1f7819 */ /* 0x000fe40000011606 */
[----:B------:R-:W-:Y:S01]  /*36c0*/  LOP3.LUT R29, R25, R29, R8, 0x96, !PT ;  /* 0x0000001d191d7212 */ /* 0x000fe200078e9608 */
[----:B------:R-:W-:Y:S01]  /*36d0*/  IMAD.IADD R8, R28, 0x1, R33 ;  /* 0x000000011c087824 */ /* 0x000fe200078e0221 */
[----:B------:R-:W-:-:S02]  /*36e0*/  SHF.L.W.U32.HI R28, R6, 0x19, R6 ;  /* 0x00000019061c7819 */ /* 0x000fc40000010e06 */
[----:B------:R-:W-:Y:S01]  /*36f0*/  SHF.L.W.U32.HI R25, R6, 0xe, R6 ;  /* 0x0000000e06197819 */ /* 0x000fe20000010e06 */
[----:B------:R-:W-:Y:S01]  /*3700*/  IMAD.IADD R10, R29, 0x1, R10 ;  /* 0x000000011d0a7824 */ /* 0x000fe200078e020a */
[----:B------:R-:W-:Y:S02]  /*3710*/  SHF.L.W.U32.HI R16, R15, 0x1e, R15 ;  /* 0x0000001e0f107819 */ /* 0x000fe40000010e0f */
[----:B------:R-:W-:Y:S02]  /*3720*/  LOP3.LUT R28, R31, R28, R25, 0x96, !PT ;  /* 0x0000001c1f1c7212 */ /* 0x000fe400078e9619 */
[C-C-:B------:R-:W-:Y:S02]  /*3730*/  SHF.L.W.U32.HI R25, R15.reuse, 0x13, R15.reuse ;  /* 0x000000130f197819 */ /* 0x140fe40000010e0f */
[----:B------:R-:W-:Y:S02]  /*3740*/  SHF.L.W.U32.HI R31, R15, 0xa, R15 ;  /* 0x0000000a0f1f7819 */ /* 0x000fe40000010e0f */
[----:B------:R-:W-:-:S02]  /*3750*/  IADD3 R11, PT, PT, R8, R11, R24 ;  /* 0x0000000b080b7210 */ /* 0x000fc40007ffe018 */
[----:B------:R-:W-:Y:S02]  /*3760*/  LOP3.LUT R16, R31, R16, R25, 0x96, !PT ;  /* 0x000000101f107212 */ /* 0x000fe400078e9619 */
[----:B------:R-:W-:-:S05]  /*3770*/  IADD3 R31, PT, PT, R3, UR9, R36 ;  /* 0x00000009031f7c10 */ /* 0x000fca000fffe024 */
        /* <DEDUP_REMOVED lines=9> */
[C---:B------:R-:W-:Y:S02]  /*3810*/  SHF.L.W.U32.HI R33, R8.reuse, 0xd, R8 ;  /* 0x0000000d08217819 */ /* 0x040fe40000010e08 */
[----:B------:R-:W-:Y:S02]  /*3820*/  IADD3 R31, PT, PT, R31, R16, R4 ;  /* 0x000000101f1f7210 */ /* 0x000fe40007ffe004 */
[--C-:B------:R-:W-:Y:S02]  /*3830*/  SHF.L.W.U32.HI R16, R8, 0xf, R8.reuse ;  /* 0x0000000f08107819 */ /* 0x100fe40000010e08 */
[----:B------:R-:W-:Y:S02]  /*3840*/  SHF.R.U32.HI R4, RZ, 0xa, R8 ;  /* 0x0000000aff047819 */ /* 0x000fe40000011608 */
[----:B------:R-:W-:-:S02]  /*3850*/  IADD3 R36, PT, PT, R6, UR10, R31 ;  /* 0x0000000a06247c10 */ /* 0x000fc4000fffe01f */
[----:B------:R-:W-:Y:S02]  /*3860*/  LOP3.LUT R16, R4, R16, R33, 0x96, !PT ;  /* 0x0000001004107212 */ /* 0x000fe400078e9621 */
[C-C-:B------:R-:W-:Y:S02]  /*3870*/  SHF.L.W.U32.HI R4, R2.reuse, 0x1e, R2.reuse ;  /* 0x0000001e02047819 */ /* 0x140fe40000010e02 */
[----:B------:R-:W-:Y:S01]  /*3880*/  SHF.L.W.U32.HI R33, R2, 0xa, R2 ;  /* 0x0000000a02217819 */ /* 0x000fe20000010e02 */
[----:B------:R-:W-:-:S03]  /*3890*/  IMAD.IADD R9, R16, 0x1, R9 ;  /* 0x0000000110097824 */ /* 0x000fc600078e0209 */
        /* <DEDUP_REMOVED lines=10> */
[--C-:B------:R-:W-:Y:S02]  /*3940*/  SHF.R.U32.HI R31, RZ, 0xa, R10.reuse ;  /* 0x0000000aff1f7819 */ /* 0x100fe4000001160a */
[----:B------:R-:W-:Y:S02]  /*3950*/  IADD3 R36, PT, PT, R36, R29, R27 ;  /* 0x0000001d24247210 */ /* 0x000fe40007ffe01b */
[C-C-:B------:R-:W-:Y:S02]  /*3960*/  SHF.L.W.U32.HI R29, R10.reuse, 0xf, R10.reuse ;  /* 0x0000000f0a1d7819 */ /* 0x140fe40000010e0a */
[----:B------:R-:W-:-:S04]  /*3970*/  SHF.L.W.U32.HI R27, R10, 0xd, R10 ;  /* 0x0000000d0a1b7819 */ /* 0x000fc80000010e0a */
[----:B------:R-:W-:Y:S02]  /*3980*/  LOP3.LUT R29, R31, R29, R27, 0x96, !PT ;  /* 0x0000001d1f1d7212 */ /* 0x000fe400078e961b */
[C-C-:B------:R-:W-:Y:S02]  /*3990*/  SHF.L.W.U32.HI R27, R13.reuse, 0x13, R13.reuse ;  /* 0x000000130d1b7819 */ /* 0x140fe40000010e0d */
[----:B------:R-:W-:Y:S01]  /*39a0*/  SHF.L.W.U32.HI R31, R13, 0xa, R13 ;  /* 0x0000000a0d1f7819 */ /* 0x000fe20000010e0d */
[----:B------:R-:W-:-:S03]  /*39b0*/  IMAD.IADD R14, R29, 0x1, R14 ;  /* 0x000000011d0e7824 */ /* 0x000fc600078e020e */
[----:B------:R-:W-:Y:S02]  /*39c0*/  LOP3.LUT R16, R31, R16, R27, 0x96, !PT ;  /* 0x000000101f107212 */ /* 0x000fe400078e961b */
[----:B------:R-:W-:Y:S01]  /*39d0*/  IADD3 R31, PT, PT, R17, UR11, R36 ;  /* 0x0000000b111f7c10 */ /* 0x000fe2000fffe024 */
[----:B------:R-:W0:Y:S04]  /*39e0*/  LDCU.128 UR8, c[0x3][0xb0] ;  /* 0x00c01600ff0877ac */ /* 0x000e280008000c00 */
        /* <DEDUP_REMOVED lines=29> */
[----:B------:R-:W-:-:S04]  /*3bc0*/  SHF.L.W.U32.HI R25, R14, 0xd, R14 ;  /* 0x0000000d0e197819 */ /* 0x000fc80000010e0e */
[----:B------:R-:W-:Y:S02]  /*3bd0*/  LOP3.LUT R15, R31, R15, R25, 0x96, !PT ;  /* 0x0000000f1f0f7212 */ /* 0x000fe400078e9619 */
[----:B------:R-:W-:Y:S02]  /*3be0*/  IADD3 R25, PT, PT, R21, R32, R19 ;  /* 0x0000002015197210 */ /* 0x000fe40007ffe013 */
[--C-:B------:R-:W-:Y:S01]  /*3bf0*/  SHF.L.W.U32.HI R19, R29, 0x1e, R29.reuse ;  /* 0x0000001e1d137819 */ /* 0x100fe20000010e1d */
[----:B------:R-:W-:Y:S01]  /*3c00*/  IMAD.IADD R12, R15, 0x1, R12 ;  /* 0x000000010f0c7824 */ /* 0x000fe200078e020c */
        /* <DEDUP_REMOVED lines=31> */
[----:B------:R-:W-:Y:S01]  /*3e00*/  IADD3 R27, PT, PT, R18, UR11, R13 ;  /* 0x0000000b121b7c10 */ /* 0x000fe2000fffe00d */
[----:B------:R-:W0:Y:S01]  /*3e10*/  LDCU.128 UR8, c[0x3][0xc0] ;  /* 0x00c01800ff0877ac */ /* 0x000e220008000c00 */
[----:B------:R-:W-:-:S03]  /*3e20*/  LOP3.LUT R33, R2, R29, R31, 0xe8, !PT ;  /* 0x0000001d02217212 */ /* 0x000fc600078ee81f */
[----:B------:R-:W-:Y:S01]  /*3e30*/  IMAD.IADD R13, R30, 0x1, R27 ;  /* 0x000000011e0d7824 */ /* 0x000fe200078e021b */
[----:B------:R-:W-:-:S04]  /*3e40*/  IADD3 R27, PT, PT, R27, R4, R33 ;  /* 0x000000041b1b7210 */ /* 0x000fc80007ffe021 */
[C-C-:B------:R-:W-:Y:S02]  /*3e50*/  SHF.L.W.U32.HI R4, R13.reuse, 0x1a, R13.reuse ;  /* 0x0000001a0d047819 */ /* 0x140fe40000010e0d */
[C-C-:B------:R-:W-:Y:S02]  /*3e60*/  SHF.L.W.U32.HI R33, R13.reuse, 0x15, R13.reuse ;  /* 0x000000150d217819 */ /* 0x140fe40000010e0d */
[----:B------:R-:W-:Y:S02]  /*3e70*/  SHF.L.W.U32.HI R30, R13, 0x7, R13 ;  /* 0x000000070d1e7819 */ /* 0x000fe40000010e0d */
[----:B------:R-:W-:Y:S02]  /*3e80*/  SHF.L.W.U32.HI R35, R27, 0x13, R27 ;  /* 0x000000131b237819 */ /* 0x000fe40000010e1b */
[----:B------:R-:W-:Y:S02]  /*3e90*/  LOP3.LUT R33, R30, R4, R33, 0x96, !PT ;  /* 0x000000041e217212 */ /* 0x000fe400078e9621 */
[----:B------:R-:W-:-:S02]  /*3ea0*/  LOP3.LUT R4, R19, R13, R32, 0xb8, !PT ;  /* 0x0000000d13047212 */ /* 0x000fc400078eb820 */
[--C-:B------:R-:W-:Y:S02]  /*3eb0*/  SHF.L.W.U32.HI R30, R27, 0xa, R27.reuse ;  /* 0x0000000a1b1e7819 */ /* 0x100fe40000010e1b */
[----:B------:R-:W-:Y:S02]  /*3ec0*/  IADD3 R33, PT, PT, R33, R4, R34 ;  /* 0x0000000421217210 */ /* 0x000fe40007ffe022 */
        /* <DEDUP_REMOVED lines=13> */
[C-C-:B------:R-:W-:Y:S02]  /*3fa0*/  SHF.L.W.U32.HI R19, R4.reuse, 0x1e, R4.reuse ;  /* 0x0000001e04137819 */ /* 0x140fe40000010e04 */
[----:B------:R-:W-:-:S02]  /*3fb0*/  SHF.L.W.U32.HI R30, R4, 0x13, R4 ;  /* 0x00000013041e7819 */ /* 0x000fc40000010e04 */
[----:B------:R-:W-:Y:S02]  /*3fc0*/  IADD3 R29, PT, PT, R8, UR9, R29 ;  /* 0x00000009081d7c10 */ /* 0x000fe4000fffe01d */
[----:B------:R-:W-:-:S03]  /*3fd0*/  LOP3.LUT R34, R34, R19, R30, 0x96, !PT ;  /* 0x0000001322227212 */ /* 0x000fc600078e961e */
        /* <DEDUP_REMOVED lines=8> */
[----:B------:R-:W-:-:S04]  /*4060*/  LOP3.LUT R2, R13, R30, R33, 0xb8, !PT ;  /* 0x0000001e0d027212 */ /* 0x000fc800078eb821 */
[----:B------:R-:W-:Y:S02]  /*4070*/  IADD3 R19, PT, PT, R19, R2, R32 ;  /* 0x0000000213137210 */ /* 0x000fe40007ffe020 */
[C-C-:B------:R-:W-:Y:S02]  /*4080*/  SHF.L.W.U32.HI R2, R29.reuse, 0x1e, R29.reuse ;  /* 0x0000001e1d027819 */ /* 0x140fe40000010e1d */
[----:B------:R-:W-:-:S04]  /*4090*/  SHF.L.W.U32.HI R32, R29, 0xa, R29 ;  /* 0x0000000a1d207819 */ /* 0x000fc80000010e1d */
[----:B------:R-:W-:Y:S02]  /*40a0*/  LOP3.LUT R35, R32, R2, R35, 0x96, !PT ;  /* 0x0000000220237212 */ /* 0x000fe400078e9623 */
[----:B------:R-:W-:Y:S02]  /*40b0*/  IADD3 R2, PT, PT, R10, UR10, R19 ;  /* 0x0000000a0a027c10 */ /* 0x000fe4000fffe013 */
[----:B------:R-:W-:Y:S02]  /*40c0*/  LOP3.LUT R19, R4, R27, R29, 0xe8, !PT ;  /* 0x0000001b04137212 */ /* 0x000fe400078ee81d */
[----:B------:R-:W-:Y:S01]  /*40d0*/  IADD3 R10, PT, PT, R10, R28, R3 ;  /* 0x0000001c0a0a7210 */ /* 0x000fe20007ffe003 */
[----:B------:R-:W-:Y:S01]  /*40e0*/  IMAD.IADD R31, R31, 0x1, R2 ;  /* 0x000000011f1f7824 */ /* 0x000fe200078e0202 */
[----:B------:R-:W-:-:S04]  /*40f0*/  IADD3 R19, PT, PT, R2, R35, R19 ;  /* 0x0000002302137210 */ /* 0x000fc80007ffe013 */
[C-C-:B------:R-:W-:Y:S02]  /*4100*/  SHF.L.W.U32.HI R2, R31.reuse, 0x1a, R31.reuse ;  /* 0x0000001a1f027819 */ /* 0x140fe40000010e1f */
[C-C-:B------:R-:W-:Y:S02]  /*4110*/  SHF.L.W.U32.HI R35, R31.reuse, 0x15, R31.reuse ;  /* 0x000000151f237819 */ /* 0x140fe40000010e1f */
[----:B------:R-:W-:Y:S02]  /*4120*/  SHF.L.W.U32.HI R32, R31, 0x7, R31 ;  /* 0x000000071f207819 */ /* 0x000fe40000010e1f */
[----:B------:R-:W-:Y:S02]  /*4130*/  SHF.L.W.U32.HI R34, R19, 0xa, R19 ;  /* 0x0000000a13227819 */ /* 0x000fe40000010e13 */
[----:B------:R-:W-:Y:S02]  /*4140*/  LOP3.LUT R2, R32, R2, R35, 0x96, !PT ;  /* 0x0000000220027212 */ /* 0x000fe400078e9623 */
[----:B------:R-:W-:-:S04]  /*4150*/  LOP3.LUT R32, R33, R31, R30, 0xb8, !PT ;  /* 0x0000001f21207212 */ /* 0x000fc800078eb81e */
[----:B------:R-:W-:Y:S02]  /*4160*/  IADD3 R2, PT, PT, R2, R32, R13 ;  /* 0x0000002002027210 */ /* 0x000fe40007ffe00d */
[C-C-:B------:R-:W-:Y:S02]  /*4170*/  SHF.L.W.U32.HI R13, R19.reuse, 0x1e, R19.reuse ;  /* 0x0000001e130d7819 */ /* 0x140fe40000010e13 */
[--C-:B------:R-:W-:Y:S02]  /*4180*/  SHF.L.W.U32.HI R32, R19, 0x13, R19.reuse ;  /* 0x0000001313207819 */ /* 0x100fe40000010e13 */
[----:B------:R-:W-:Y:S01]  /*4190*/  IADD3 R2, PT, PT, R9, UR11, R2 ;  /* 0x0000000b09027c10 */ /* 0x000fe2000fffe002 */
[----:B------:R-:W0:Y:S01]  /*41a0*/  LDCU.128 UR8, c[0x3][0xd0] ;  /* 0x00c01a00ff0877ac */ /* 0x000e220008000c00 */
[----:B------:R-:W-:Y:S02]  /*41b0*/  LOP3.LUT R13, R34, R13, R32, 0x96, !PT ;  /* 0x0000000d220d7212 */ /* 0x000fe400078e9620 */
[----:B------:R-:W-:Y:S01]  /*41c0*/  LOP3.LUT R32, R29, R4, R19, 0xe8, !PT ;  /* 0x000000041d207212 */ /* 0x000fe200078ee813 */
[----:B------:R-:W-:-:S03]  /*41d0*/  IMAD.IADD R27, R27, 0x1, R2 ;  /* 0x000000011b1b7824 */ /* 0x000fc600078e0202 */
        /* <DEDUP_REMOVED lines=8> */
[----:B------:R-:W-:Y:S02]  /*4260*/  SHF.L.W.U32.HI R32, R2, 0x1e, R2 ;  /* 0x0000001e02207819 */ /* 0x000fe40000010e02 */
[----:B0-----:R-:W-:-:S02]  /*4270*/  IADD3 R33, PT, PT, R14, UR8, R33 ;  /* 0x000000080e217c10 */ /* 0x001fc4000fffe021 */
[----:B------:R-:W-:-:S03]  /*4280*/  SHF.L.W.U32.HI R13, R2, 0x13, R2 ;  /* 0x00000013020d7819 */ /* 0x000fc60000010e02 */
[----:B------:R-:W-:Y:S01]  /*4290*/  IMAD.IADD R4, R4, 0x1, R33 ;  /* 0x0000000104047824 */ /* 0x000fe200078e0221 */
[----:B------:R-:W-:Y:S01]  /*42a0*/  LOP3.LUT R32, R34, R32, R13, 0x96, !PT ;  /* 0x0000002022207212 */ /* 0x000fe200078e960d */
[----:B------:R-:W-:-:S03]  /*42b0*/  IMAD.IADD R13, R16, 0x1, R25 ;  /* 0x00000001100d7824 */ /* 0x000fc600078e0219 */
[C-C-:B------:R-:W-:Y:S02]  /*42c0*/  SHF.L.W.U32.HI R16, R4.reuse, 0x1a, R4.reuse ;  /* 0x0000001a04107819 */ /* 0x140fe40000010e04 */
[C-C-:B------:R-:W-:Y:S02]  /*42d0*/  SHF.L.W.U32.HI R25, R4.reuse, 0x15, R4.reuse ;  /* 0x0000001504197819 */ /* 0x140fe40000010e04 */
[----:B------:R-:W-:-:S04]  /*42e0*/  SHF.L.W.U32.HI R34, R4, 0x7, R4 ;  /* 0x0000000704227819 */ /* 0x000fc80000010e04 */
[----:B------:R-:W-:Y:S02]  /*42f0*/  LOP3.LUT R25, R34, R16, R25, 0x96, !PT ;  /* 0x0000001022197212 */ /* 0x000fe400078e9619 */
[----:B------:R-:W-:-:S04]  /*4300*/  LOP3.LUT R16, R31, R4, R27, 0xb8, !PT ;  /* 0x000000041f107212 */ /* 0x000fc800078eb81b */
[----:B------:R-:W-:-:S04]  /*4310*/  IADD3 R16, PT, PT, R25, R16, R30 ;  /* 0x0000001019107210 */ /* 0x000fc80007ffe01e */
[----:B------:R-:W-:-:S05]  /*4320*/  IADD3 R16, PT, PT, R13, UR9, R16 ;  /* 0x000000090d107c10 */ /* 0x000fca000fffe010 */
        /* <DEDUP_REMOVED lines=10> */
[----:B------:R-:W-:Y:S02]  /*43d0*/  SHF.R.U32.HI R29, RZ, 0xa, R13 ;  /* 0x0000000aff1d7819 */ /* 0x000fe4000001160d */
[----:B------:R-:W-:Y:S02]  /*43e0*/  IADD3 R32, PT, PT, R12, UR10, R23 ;  /* 0x0000000a0c207c10 */ /* 0x000fe4000fffe017 */
[----:B------:R-:W-:Y:S02]  /*43f0*/  SHF.L.W.U32.HI R23, R13, 0xf, R13 ;  /* 0x0000000f0d177819 */ /* 0x000fe40000010e0d */
[----:B------:R-:W-:Y:S01]  /*4400*/  SHF.L.W.U32.HI R24, R15, 0x13, R15 ;  /* 0x000000130f187819 */ /* 0x000fe20000010e0f */
[----:B------:R-:W-:Y:S01]  /*4410*/  IMAD.IADD R30, R19, 0x1, R32 ;  /* 0x00000001131e7824 */ /* 0x000fe200078e0220 */
[----:B------:R-:W-:-:S04]  /*4420*/  LOP3.LUT R23, R29, R23, R34, 0x96, !PT ;  /* 0x000000171d177212 */ /* 0x000fc800078e9622 */
[C---:B------:R-:W-:Y:S01]  /*4430*/  SHF.L.W.U32.HI R29, R30.reuse, 0x1a, R30 ;  /* 0x0000001a1e1d7819 */ /* 0x040fe20000010e1e */
[----:B------:R-:W-:Y:S01]  /*4440*/  IMAD.IADD R22, R23, 0x1, R22 ;  /* 0x0000000117167824 */ /* 0x000fe200078e0216 */
[C-C-:B------:R-:W-:Y:S02]  /*4450*/  SHF.L.W.U32.HI R34, R30.reuse, 0x15, R30.reuse ;  /* 0x000000151e227819 */ /* 0x140fe40000010e1e */
[----:B------:R-:W-:Y:S02]  /*4460*/  SHF.L.W.U32.HI R31, R30, 0x7, R30 ;  /* 0x000000071e1f7819 */ /* 0x000fe40000010e1e */
[----:B------:R-:W-:Y:S02]  /*4470*/  LOP3.LUT R7, R4, R30, R25, 0xb8, !PT ;  /* 0x0000001e04077212 */ /* 0x000fe400078eb819 */
[----:B------:R-:W-:Y:S02]  /*4480*/  LOP3.LUT R34, R31, R29, R34, 0x96, !PT ;  /* 0x0000001d1f227212 */ /* 0x000fe400078e9622 */
[----:B------:R-:W-:-:S02]  /*4490*/  SHF.R.U32.HI R23, RZ, 0xa, R12 ;  /* 0x0000000aff177819 */ /* 0x000fc4000001160c */
[----:B------:R-:W-:Y:S02]  /*44a0*/  IADD3 R27, PT, PT, R34, R7, R27 ;  /* 0x00000007221b7210 */ /* 0x000fe40007ffe01b */
[C-C-:B------:R-:W-:Y:S02]  /*44b0*/  SHF.L.W.U32.HI R7, R12.reuse, 0xf, R12.reuse ;  /* 0x0000000f0c077819 */ /* 0x140fe40000010e0c */
[----:B------:R-:W-:Y:S02]  /*44c0*/  SHF.L.W.U32.HI R34, R12, 0xd, R12 ;  /* 0x0000000d0c227819 */ /* 0x000fe40000010e0c */
[----:B------:R-:W-:Y:S02]  /*44d0*/  SHF.L.W.U32.HI R29, R15, 0xa, R15 ;  /* 0x0000000a0f1d7819 */ /* 0x000fe40000010e0f */
[----:B------:R-:W-:Y:S02]  /*44e0*/  LOP3.LUT R8, R23, R7, R34, 0x96, !PT ;  /* 0x0000000717087212 */ /* 0x000fe400078e9622 */
[----:B------:R-:W-:Y:S01]  /*44f0*/  IADD3 R23, PT, PT, R22, UR11, R27 ;  /* 0x0000000b16177c10 */ /* 0x000fe2000fffe01b */
[----:B------:R-:W0:Y:S01]  /*4500*/  LDCU.128 UR8, c[0x3][0xe0] ;  /* 0x00c01c00ff0877ac */ /* 0x000e220008000c00 */
[----:B------:R-:W-:Y:S01]  /*4510*/  SHF.L.W.U32.HI R27, R15, 0x1e, R15 ;  /* 0x0000001e0f1b7819 */ /* 0x000fe20000010e0f */
[----:B------:R-:W-:Y:S01]  /*4520*/  IMAD.IADD R11, R8, 0x1, R11 ;  /* 0x00000001080b7824 */ /* 0x000fe200078e020b */
[----:B------:R-:W-:Y:S01]  /*4530*/  SHF.L.W.U32.HI R8, R17, 0x19, R17 ;  /* 0x0000001911087819 */ /* 0x000fe20000010e11 */
[----:B------:R-:W-:Y:S01]  /*4540*/  IMAD.IADD R7, R2, 0x1, R23 ;  /* 0x0000000102077824 */ /* 0x000fe200078e0217 */
[----:B------:R-:W-:-:S02]  /*4550*/  LOP3.LUT R27, R29, R27, R24, 0x96, !PT ;  /* 0x0000001b1d1b7212 */ /* 0x000fc400078e9618 */
[----:B------:R-:W-:Y:S02]  /*4560*/  SHF.L.W.U32.HI R3, R22, 0xf, R22 ;  /* 0x0000000f16037819 */ /* 0x000fe40000010e16 */
[C-C-:B------:R-:W-:Y:S02]  /*4570*/  SHF.L.W.U32.HI R24, R7.reuse, 0x1a, R7.reuse ;  /* 0x0000001a07187819 */ /* 0x140fe40000010e07 */
[C-C-:B------:R-:W-:Y:S02]  /*4580*/  SHF.L.W.U32.HI R29, R7.reuse, 0x15, R7.reuse ;  /* 0x00000015071d7819 */ /* 0x140fe40000010e07 */
[----:B------:R-:W-:-:S04]  /*4590*/  SHF.L.W.U32.HI R31, R7, 0x7, R7 ;  /* 0x00000007071f7819 */ /* 0x000fc80000010e07 */
[----:B------:R-:W-:Y:S02]  /*45a0*/  LOP3.LUT R29, R31, R24, R29, 0x96, !PT ;  /* 0x000000181f1d7212 */ /* 0x000fe400078e961d */
[----:B------:R-:W-:Y:S02]  /*45b0*/  LOP3.LUT R24, R25, R7, R30, 0xb8, !PT ;  /* 0x0000000719187212 */ /* 0x000fe400078eb81e */
[----:B------:R-:W-:Y:S02]  /*45c0*/  LOP3.LUT R31, R2, R19, R15, 0xe8, !PT ;  /* 0x00000013021f7212 */ /* 0x000fe400078ee80f */
[----:B------:R-:W-:Y:S02]  /*45d0*/  IADD3 R4, PT, PT, R29, R24, R4 ;  /* 0x000000181d047210 */ /* 0x000fe40007ffe004 */
[--C-:B------:R-:W-:Y:S02]  /*45e0*/  SHF.L.W.U32.HI R29, R17, 0xe, R17.reuse ;  /* 0x0000000e111d7819 */ /* 0x100fe40000010e11 */
[----:B------:R-:W-:-:S02]  /*45f0*/  SHF.R.U32.HI R24, RZ, 0x3, R17 ;  /* 0x00000003ff187819 */ /* 0x000fc40000011611 */
[----:B0-----:R-:W-:Y:S02]  /*4600*/  IADD3 R4, PT, PT, R11, UR8, R4 ;  /* 0x000000080b047c10 */ /* 0x001fe4000fffe004 */
[----:B------:R-:W-:Y:S02]  /*4610*/  LOP3.LUT R19, R24, R8, R29, 0x96, !PT ;  /* 0x0000000818137212 */ /* 0x000fe400078e961d */
[----:B------:R-:W-:Y:S01]  /*4620*/  IADD3 R16, PT, PT, R16, R27, R31 ;  /* 0x0000001b10107210 */ /* 0x000fe20007ffe01f */
[----:B------:R-:W-:Y:S01]  /*4630*/  IMAD.IADD R8, R15, 0x1, R4 ;  /* 0x000000010f087824 */ /* 0x000fe200078e0204 */
[--C-:B------:R-:W-:Y:S02]  /*4640*/  SHF.L.W.U32.HI R24, R22, 0xd, R22.reuse ;  /* 0x0000000d16187819 */ /* 0x100fe40000010e16 */
[----:B------:R-:W-:Y:S02]  /*4650*/  SHF.R.U32.HI R27, RZ, 0xa, R22 ;  /* 0x0000000aff1b7819 */ /* 0x000fe40000011616 */
[----:B------:R-:W-:-:S02]  /*4660*/  SHF.L.W.U32.HI R28, R8, 0x1a, R8 ;  /* 0x0000001a081c7819 */ /* 0x000fc40000010e08 */
[C-C-:B------:R-:W-:Y:S02]  /*4670*/  SHF.L.W.U32.HI R29, R8.reuse, 0x15, R8.reuse ;  /* 0x00000015081d7819 */ /* 0x140fe40000010e08 */
[----:B------:R-:W-:Y:S02]  /*4680*/  SHF.L.W.U32.HI R31, R8, 0x7, R8 ;  /* 0x00000007081f7819 */ /* 0x000fe40000010e08 */
[----:B------:R-:W-:Y:S02]  /*4690*/  LOP3.LUT R3, R27, R3, R24, 0x96, !PT ;  /* 0x000000031b037212 */ /* 0x000fe400078e9618 */
[----:B------:R-:W-:Y:S02]  /*46a0*/  LOP3.LUT R34, R31, R28, R29, 0x96, !PT ;  /* 0x0000001c1f227212 */ /* 0x000fe400078e961d */
[C---:B------:R-:W-:Y:S01]  /*46b0*/  SHF.L.W.U32.HI R24, R16.reuse, 0x1e, R16 ;  /* 0x0000001e10187819 */ /* 0x040fe20000010e10 */
[----:B------:R-:W-:Y:S01]  /*46c0*/  IMAD.IADD R10, R3, 0x1, R10 ;  /* 0x00000001030a7824 */ /* 0x000fe200078e020a */
[----:B------:R-:W-:-:S02]  /*46d0*/  SHF.L.W.U32.HI R27, R16, 0x13, R16 ;  /* 0x00000013101b7819 */ /* 0x000fc40000010e10 */
[--C-:B------:R-:W-:Y:S02]  /*46e0*/  SHF.L.W.U32.HI R28, R16, 0xa, R16.reuse ;  /* 0x0000000a101c7819 */ /* 0x100fe40000010e10 */
[----:B------:R-:W-:Y:S02]  /*46f0*/  LOP3.LUT R29, R30, R8, R7, 0xb8, !PT ;  /* 0x000000081e1d7212 */ /* 0x000fe400078eb807 */
[----:B------:R-:W-:Y:S02]  /*4700*/  LOP3.LUT R27, R28, R24, R27, 0x96, !PT ;  /* 0x000000181c1b7212 */ /* 0x000fe400078e961b */
[----:B------:R-:W-:Y:S02]  /*4710*/  IADD3 R25, PT, PT, R34, R29, R25 ;  /* 0x0000001d22197210 */ /* 0x000fe40007ffe019 */
[----:B------:R-:W-:Y:S02]  /*4720*/  LOP3.LUT R28, R15, R2, R16, 0xe8, !PT ;  /* 0x000000020f1c7212 */ /* 0x000fe400078ee810 */
[----:B------:R-:W-:-:S02]  /*4730*/  SHF.L.W.U32.HI R24, R5, 0x19, R5 ;  /* 0x0000001905187819 */ /* 0x000fc40000010e05 */
[--C-:B------:R-:W-:Y:S02]  /*4740*/  SHF.L.W.U32.HI R3, R5, 0xe, R5.reuse ;  /* 0x0000000e05037819 */ /* 0x100fe40000010e05 */
[----:B------:R-:W-:Y:S02]  /*4750*/  SHF.R.U32.HI R2, RZ, 0x3, R5 ;  /* 0x00000003ff027819 */ /* 0x000fe40000011605 */
[----:B------:R-:W-:Y:S02]  /*4760*/  IADD3 R25, PT, PT, R10, UR9, R25 ;  /* 0x000000090a197c10 */ /* 0x000fe4000fffe019 */
[----:B------:R-:W-:Y:S02]  /*4770*/  IADD3 R27, PT, PT, R32, R27, R28 ;  /* 0x0000001b201b7210 */ /* 0x000fe40007ffe01c */
[----:B------:R-:W-:Y:S01]  /*4780*/  LOP3.LUT R24, R2, R24, R3, 0x96, !PT ;  /* 0x0000001802187212 */ /* 0x000fe200078e9603 */
[----:B------:R-:W-:Y:S01]  /*4790*/  IMAD.IADD R3, R16, 0x1, R25 ;  /* 0x0000000110037824 */ /* 0x000fe200078e0219 */
[----:B------:R-:W-:-:S02]  /*47a0*/  IADD3 R9, PT, PT, R9, R19, R6 ;  /* 0x0000001309097210 */ /* 0x000fc40007ffe006 */
[C-C-:B------:R-:W-:Y:S02]  /*47b0*/  SHF.L.W.U32.HI R2, R27.reuse, 0x1e, R27.reuse ;  /* 0x0000001e1b027819 */ /* 0x140fe40000010e1b */
[C-C-:B------:R-:W-:Y:S02]  /*47c0*/  SHF.L.W.U32.HI R19, R27.reuse, 0x13, R27.reuse ;  /* 0x000000131b137819 */ /* 0x140fe40000010e1b */
[----:B------:R-:W-:Y:S02]  /*47d0*/  SHF.L.W.U32.HI R6, R27, 0xa, R27 ;  /* 0x0000000a1b067819 */ /* 0x000fe40000010e1b */
[----:B------:R-:W-:Y:S02]  /*47e0*/  SHF.L.W.U32.HI R29, R3, 0x1a, R3 ;  /* 0x0000001a031d7819 */ /* 0x000fe40000010e03 */
[----:B------:R-:W-:Y:S02]  /*47f0*/  LOP3.LUT R28, R6, R2, R19, 0x96, !PT ;  /* 0x00000002061c7212 */ /* 0x000fe400078e9613 */
[----:B------:R-:W-:-:S02]  /*4800*/  SHF.L.W.U32.HI R2, R11, 0xf, R11 ;  /* 0x0000000f0b027819 */ /* 0x000fc40000010e0b */
[--C-:B------:R-:W-:Y:S02]  /*4810*/  SHF.L.W.U32.HI R19, R11, 0xd, R11.reuse ;  /* 0x0000000d0b137819 */ /* 0x100fe40000010e0b */
[----:B------:R-:W-:Y:S02]  /*4820*/  SHF.R.U32.HI R6, RZ, 0xa, R11 ;  /* 0x0000000aff067819 */ /* 0x000fe4000001160b */
[C-C-:B------:R-:W-:Y:S02]  /*4830*/  SHF.L.W.U32.HI R32, R3.reuse, 0x15, R3.reuse ;  /* 0x0000001503207819 */ /* 0x140fe40000010e03 */
[----:B------:R-:W-:Y:S02]  /*4840*/  SHF.L.W.U32.HI R31, R3, 0x7, R3 ;  /* 0x00000007031f7819 */ /* 0x000fe40000010e03 */
[----:B------:R-:W-:Y:S02]  /*4850*/  LOP3.LUT R15, R16, R15, R27, 0xe8, !PT ;  /* 0x0000000f100f7212 */ /* 0x000fe400078ee81b */
[----:B------:R-:W-:-:S02]  /*4860*/  LOP3.LUT R2, R6, R2, R19, 0x96, !PT ;  /* 0x0000000206027212 */ /* 0x000fc400078e9613 */
[----:B------:R-:W-:Y:S02]  /*4870*/  LOP3.LUT R29, R31, R29, R32, 0x96, !PT ;  /* 0x0000001d1f1d7212 */ /* 0x000fe400078e9620 */
[----:B------:R-:W-:Y:S01]  /*4880*/  LOP3.LUT R31, R7, R3, R8, 0xb8, !PT ;  /* 0x00000003071f7212 */ /* 0x000fe200078eb808 */
[----:B------:R-:W-:Y:S01]  /*4890*/  IMAD.IADD R9, R2, 0x1, R9 ;  /* 0x0000000102097824 */ /* 0x000fe200078e0209 */
[----:B------:R-:W-:Y:S02]  /*48a0*/  IADD3 R6, PT, PT, R23, R28, R15 ;  /* 0x0000001c17067210 */ /* 0x000fe40007ffe00f */
[C-C-:B------:R-:W-:Y:S02]  /*48b0*/  SHF.L.W.U32.HI R15, R20.reuse, 0x19, R20.reuse ;  /* 0x00000019140f7819 */ /* 0x140fe40000010e14 */
[--C-:B------:R-:W-:Y:S02]  /*48c0*/  SHF.L.W.U32.HI R28, R20, 0xe, R20.reuse ;  /* 0x0000000e141c7819 */ /* 0x100fe40000010e14 */
[----:B------:R-:W-:-:S02]  /*48d0*/  SHF.R.U32.HI R19, RZ, 0x3, R20 ;  /* 0x00000003ff137819 */ /* 0x000fc40000011614 */
[----:B------:R-:W-:Y:S02]  /*48e0*/  IADD3 R32, PT, PT, R29, R31, R30 ;  /* 0x0000001f1d207210 */ /* 0x000fe40007ffe01e */
[----:B------:R-:W-:Y:S02]  /*48f0*/  LOP3.LUT R15, R19, R15, R28, 0x96, !PT ;  /* 0x0000000f130f7212 */ /* 0x000fe400078e961c */
[----:B------:R-:W-:Y:S02]  /*4900*/  IADD3 R28, PT, PT, R9, UR10, R32 ;  /* 0x0000000a091c7c10 */ /* 0x000fe4000fffe020 */
[C-C-:B------:R-:W-:Y:S02]  /*4910*/  SHF.L.W.U32.HI R23, R6.reuse, 0x1e, R6.reuse ;  /* 0x0000001e06177819 */ /* 0x140fe40000010e06 */
[C---:B------:R-:W-:Y:S01]  /*4920*/  SHF.L.W.U32.HI R30, R6.reuse, 0x13, R6 ;  /* 0x00000013061e7819 */ /* 0x040fe20000010e06 */
[----:B------:R-:W-:Y:S01]  /*4930*/  IMAD.IADD R2, R27, 0x1, R28 ;  /* 0x000000011b027824 */ /* 0x000fe200078e021c */
[----:B------:R-:W-:-:S02]  /*4940*/  SHF.L.W.U32.HI R29, R6, 0xa, R6 ;  /* 0x0000000a061d7819 */ /* 0x000fc40000010e06 */
[----:B------:R-:W-:Y:S02]  /*4950*/  LOP3.LUT R16, R27, R16, R6, 0xe8, !PT ;  /* 0x000000101b107212 */ /* 0x000fe400078ee806 */
[----:B------:R-:W-:Y:S02]  /*4960*/  LOP3.LUT R23, R29, R23, R30, 0x96, !PT ;  /* 0x000000171d177212 */ /* 0x000fe400078e961e */
[C-C-:B------:R-:W-:Y:S02]  /*4970*/  SHF.L.W.U32.HI R19, R10.reuse, 0xf, R10.reuse ;  /* 0x0000000f0a137819 */ /* 0x140fe40000010e0a */
[--C-:B------:R-:W-:Y:S02]  /*4980*/  SHF.L.W.U32.HI R30, R10, 0xd, R10.reuse ;  /* 0x0000000d0a1e7819 */ /* 0x100fe40000010e0a */
[----:B------:R-:W-:Y:S02]  /*4990*/  IADD3 R17, PT, PT, R14, R15, R17 ;  /* 0x0000000f0e117210 */ /* 0x000fe40007ffe011 */
[----:B------:R-:W-:-:S02]  /*49a0*/  SHF.R.U32.HI R10, RZ, 0xa, R10 ;  /* 0x0000000aff0a7819 */ /* 0x000fc4000001160a */
[----:B------:R-:W-:Y:S02]  /*49b0*/  IADD3 R15, PT, PT, R4, R23, R16 ;  /* 0x00000017040f7210 */ /* 0x000fe40007ffe010 */
[C-C-:B------:R-:W-:Y:S02]  /*49c0*/  SHF.L.W.U32.HI R4, R2.reuse, 0x1a, R2.reuse ;  /* 0x0000001a02047819 */ /* 0x140fe40000010e02 */
[C-C-:B------:R-:W-:Y:S02]  /*49d0*/  SHF.L.W.U32.HI R23, R2.reuse, 0x15, R2.reuse ;  /* 0x0000001502177819 */ /* 0x140fe40000010e02 */
[----:B------:R-:W-:Y:S02]  /*49e0*/  SHF.L.W.U32.HI R29, R2, 0x7, R2 ;  /* 0x00000007021d7819 */ /* 0x000fe40000010e02 */
[----:B------:R-:W-:Y:S02]  /*49f0*/  LOP3.LUT R10, R10, R19, R30, 0x96, !PT ;  /* 0x000000130a0a7212 */ /* 0x000fe400078e961e */
[----:B------:R-:W-:-:S02]  /*4a00*/  LOP3.LUT R30, R29, R4, R23, 0x96, !PT ;  /* 0x000000041d1e7212 */ /* 0x000fc400078e9617 */
[----:B------:R-:W-:Y:S01]  /*4a10*/  LOP3.LUT R23, R8, R2, R3, 0xb8, !PT ;  /* 0x0000000208177212 */ /* 0x000fe200078eb803 */
[----:B------:R-:W-:Y:S01]  /*4a20*/  IMAD.IADD R4, R10, 0x1, R17 ;  /* 0x000000010a047824 */ /* 0x000fe200078e0211 */
[C---:B------:R-:W-:Y:S02]  /*4a30*/  SHF.L.W.U32.HI R14, R15.reuse, 0x1e, R15 ;  /* 0x0000001e0f0e7819 */ /* 0x040fe40000010e0f */
[----:B------:R-:W-:Y:S02]  /*4a40*/  IADD3 R23, PT, PT, R30, R23, R7 ;  /* 0x000000171e177210 */ /* 0x000fe40007ffe007 */
[C-C-:B------:R-:W-:Y:S02]  /*4a50*/  SHF.L.W.U32.HI R19, R15.reuse, 0x13, R15.reuse ;  /* 0x000000130f137819 */ /* 0x140fe40000010e0f */
[----:B------:R-:W-:Y:S02]  /*4a60*/  SHF.L.W.U32.HI R16, R15, 0xa, R15 ;  /* 0x0000000a0f107819 */ /* 0x000fe40000010e0f */
[----:B------:R-:W-:-:S02]  /*4a70*/  IADD3 R24, PT, PT, R13, R24, R20 ;  /* 0x000000180d187210 */ /* 0x000fc40007ffe014 */
[----:B------:R-:W-:Y:S01]  /*4a80*/  IADD3 R13, PT, PT, R4, UR11, R23 ;  /* 0x0000000b040d7c10 */ /* 0x000fe2000fffe017 */
[----:B------:R-:W0:Y:S01]  /*4a90*/  LDCU.128 UR8, c[0x3][0xf0] ;  /* 0x00c01e00ff0877ac */ /* 0x000e220008000c00 */
[----:B------:R-:W-:Y:S02]  /*4aa0*/  LOP3.LUT R10, R16, R14, R19, 0x96, !PT ;  /* 0x0000000e100a7212 */ /* 0x000fe400078e9613 */
[C---:B------:R-:W-:Y:S01]  /*4ab0*/  LOP3.LUT R27, R6.reuse, R27, R15, 0xe8, !PT ;  /* 0x0000001b061b7212 */ /* 0x040fe200078ee80f */
[----:B------:R-:W-:Y:S01]  /*4ac0*/  IMAD.IADD R7, R6, 0x1, R13 ;  /* 0x0000000106077824 */ /* 0x000fe200078e020d */
[----:B------:R-:W-:Y:S02]  /*4ad0*/  SHF.L.W.U32.HI R14, R9, 0xf, R9 ;  /* 0x0000000f090e7819 */ /* 0x000fe40000010e09 */
[----:B------:R-:W-:Y:S02]  /*4ae0*/  IADD3 R10, PT, PT, R25, R10, R27 ;  /* 0x0000000a190a7210 */ /* 0x000fe40007ffe01b */
[----:B------:R-:W-:-:S02]  /*4af0*/  SHF.L.W.U32.HI R17, R9, 0xd, R9 ;  /* 0x0000000d09117819 */ /* 0x000fc40000010e09 */
[----:B------:R-:W-:Y:S02]  /*4b00*/  SHF.R.U32.HI R9, RZ, 0xa, R9 ;  /* 0x0000000aff097819 */ /* 0x000fe40000011609 */
[C-C-:B------:R-:W-:Y:S02]  /*4b10*/  SHF.L.W.U32.HI R16, R10.reuse, 0x1e, R10.reuse ;  /* 0x0000001e0a107819 */ /* 0x140fe40000010e0a */
[C-C-:B------:R-:W-:Y:S02]  /*4b20*/  SHF.L.W.U32.HI R19, R10.reuse, 0x13, R10.reuse ;  /* 0x000000130a137819 */ /* 0x140fe40000010e0a */
[----:B------:R-:W-:Y:S02]  /*4b30*/  SHF.L.W.U32.HI R20, R10, 0xa, R10 ;  /* 0x0000000a0a147819 */ /* 0x000fe40000010e0a */
[C-C-:B------:R-:W-:Y:S02]  /*4b40*/  SHF.L.W.U32.HI R23, R7.reuse, 0x1a, R7.reuse ;  /* 0x0000001a07177819 */ /* 0x140fe40000010e07 */
[----:B------:R-:W-:-:S02]  /*4b50*/  SHF.L.W.U32.HI R30, R7, 0x15, R7 ;  /* 0x00000015071e7819 */ /* 0x000fc40000010e07 */
[----:B------:R-:W-:Y:S02]  /*4b60*/  SHF.L.W.U32.HI R25, R7, 0x7, R7 ;  /* 0x0000000707197819 */ /* 0x000fe40000010e07 */
[----:B------:R-:W-:Y:S02]  /*4b70*/  LOP3.LUT R9, R9, R14, R17, 0x96, !PT ;  /* 0x0000000e09097212 */ /* 0x000fe400078e9611 */
[----:B------:R-:W-:Y:S02]  /*4b80*/  LOP3.LUT R19, R20, R16, R19, 0x96, !PT ;  /* 0x0000001014137212 */ /* 0x000fe400078e9613 */
[----:B------:R-:W-:Y:S02]  /*4b90*/  LOP3.LUT R23, R25, R23, R30, 0x96, !PT ;  /* 0x0000001719177212 */ /* 0x000fe400078e961e */
[----:B------:R-:W-:Y:S01]  /*4ba0*/  LOP3.LUT R14, R15, R6, R10, 0xe8, !PT ;  /* 0x000000060f0e7212 */ /* 0x000fe200078ee80a */
[----:B------:R-:W-:Y:S01]  /*4bb0*/  IMAD.IADD R6, R9, 0x1, R24 ;  /* 0x0000000109067824 */ /* 0x000fe200078e0218 */
[----:B------:R-:W-:-:S02]  /*4bc0*/  LOP3.LUT R16, R3, R7, R2, 0xb8, !PT ;  /* 0x0000000703107212 */ /* 0x000fc400078eb802 */
[----:B------:R-:W-:Y:S02]  /*4bd0*/  IADD3 R9, PT, PT, R28, R19, R14 ;  /* 0x000000131c097210 */ /* 0x000fe40007ffe00e */
[----:B------:R-:W-:Y:S02]  /*4be0*/  IADD3 R27, PT, PT, R23, R16, R8 ;  /* 0x00000010171b7210 */ /* 0x000fe40007ffe008 */
[C-C-:B------:R-:W-:Y:S02]  /*4bf0*/  SHF.L.W.U32.HI R16, R18.reuse, 0x19, R18.reuse ;  /* 0x0000001912107819 */ /* 0x140fe40000010e12 */
[--C-:B------:R-:W-:Y:S02]  /*4c00*/  SHF.L.W.U32.HI R23, R18, 0xe, R18.reuse ;  /* 0x0000000e12177819 */ /* 0x100fe40000010e12 */
[----:B------:R-:W-:Y:S02]  /*4c10*/  SHF.R.U32.HI R14, RZ, 0x3, R18 ;  /* 0x00000003ff0e7819 */ /* 0x000fe40000011612 */
[----:B------:R-:W-:-:S02]  /*4c20*/  SHF.L.W.U32.HI R8, R21, 0x19, R21 ;  /* 0x0000001915087819 */ /* 0x000fc40000010e15 */
[----:B------:R-:W-:Y:S02]  /*4c30*/  LOP3.LUT R16, R14, R16, R23, 0x96, !PT ;  /* 0x000000100e107212 */ /* 0x000fe400078e9617 */
[--C-:B------:R-:W-:Y:S02]  /*4c40*/  SHF.L.W.U32.HI R17, R21, 0xe, R21.reuse ;  /* 0x0000000e15117819 */ /* 0x100fe40000010e15 */
[----:B------:R-:W-:Y:S02]  /*4c50*/  SHF.R.U32.HI R19, RZ, 0x3, R21 ;  /* 0x00000003ff137819 */ /* 0x000fe40000011615 */
[----:B0-----:R-:W-:Y:S01]  /*4c60*/  IADD3 R14, PT, PT, R6, UR8, R27 ;  /* 0x00000008060e7c10 */ /* 0x001fe2000fffe01b */
[----:B------:R-:W0:Y:S01]  /*4c70*/  S2UR UR8, SR_CgaCtaId ;  /* 0x00000000000879c3 */ /* 0x000e220000008800 */
[C-C-:B------:R-:W-:Y:S02]  /*4c80*/  SHF.L.W.U32.HI R20, R9.reuse, 0x1e, R9.reuse ;  /* 0x0000001e09147819 */ /* 0x140fe40000010e09 */
[----:B------:R-:W-:-:S02]  /*4c90*/  SHF.L.W.U32.HI R25, R9, 0x13, R9 ;  /* 0x0000001309197819 */ /* 0x000fc40000010e09 */
[----:B------:R-:W-:Y:S02]  /*4ca0*/  SHF.L.W.U32.HI R24, R9, 0xa, R9 ;  /* 0x0000000a09187819 */ /* 0x000fe40000010e09 */
[----:B------:R-:W-:Y:S01]  /*4cb0*/  LOP3.LUT R17, R19, R8, R17, 0x96, !PT ;  /* 0x0000000813117212 */ /* 0x000fe200078e9611 */
[----:B------:R-:W-:Y:S01]  /*4cc0*/  IMAD.IADD R8, R15, 0x1, R14 ;  /* 0x000000010f087824 */ /* 0x000fe200078e020e */
[----:B------:R-:W-:Y:S02]  /*4cd0*/  LOP3.LUT R24, R24, R20, R25, 0x96, !PT ;  /* 0x0000001418187212 */ /* 0x000fe400078e9619 */
[C-C-:B------:R-:W-:Y:S02]  /*4ce0*/  SHF.L.W.U32.HI R19, R4.reuse, 0xf, R4.reuse ;  /* 0x0000000f04137819 */ /* 0x140fe40000010e04 */
[--C-:B------:R-:W-:Y:S02]  /*4cf0*/  SHF.L.W.U32.HI R20, R4, 0xd, R4.reuse ;  /* 0x0000000d04147819 */ /* 0x100fe40000010e04 */
[----:B------:R-:W-:-:S02]  /*4d00*/  SHF.R.U32.HI R4, RZ, 0xa, R4 ;  /* 0x0000000aff047819 */ /* 0x000fc40000011604 */
[C-C-:B------:R-:W-:Y:S02]  /*4d10*/  SHF.L.W.U32.HI R23, R8.reuse, 0x1a, R8.reuse ;  /* 0x0000001a08177819 */ /* 0x140fe40000010e08 */
[C-C-:B------:R-:W-:Y:S02]  /*4d20*/  SHF.L.W.U32.HI R28, R8.reuse, 0x15, R8.reuse ;  /* 0x00000015081c7819 */ /* 0x140fe40000010e08 */
[----:B------:R-:W-:Y:S02]  /*4d30*/  SHF.L.W.U32.HI R25, R8, 0x7, R8 ;  /* 0x0000000708197819 */ /* 0x000fe40000010e08 */
[----:B------:R-:W-:Y:S01]  /*4d40*/  LOP3.LUT R15, R10, R15, R9, 0xe8, !PT ;  /* 0x0000000f0a0f7212 */ /* 0x000fe200078ee809 */
[----:B0-----:R-:W-:Y:S01]  /*4d50*/  ULEA UR7, UR8, UR7, 0x18 ;  /* 0x0000000708077291 */ /* 0x001fe2000f8ec0ff */
[----:B------:R-:W-:Y:S02]  /*4d60*/  IADD3 R12, PT, PT, R12, R17, R5 ;  /* 0x000000110c0c7210 */ /* 0x000fe40007ffe005 */
        /* <DEDUP_REMOVED lines=9> */
[C-C-:B------:R-:W-:Y:S02]  /*4e00*/  SHF.L.W.U32.HI R15, R4.reuse, 0x1e, R4.reuse ;  /* 0x0000001e040f7819 */ /* 0x140fe40000010e04 */
[C-C-:B------:R-:W-:Y:S02]  /*4e10*/  SHF.L.W.U32.HI R24, R4.reuse, 0x13, R4.reuse ;  /* 0x0000001304187819 */ /* 0x140fe40000010e04 */
[----:B------:R-:W-:Y:S02]  /*4e20*/  SHF.L.W.U32.HI R17, R4, 0xa, R4 ;  /* 0x0000000a04117819 */ /* 0x000fe40000010e04 */
[----:B------:R-:W-:Y:S02]  /*4e30*/  LOP3.LUT R12, R26, R13, R20, 0x96, !PT ;  /* 0x0000000d1a0c7212 */ /* 0x000fe400078e9614 */
[----:B------:R-:W-:-:S02]  /*4e40*/  IADD3 R13, PT, PT, R5, UR9, R28 ;  /* 0x00000009050d7c10 */ /* 0x000fc4000fffe01c */
[----:B------:R-:W-:Y:S02]  /*4e50*/  LOP3.LUT R17, R17, R15, R24, 0x96, !PT ;  /* 0x0000000f11117212 */ /* 0x000fe400078e9618 */
[--C-:B------:R-:W-:Y:S01]  /*4e60*/  SHF.L.W.U32.HI R15, R6, 0xf, R6.reuse ;  /* 0x0000000f060f7819 */ /* 0x100fe20000010e06 */
[----:B------:R-:W-:Y:S01]  /*4e70*/  IMAD.IADD R3, R10, 0x1, R13 ;  /* 0x000000010a037824 */ /* 0x000fe200078e020d */
[--C-:B------:R-:W-:Y:S02]  /*4e80*/  SHF.L.W.U32.HI R20, R6, 0xd, R6.reuse ;  /* 0x0000000d06147819 */ /* 0x100fe40000010e06 */
[----:B------:R-:W-:Y:S02]  /*4e90*/  SHF.R.U32.HI R6, RZ, 0xa, R6 ;  /* 0x0000000aff067819 */ /* 0x000fe40000011606 */
[----:B------:R-:W-:Y:S02]  /*4ea0*/  LOP3.LUT R19, R9, R10, R4, 0xe8, !PT ;  /* 0x0000000a09137212 */ /* 0x000fe400078ee804 */
[----:B------:R-:W-:-:S02]  /*4eb0*/  LOP3.LUT R6, R6, R15, R20, 0x96, !PT ;  /* 0x0000000f06067212 */ /* 0x000fc400078e9614 */
[----:B------:R-:W-:Y:S02]  /*4ec0*/  IADD3 R21, PT, PT, R22, R16, R21 ;  /* 0x0000001016157210 */ /* 0x000fe40007ffe015 */
[----:B------:R-:W-:Y:S02]  /*4ed0*/  IADD3 R15, PT, PT, R14, R17, R19 ;  /* 0x000000110e0f7210 */ /* 0x000fe40007ffe013 */
[C---:B------:R-:W-:Y:S01]  /*4ee0*/  SHF.L.W.U32.HI R16, R3.reuse, 0x1a, R3 ;  /* 0x0000001a03107819 */ /* 0x040fe20000010e03 */
[----:B------:R-:W-:Y:S01]  /*4ef0*/  IMAD.IADD R6, R6, 0x1, R21 ;  /* 0x0000000106067824 */ /* 0x000fe200078e0215 */
        /* <DEDUP_REMOVED lines=10> */
[----:B------:R-:W-:Y:S02]  /*4fa0*/  IADD3 R14, PT, PT, R13, R14, R10 ;  /* 0x0000000e0d0e7210 */ /* 0x000fe40007ffe00a */
[----:B------:R-:W-:Y:S02]  /*4fb0*/  IADD3 R10, PT, PT, R6, UR10, R19 ;  /* 0x0000000a060a7c10 */ /* 0x000fe4000fffe013 */
[----:B------:R-:W-:Y:S02]  /*4fc0*/  IADD3 R17, PT, PT, R11, R12, R18 ;  /* 0x0000000c0b117210 */ /* 0x000fe40007ffe012 */
[C-C-:B------:R-:W-:Y:S02]  /*4fd0*/  SHF.L.W.U32.HI R2, R5.reuse, 0xf, R5.reuse ;  /* 0x0000000f05027819 */ /* 0x140fe40000010e05 */
[----:B------:R-:W-:-:S02]  /*4fe0*/  SHF.L.W.U32.HI R11, R5, 0xd, R5 ;  /* 0x0000000d050b7819 */ /* 0x000fc40000010e05 */
[----:B------:R-:W-:Y:S01]  /*4ff0*/  SHF.R.U32.HI R6, RZ, 0xa, R5 ;  /* 0x0000000aff067819 */ /* 0x000fe20000011605 */
[----:B------:R-:W-:Y:S01]  /*5000*/  IMAD.IADD R5, R9, 0x1, R10 ;  /* 0x0000000109057824 */ /* 0x000fe200078e020a */
        /* <DEDUP_REMOVED lines=9> */
[----:B------:R-:W-:Y:S02]  /*50a0*/  LOP3.LUT R16, R18, R16, R19, 0x96, !PT ;  /* 0x0000001012107212 */ /* 0x000fe400078e9613 */
[----:B------:R-:W-:Y:S01]  /*50b0*/  LOP3.LUT R6, R8, R5, R3, 0xb8, !PT ;  /* 0x0000000508067212 */ /* 0x000fe200078eb803 */
[----:B------:R-:W-:Y:S01]  /*50c0*/  IMAD.IADD R2, R2, 0x1, R17 ;  /* 0x0000000102027824 */ /* 0x000fe200078e0211 */
[----:B------:R-:W-:Y:S01]  /*50d0*/  IADD3 R9, PT, PT, R10, R9, R12 ;  /* 0x000000090a097210 */ /* 0x000fe20007ffe00c */
[----:B------:R-:W-:Y:S01]  /*50e0*/  VIADD R5, R5, 0x9b05688c ;  /* 0x9b05688c05057836 */ /* 0x000fe20000000000 */
[----:B------:R-:W-:-:S02]  /*50f0*/  IADD3 R7, PT, PT, R16, R6, R7 ;  /* 0x0000000610077210 */ /* 0x000fc40007ffe007 */
[C-C-:B------:R-:W-:Y:S01]  /*5100*/  SHF.L.W.U32.HI R6, R9.reuse, 0x1e, R9.reuse ;  /* 0x0000001e09067819 */ /* 0x140fe20000010e09 */
[C---:B------:R-:W-:Y:S01]  /*5110*/  VIADD R13, R9.reuse, 0xbb67ae85 ;  /* 0xbb67ae85090d7836 */ /* 0x040fe20000000000 */
[C-C-:B------:R-:W-:Y:S02]  /*5120*/  SHF.L.W.U32.HI R11, R9.reuse, 0x13, R9.reuse ;  /* 0x00000013090b7819 */ /* 0x140fe40000010e09 */
[----:B------:R-:W-:Y:S02]  /*5130*/  SHF.L.W.U32.HI R10, R9, 0xa, R9 ;  /* 0x0000000a090a7819 */ /* 0x000fe40000010e09 */
[----:B------:R-:W-:Y:S02]  /*5140*/  IADD3 R7, PT, PT, R2, UR11, R7 ;  /* 0x0000000b02077c10 */ /* 0x000fe4000fffe007 */
[----:B------:R-:W-:Y:S02]  /*5150*/  LOP3.LUT R6, R10, R6, R11, 0x96, !PT ;  /* 0x000000060a067212 */ /* 0x000fe400078e960b */
[C---:B------:R-:W-:Y:S01]  /*5160*/  LOP3.LUT R10, R14.reuse, R15, R9, 0xe8, !PT ;  /* 0x0000000f0e0a7212 */ /* 0x040fe200078ee809 */
[----:B------:R-:W-:Y:S01]  /*5170*/  VIADD R15, R15, 0xa54ff53a ;  /* 0xa54ff53a0f0f7836 */ /* 0x000fe20000000000 */
[C---:B------:R-:W-:Y:S01]  /*5180*/  IADD3 R4, PT, PT, R7.reuse, 0x510e527f, R4 ;  /* 0x510e527f07047810 */ /* 0x040fe20007ffe004 */
[----:B------:R-:W-:Y:S01]  /*5190*/  VIADD R14, R14, 0x3c6ef372 ;  /* 0x3c6ef3720e0e7836 */ /* 0x000fe20000000000 */
[----:B------:R-:W-:Y:S01]  /*51a0*/  IADD3 R10, PT, PT, R7, R6, R10 ;  /* 0x00000006070a7210 */ /* 0x000fe20007ffe00a */
[----:B------:R-:W-:Y:S01]  /*51b0*/  VIADD R7, R8, 0x5be0cd19 ;  /* 0x5be0cd1908077836 */ /* 0x000fe20000000000 */
[----:B------:R-:W-:Y:S01]  /*51c0*/  LEA R2, R0, UR7, 0x5 ;  /* 0x0000000700027c11 */ /* 0x000fe2000f8e28ff */
[----:B------:R-:W-:-:S02]  /*51d0*/  VIADD R6, R3, 0x1f83d9ab ;  /* 0x1f83d9ab03067836 */ /* 0x000fc40000000000 */
[----:B------:R-:W-:-:S03]  /*51e0*/  VIADD R12, R10, 0x6a09e667 ;  /* 0x6a09e6670a0c7836 */ /* 0x000fc60000000000 */
[----:B------:R1:W-:Y:S04]  /*51f0*/  STS.128 [R2+0x10], R4 ;  /* 0x0000100402007388 */ /* 0x0003e80000000c00 */
[----:B------:R1:W-:Y:S01]  /*5200*/  STS.128 [R2], R12 ;  /* 0x0000000c02007388 */ /* 0x0003e20000000c00 */
[----:B------:R-:W-:Y:S05]  /*5210*/  BRA `(.L_x_2) ;  /* 0x0000000000187947 */ /* 0x000fea0003800000 */
.L_x_1:
[----:B------:R-:W0:Y:S01]  /*5220*/  S2UR UR8, SR_CgaCtaId ;  /* 0x00000000000879c3 */ /* 0x000e220000008800 */
[----:B------:R-:W-:Y:S02]  /*5230*/  UMOV UR7, 0x400 ;  /* 0x0000040000077882 */ /* 0x000fe40000000000 */
[----:B0-----:R-:W-:-:S06]  /*5240*/  ULEA UR7, UR8, UR7, 0x18 ;  /* 0x0000000708077291 */ /* 0x001fcc000f8ec0ff */
[----:B------:R-:W-:-:S05]  /*5250*/  LEA R2, R0, UR7, 0x5 ;  /* 0x0000000700027c11 */ /* 0x000fca000f8e28ff */
[----:B------:R0:W-:Y:S04]  /*5260*/  STS.128 [R2], RZ ;  /* 0x000000ff02007388 */ /* 0x0001e80000000c00 */
[----:B------:R0:W-:Y:S02]  /*5270*/  STS.128 [R2+0x10], RZ ;  /* 0x000010ff02007388 */ /* 0x0001e40000000c00 */
.L_x_2:
[----:B------:R-:W-:Y:S05]  /*5280*/  BSYNC.RECONVERGENT B0 ;  /* 0x0000000000007941 */ /* 0x000fea0003800200 */
.L_x_0:
[----:B------:R-:W2:Y:S01]  /*5290*/  LDCU UR7, c[0x0][0x3a0] ;  /* 0x00007400ff0777ac */ /* 0x000ea20008000800 */
[----:B------:R-:W-:Y:S01]  /*52a0*/  BSSY.RECONVERGENT B0, `(.L_x_3) ;  /* 0x0000616000007945 */ /* 0x000fe20003800200 */
[----:B------:R-:W-:Y:S01]  /*52b0*/  CS2R R20, SRZ ;  /* 0x0000000000147805 */ /* 0x000fe2000001ff00 */
[----:B------:R-:W-:Y:S01]  /*52c0*/  IMAD.MOV.U32 R18, RZ, RZ, RZ ;  /* 0x000000ffff127224 */ /* 0x000fe200078e00ff */
[----:B------:R-:W2:Y:S02]  /*52d0*/  LDCU.128 UR16, c[0x0][0x390] ;  /* 0x00007200ff1077ac */ /* 0x000ea40008000c00 */
[----:B--2---:R-:W-:Y:S01]  /*52e0*/  UIADD3 UR7, UP0, UPT, UR16, UR7, URZ ;  /* 0x0000000710077290 */ /* 0x004fe2000ff1e0ff */
[----:B------:R-:W-:Y:S01]  /*52f0*/  BAR.SYNC.DEFER_BLOCKING 0x0 ;  /* 0x0000000000007b1d */ /* 0x000fe20000010000 */
[----:B------:R-:W-:Y:S02]  /*5300*/  IADD3 R19, P0, PT, R0, UR16, RZ ;  /* 0x0000001000137c10 */ /* 0x000fe4000ff1e0ff */
[----:B------:R-:W-:-:S02]  /*5310*/  UIADD3.X UR8, UPT, UPT, URZ, UR17, URZ, UP0, !UPT ;  /* 0x00000011ff087290 */ /* 0x000fc400087fe4ff */
[----:B------:R-:W-:Y:S01]  /*5320*/  UISETP.LT.U32.AND UP0, UPT, UR7, UR18, UPT ;  /* 0x000000120700728c */ /* 0x000fe2000bf01070 */
[----:B------:R-:W-:Y:S01]  /*5330*/  IMAD.X R16, RZ, RZ, UR17, P0 ;  /* 0x00000011ff107e24 */ /* 0x000fe200080e06ff */
[----:B------:R-:W-:Y:S02]  /*5340*/  ISETP.NE.AND P0, PT, RZ, UR6, PT ;  /* 0x00000006ff007c0c */ /* 0x000fe4000bf05270 */
[----:B------:R-:W-:-:S04]  /*5350*/  UISETP.LT.U32.AND.EX UP0, UPT, UR8, UR19, UPT, UP0 ;  /* 0x000000130800728c */ /* 0x000fc8000bf01100 */
[----:B------:R-:W-:Y:S02]  /*5360*/  USEL UR7, UR7, UR18, UP0 ;  /* 0x0000001207077287 */ /* 0x000fe40008000000 */
[----:B------:R-:W-:-:S04]  /*5370*/  USEL UR8, UR8, UR19, UP0 ;  /* 0x0000001308087287 */ /* 0x000fc80008000000 */
[----:B------:R-:W-:-:S04]  /*5380*/  ISETP.GE.U32.AND P1, PT, R19, UR7, PT ;  /* 0x0000000713007c0c */ /* 0x000fc8000bf26070 */
[----:B------:R-:W-:-:S13]  /*5390*/  ISETP.GE.U32.OR.EX P0, PT, R16, UR8, !P0, P1 ;  /* 0x0000000810007c0c */ /* 0x000fda000c706510 */
[----:B------:R-:W-:Y:S05]  /*53a0*/  @P0 BRA `(.L_x_4) ;  /* 0x0000006000140947 */ /* 0x000fea0003800000 */
[----:B------:R-:W-:Y:S01]  /*53b0*/  IMAD.MOV.U32 R18, RZ, RZ, RZ ;  /* 0x000000ffff127224 */ /* 0x000fe200078e00ff */
[----:B------:R-:W-:-:S07]  /*53c0*/  CS2R R20, SRZ ;  /* 0x0000000000147805 */ /* 0x000fce000001ff00 */
.L_x_21:
[----:B------:R-:W1:Y:S01]  /*53d0*/  LDC.64 R8, c[0x3][RZ] ;  /* 0x00c00000ff087b82 */ /* 0x000e620000000a00 */
[----:B------:R-:W2:Y:S01]  /*53e0*/  LDCU.128 UR16, c[0x3][0x10] ;  /* 0x00c00200ff1077ac */ /* 0x000ea20008000c00 */
[----:B------:R-:W-:Y:S01]  /*53f0*/  UISETP.GE.U32.AND UP0, UPT, UR6, 0x4, UPT ;  /* 0x000000040600788c */ /* 0x000fe2000bf06070 */
[----:B-1----:R-:W-:-:S04]  /*5400*/  IADD3 R7, PT, PT, R19, -0x4f124230, R8 ;  /* 0xb0edbdd013077810 */ /* 0x002fc80007ffe008 */
[C---:B------:R-:W-:Y:S01]  /*5410*/  IADD3 R5, PT, PT, -R7.reuse, 0x5ab00ac5, RZ ;  /* 0x5ab00ac507057810 */ /* 0x040fe20007ffe1ff */
[----:B------:R-:W-:-:S05]  /*5420*/  VIADD R10, R7, 0xa54ff53a ;  /* 0xa54ff53a070a7836 */ /* 0x000fca0000000000 */
[C-C-:B------:R-:W-:Y:S02]  /*5430*/  SHF.L.W.U32.HI R3, R10.reuse, 0x15, R10.reuse ;  /* 0x000000150a037819 */ /* 0x140fe40000010e0a */
[C-C-:B0-----:R-:W-:Y:S02]  /*5440*/  SHF.L.W.U32.HI R2, R10.reuse, 0x7, R10.reuse ;  /* 0x000000070a027819 */ /* 0x141fe40000010e0a */
[C---:B------:R-:W-:Y:S02]  /*5450*/  SHF.L.W.U32.HI R0, R10.reuse, 0x1a, R10 ;  /* 0x0000001a0a007819 */ /* 0x040fe40000010e0a */
[----:B------:R-:W-:Y:S02]  /*5460*/  LOP3.LUT R4, R10, 0x510e527f, RZ, 0xc0, !PT ;  /* 0x510e527f0a047812 */ /* 0x000fe400078ec0ff */
[----:B------:R-:W-:Y:S02]  /*5470*/  LOP3.LUT R0, R2, R0, R3, 0x96, !PT ;  /* 0x0000000002007212 */ /* 0x000fe400078e9603 */
[----:B------:R-:W0:Y:S01]  /*5480*/  LDC.64 R2, c[0x3][0x8] ;  /* 0x00c00200ff027b82 */ /* 0x000e220000000a00 */
[----:B------:R-:W-:-:S04]  /*5490*/  LOP3.LUT R4, R4, 0x9b05688c, R5, 0xf8, !PT ;  /* 0x9b05688c04047812 */ /* 0x000fc800078ef805 */
[----:B------:R-:W-:-:S04]  /*54a0*/  IADD3 R8, PT, PT, R4, R9, R0 ;  /* 0x0000000904087210 */ /* 0x000fc80007ffe000 */
        /* <DEDUP_REMOVED lines=8> */
[----:B0-----:R-:W-:-:S04]  /*5530*/  IADD3 R2, PT, PT, R6, R2, R9 ;  /* 0x0000000206027210 */ /* 0x001fc80007ffe009 */
        /* <DEDUP_REMOVED lines=16> */
[----:B------:R-:W-:-:S04]  /*5640*/  LOP3.LUT R11, R14, R5, R11, 0xf8, !PT ;  /* 0x000000050e0b7212 */ /* 0x000fc800078ef80b */
[----:B------:R-:W-:Y:S01]  /*5650*/  IADD3 R3, PT, PT, R3, R11, R10 ;  /* 0x0000000b03037210 */ /* 0x000fe20007ffe00a */
[----:B------:R-:W-:-:S04]  /*5660*/  VIADD R10, R7, 0x8909ae5 ;  /* 0x08909ae5070a7836 */ /* 0x000fc80000000000 */
[----:B--2---:R-:W-:Y:S01]  /*5670*/  VIADD R3, R3, UR16 ;  /* 0x0000001003037c36 */ /* 0x004fe20008000000 */
        /* <DEDUP_REMOVED lines=8> */
[----:B------:R-:W-:Y:S02]  /*5700*/  LOP3.LUT R11, R10, 0xd16e48e2, RZ, 0xc0, !PT ;  /* 0xd16e48e20a0b7812 */ /* 0x000fe400078ec0ff */
[----:B------:R-:W-:-:S02]  /*5710*/  LOP3.LUT R14, R15, R13, R14, 0x96, !PT ;  /* 0x0000000d0f0e7212 */ /* 0x000fc400078e960e */
[----:B------:R-:W-:Y:S02]  /*5720*/  LOP3.LUT R12, R0, R7, R4, 0xb8, !PT ;  /* 0x00000007000c7212 */ /* 0x000fe400078eb804 */
[----:B------:R-:W-:Y:S02]  /*5730*/  IADD3 R9, PT, PT, R8, R9, R11 ;  /* 0x0000000908097210 */ /* 0x000fe40007ffe00b */
[----:B------:R-:W-:-:S03]  /*5740*/  IADD3 R5, PT, PT, R14, R12, R5 ;  /* 0x0000000c0e057210 */ /* 0x000fc60007ffe005 */
[----:B------:R-:W-:Y:S02]  /*5750*/  VIADD R9, R9, 0xc9857fb0 ;  /* 0xc9857fb009097836 */ /* 0x000fe40000000000 */
[----:B------:R-:W-:-:S03]  /*5760*/  VIADD R5, R5, UR17 ;  /* 0x0000001105057c36 */ /* 0x000fc60008000000 */
[C---:B------:R-:W-:Y:S01]  /*5770*/  SHF.L.W.U32.HI R11, R9.reuse, 0x1e, R9 ;  /* 0x0000001e090b7819 */ /* 0x040fe20000010e09 */
[C---:B------:R-:W-:Y:S01]  /*5780*/  IMAD.IADD R8, R9.reuse, 0x1, R5 ;  /* 0x0000000109087824 */ /* 0x040fe200078e0205 */
[C-C-:B------:R-:W-:Y:S02]  /*5790*/  SHF.L.W.U32.HI R12, R9.reuse, 0x13, R9.reuse ;  /* 0x00000013090c7819 */ /* 0x140fe40000010e09 */
[----:B------:R-:W-:Y:S02]  /*57a0*/  SHF.L.W.U32.HI R13, R9, 0xa, R9 ;  /* 0x0000000a090d7819 */ /* 0x000fe40000010e09 */
[C-C-:B------:R-:W-:Y:S02]  /*57b0*/  SHF.L.W.U32.HI R14, R8.reuse, 0x1a, R8.reuse ;  /* 0x0000001a080e7819 */ /* 0x140fe40000010e08 */
[C-C-:B------:R-:W-:Y:S02]  /*57c0*/  SHF.L.W.U32.HI R15, R8.reuse, 0x15, R8.reuse ;  /* 0x00000015080f7819 */ /* 0x140fe40000010e08 */
[----:B------:R-:W-:-:S02]  /*57d0*/  SHF.L.W.U32.HI R17, R8, 0x7, R8 ;  /* 0x0000000708117819 */ /* 0x000fc40000010e08 */
[----:B------:R-:W-:Y:S02]  /*57e0*/  LOP3.LUT R11, R13, R11, R12, 0x96, !PT ;  /* 0x0000000b0d0b7212 */ /* 0x000fe400078e960c */
[----:B------:R-:W-:Y:S02]  /*57f0*/  LOP3.LUT R12, R10, 0x6a09e667, R9, 0xe8, !PT ;  /* 0x6a09e6670a0c7812 */ /* 0x000fe400078ee809 */
[----:B------:R-:W-:Y:S02]  /*5800*/  LOP3.LUT R15, R17, R14, R15, 0x96, !PT ;  /* 0x0000000e110f7212 */ /* 0x000fe400078e960f */
        /* <DEDUP_REMOVED lines=46> */
[----:B------:R-:W-:Y:S02]  /*5af0*/  IADD3 R8, PT, PT, R15, R17, R8 ;  /* 0x000000110f087210 */ /* 0x000fe40007ffe008 */
[----:B------:R-:W-:-:S03]  /*5b00*/  IADD3 R3, PT, PT, R5, R12, R3 ;  /* 0x0000000c05037210 */ /* 0x000fc60007ffe003 */
[----:B------:R-:W-:Y:S01]  /*5b10*/  VIADD R8, R8, UR17 ;  /* 0x0000001108087c36 */ /* 0x000fe20008000000 */
        /* <DEDUP_REMOVED lines=16> */
[C-C-:B------:R-:W-:Y:S02]  /*5c20*/  SHF.L.W.U32.HI R12, R0.reuse, 0xa, R0.reuse ;  /* 0x0000000a000c7819 */ /* 0x140fe40000010e00 */
[----:B------:R-:W-:Y:S01]  /*5c30*/  LOP3.LUT R14, R3, R4, R0, 0xe8, !PT ;  /* 0x00000004030e7212 */ /* 0x000fe200078ee800 */
        /* <DEDUP_REMOVED lines=8> */
[C-C-:B------:R-:W-:Y:S02]  /*5cc0*/  SHF.L.W.U32.HI R2, R13.reuse, 0x1e, R13.reuse ;  /* 0x0000001e0d027819 */ /* 0x140fe40000010e0d */
[C-C-:B------:R-:W-:Y:S02]  /*5cd0*/  SHF.L.W.U32.HI R15, R13.reuse, 0x13, R13.reuse ;  /* 0x000000130d0f7819 */ /* 0x140fe40000010e0d */
[--C-:B------:R-:W-:Y:S02]  /*5ce0*/  SHF.L.W.U32.HI R10, R13, 0xa, R13.reuse ;  /* 0x0000000a0d0a7819 */ /* 0x100fe40000010e0d */
[----:B------:R-:W-:Y:S02]  /*5cf0*/  IADD3 R6, PT, PT, R17, R14, R6 ;  /* 0x0000000e11067210 */ /* 0x000fe40007ffe006 */
[----:B------:R-:W-:Y:S02]  /*5d00*/  LOP3.LUT R12, R0, R3, R13, 0xe8, !PT ;  /* 0x00000003000c7212 */ /* 0x000fe400078ee80d */
[----:B------:R-:W-:Y:S01]  /*5d10*/  LOP3.LUT R10, R10, R2, R15, 0x96, !PT ;  /* 0x000000020a0a7212 */ /* 0x000fe200078e960f */
[----:B------:R-:W-:Y:S01]  /*5d20*/  VIADD R6, R6, UR19 ;  /* 0x0000001306067c36 */ /* 0x000fe20008000000 */
[----:B------:R-:W0:Y:S01]  /*5d30*/  LDC.64 R2, c[0x3][0x30] ;  /* 0x00c00c00ff027b82 */ /* 0x000e220000000a00 */
[----:B------:R-:W1:Y:S01]  /*5d40*/  LDCU.128 UR16, c[0x3][0x60] ;  /* 0x00c00c00ff1077ac */ /* 0x000e620008000c00 */
[----:B------:R-:W-:Y:S01]  /*5d50*/  IADD3 R15, PT, PT, R9, R10, R12 ;  /* 0x0000000a090f7210 */ /* 0x000fe20007ffe00c */
[----:B------:R-:W-:-:S03]  /*5d60*/  IMAD.IADD R9, R13, 0x1, R6 ;  /* 0x000000010d097824 */ /* 0x000fc600078e0206 */
[C-C-:B------:R-:W-:Y:S02]  /*5d70*/  SHF.L.W.U32.HI R10, R15.reuse, 0x1e, R15.reuse ;  /* 0x0000001e0f0a7819 */ /* 0x140fe40000010e0f */
        /* <DEDUP_REMOVED lines=10> */
[----:B------:R-:W-:-:S02]  /*5e20*/  IADD3 R17, PT, PT, R14, R0, R7 ;  /* 0x000000000e117210 */ /* 0x000fc40007ffe007 */
[C-C-:B------:R-:W-:Y:S02]  /*5e30*/  SHF.L.W.U32.HI R0, R10.reuse, 0x1e, R10.reuse ;  /* 0x0000001e0a007819 */ /* 0x140fe40000010e0a */
[C---:B------:R-:W-:Y:S01]  /*5e40*/  SHF.L.W.U32.HI R7, R10.reuse, 0x13, R10 ;  /* 0x000000130a077819 */ /* 0x040fe20000010e0a */
[----:B0-----:R-:W-:Y:S01]  /*5e50*/  IMAD.IADD R2, R17, 0x1, R2 ;  /* 0x0000000111027824 */ /* 0x001fe200078e0202 */
[--C-:B------:R-:W-:Y:S02]  /*5e60*/  SHF.L.W.U32.HI R8, R10, 0xa, R10.reuse ;  /* 0x0000000a0a087819 */ /* 0x100fe40000010e0a */
[C---:B------:R-:W-:Y:S02]  /*5e70*/  LOP3.LUT R13, R15.reuse, R13, R10, 0xe8, !PT ;  /* 0x0000000d0f0d7212 */ /* 0x040fe400078ee80a */
[----:B------:R-:W-:Y:S01]  /*5e80*/  LOP3.LUT R8, R8, R0, R7, 0x96, !PT ;  /* 0x0000000008087212 */ /* 0x000fe200078e9607 */
[----:B------:R-:W-:-:S03]  /*5e90*/  IMAD.IADD R0, R15, 0x1, R2 ;  /* 0x000000010f007824 */ /* 0x000fc600078e0202 */
[----:B------:R-:W-:Y:S02]  /*5ea0*/  IADD3 R8, PT, PT, R11, R8, R13 ;  /* 0x000000080b087210 */ /* 0x000fe40007ffe00d */
[C-C-:B------:R-:W-:Y:S02]  /*5eb0*/  SHF.L.W.U32.HI R11, R0.reuse, 0x1a, R0.reuse ;  /* 0x0000001a000b7819 */ /* 0x140fe40000010e00 */
[C-C-:B------:R-:W-:Y:S02]  /*5ec0*/  SHF.L.W.U32.HI R12, R0.reuse, 0x15, R0.reuse ;  /* 0x00000015000c7819 */ /* 0x140fe40000010e00 */
[----:B------:R-:W-:Y:S02]  /*5ed0*/  SHF.L.W.U32.HI R13, R0, 0x7, R0 ;  /* 0x00000007000d7819 */ /* 0x000fe40000010e00 */
[----:B------:R-:W-:Y:S02]  /*5ee0*/  SHF.L.W.U32.HI R7, R8, 0x1e, R8 ;  /* 0x0000001e08077819 */ /* 0x000fe40000010e08 */
[----:B------:R-:W-:-:S02]  /*5ef0*/  LOP3.LUT R12, R13, R11, R12, 0x96, !PT ;  /* 0x0000000b0d0c7212 */ /* 0x000fc400078e960c */
[C-C-:B------:R-:W-:Y:S02]  /*5f00*/  SHF.L.W.U32.HI R14, R8.reuse, 0x13, R8.reuse ;  /* 0x00000013080e7819 */ /* 0x140fe40000010e08 */
[----:B------:R-:W-:Y:S02]  /*5f10*/  SHF.L.W.U32.HI R11, R8, 0xa, R8 ;  /* 0x0000000a080b7819 */ /* 0x000fe40000010e08 */
[----:B------:R-:W-:Y:S02]  /*5f20*/  LOP3.LUT R17, R4, R0, R9, 0xb8, !PT ;  /* 0x0000000004117212 */ /* 0x000fe400078eb809 */
[----:B------:R-:W-:Y:S02]  /*5f30*/  LOP3.LUT R11, R11, R7, R14, 0x96, !PT ;  /* 0x000000070b0b7212 */ /* 0x000fe400078e960e */
[----:B------:R-:W-:Y:S02]  /*5f40*/  LOP3.LUT R15, R10, R15, R8, 0xe8, !PT ;  /* 0x0000000f0a0f7212 */ /* 0x000fe400078ee808 */
[----:B------:R-:W-:Y:S01]  /*5f50*/  IADD3 R22, PT, PT, R12, R17, R5 ;  /* 0x000000110c167210 */ /* 0x000fe20007ffe005 */
[----:B------:R-:W-:Y:S01]  /*5f60*/  VIADD R12, R19, 0x11002000 ;  /* 0x11002000130c7836 */ /* 0x000fe20000000000 */
[----:B------:R-:W-:-:S03]  /*5f70*/  IADD3 R11, PT, PT, R6, R11, R15 ;  /* 0x0000000b060b7210 */ /* 0x000fc60007ffe00f */
[----:B------:R-:W-:Y:S01]  /*5f80*/  IMAD.IADD R31, R22, 0x1, R3 ;  /* 0x00000001161f7824 */ /* 0x000fe200078e0203 */
[--C-:B------:R-:W-:Y:S02]  /*5f90*/  SHF.L.W.U32.HI R6, R12, 0xd, R12.reuse ;  /* 0x0000000d0c067819 */ /* 0x100fe40000010e0c */
[C---:B------:R-:W-:Y:S01]  /*5fa0*/  SHF.L.W.U32.HI R7, R11.reuse, 0x1e, R11 ;  /* 0x0000001e0b077819 */ /* 0x040fe20000010e0b */
[----:B------:R-:W-:Y:S01]  /*5fb0*/  IMAD.IADD R25, R10, 0x1, R31 ;  /* 0x000000010a197824 */ /* 0x000fe200078e021f */
[--C-:B------:R-:W-:Y:S02]  /*5fc0*/  SHF.L.W.U32.HI R5, R12, 0xf, R12.reuse ;  /* 0x0000000f0c057819 */ /* 0x100fe40000010e0c */
[----:B------:R-:W-:Y:S02]  /*5fd0*/  SHF.R.U32.HI R3, RZ, 0xa, R12 ;  /* 0x0000000aff037819 */ /* 0x000fe4000001160c */
[C-C-:B------:R-:W-:Y:S02]  /*5fe0*/  SHF.L.W.U32.HI R14, R11.reuse, 0x13, R11.reuse ;  /* 0x000000130b0e7819 */ /* 0x140fe40000010e0b */
[----:B------:R-:W-:-:S02]  /*5ff0*/  SHF.L.W.U32.HI R13, R11, 0xa, R11 ;  /* 0x0000000a0b0d7819 */ /* 0x000fc40000010e0b */
[----:B------:R-:W-:Y:S01]  /*6000*/  LOP3.LUT R5, R3, R5, R6, 0x96, !PT ;  /* 0x0000000503057212 */ /* 0x000fe200078e9606 */
[----:B------:R-:W-:Y:S01]  /*6010*/  VIADD R3, R19, 0x1808d554 ;  /* 0x1808d55413037836 */ /* 0x000fe20000000000 */
[----:B------:R-:W-:Y:S02]  /*6020*/  LOP3.LUT R23, R13, R7, R14, 0x96, !PT ;  /* 0x000000070d177212 */ /* 0x000fe400078e960e */
[----:B------:R-:W0:Y:S01]  /*6030*/  LDC.64 R6, c[0x3][0x38] ;  /* 0x00c00e00ff067b82 */ /* 0x000e220000000a00 */
[C-C-:B------:R-:W-:Y:S02]  /*6040*/  SHF.L.W.U32.HI R15, R25.reuse, 0x1a, R25.reuse ;  /* 0x0000001a190f7819 */ /* 0x140fe40000010e19 */
[C-C-:B------:R-:W-:Y:S02]  /*6050*/  SHF.L.W.U32.HI R22, R25.reuse, 0x15, R25.reuse ;  /* 0x0000001519167819 */ /* 0x140fe40000010e19 */
[----:B------:R-:W-:Y:S02]  /*6060*/  SHF.L.W.U32.HI R17, R25, 0x7, R25 ;  /* 0x0000000719117819 */ /* 0x000fe40000010e19 */
[----:B------:R-:W-:-:S02]  /*6070*/  SHF.L.W.U32.HI R13, R3, 0xf, R3 ;  /* 0x0000000f030d7819 */ /* 0x000fc40000010e03 */
[----:B------:R-:W-:Y:S02]  /*6080*/  LOP3.LUT R27, R17, R15, R22, 0x96, !PT ;  /* 0x0000000f111b7212 */ /* 0x000fe400078e9616 */
[--C-:B------:R-:W-:Y:S02]  /*6090*/  SHF.L.W.U32.HI R14, R3, 0xd, R3.reuse ;  /* 0x0000000d030e7819 */ /* 0x100fe40000010e03 */
[----:B------:R-:W-:Y:S02]  /*60a0*/  SHF.R.U32.HI R15, RZ, 0xa, R3 ;  /* 0x0000000aff0f7819 */ /* 0x000fe40000011603 */
[C-C-:B------:R-:W-:Y:S02]  /*60b0*/  SHF.L.W.U32.HI R17, R12.reuse, 0x19, R12.reuse ;  /* 0x000000190c117819 */ /* 0x140fe40000010e0c */
[--C-:B------:R-:W-:Y:S02]  /*60c0*/  SHF.L.W.U32.HI R22, R12, 0xe, R12.reuse ;  /* 0x0000000e0c167819 */ /* 0x100fe40000010e0c */
[----:B------:R-:W-:-:S02]  /*60d0*/  SHF.R.U32.HI R12, RZ, 0x3, R12 ;  /* 0x00000003ff0c7819 */ /* 0x000fc4000001160c */
[----:B------:R-:W-:Y:S02]  /*60e0*/  LOP3.LUT R24, R8, R10, R11, 0xe8, !PT ;  /* 0x0000000a08187212 */ /* 0x000fe400078ee80b */
[----:B------:R-:W-:Y:S02]  /*60f0*/  LOP3.LUT R10, R9, R25, R0, 0xb8, !PT ;  /* 0x00000019090a7212 */ /* 0x000fe400078eb800 */
[----:B------:R-:W-:Y:S02]  /*6100*/  LOP3.LUT R14, R15, R13, R14, 0x96, !PT ;  /* 0x0000000d0f0e7212 */ /* 0x000fe400078e960e */
[----:B------:R-:W-:Y:S02]  /*6110*/  LOP3.LUT R12, R12, R17, R22, 0x96, !PT ;  /* 0x000000110c0c7212 */ /* 0x000fe400078e9616 */
[----:B------:R-:W-:Y:S01]  /*6120*/  IADD3 R17, PT, PT, R27, R10, R4 ;  /* 0x0000000a1b117210 */ /* 0x000fe20007ffe004 */
[----:B------:R-:W-:Y:S01]  /*6130*/  IMAD.IADD R4, R5, 0x1, R14 ;  /* 0x0000000105047824 */ /* 0x000fe200078e020e */
[----:B------:R-:W-:-:S02]  /*6140*/  IADD3 R24, PT, PT, R2, R23, R24 ;  /* 0x0000001702187210 */ /* 0x000fc40007ffe018 */
[--C-:B------:R-:W-:Y:S01]  /*6150*/  SHF.L.W.U32.HI R10, R5, 0xf, R5.reuse ;  /* 0x0000000f050a7819 */ /* 0x100fe20000010e05 */
[----:B0-----:R-:W-:Y:S01]  /*6160*/  IMAD.IADD R17, R17, 0x1, R6 ;  /* 0x0000000111117824 */ /* 0x001fe200078e0206 */
[--C-:B------:R-:W-:Y:S02]  /*6170*/  SHF.L.W.U32.HI R13, R5, 0xd, R5.reuse ;  /* 0x0000000d050d7819 */ /* 0x100fe40000010e05 */
[----:B------:R-:W-:Y:S02]  /*6180*/  SHF.R.U32.HI R2, RZ, 0xa, R5 ;  /* 0x0000000aff027819 */ /* 0x000fe40000011605 */
[C-C-:B------:R-:W-:Y:S02]  /*6190*/  SHF.L.W.U32.HI R14, R4.reuse, 0xf, R4.reuse ;  /* 0x0000000f040e7819 */ /* 0x140fe40000010e04 */
[--C-:B------:R-:W-:Y:S02]  /*61a0*/  SHF.L.W.U32.HI R15, R4, 0xd, R4.reuse ;  /* 0x0000000d040f7819 */ /* 0x100fe40000010e04 */
[----:B------:R-:W-:-:S02]  /*61b0*/  SHF.R.U32.HI R22, RZ, 0xa, R4 ;  /* 0x0000000aff167819 */ /* 0x000fc40000011604 */
[----:B------:R-:W-:Y:S01]  /*61c0*/  LOP3.LUT R10, R2, R10, R13, 0x96, !PT ;  /* 0x0000000a020a7212 */ /* 0x000fe200078e960d */
[----:B------:R-:W-:Y:S01]  /*61d0*/  IMAD.IADD R2, R8, 0x1, R17 ;  /* 0x0000000108027824 */ /* 0x000fe200078e0211 */
[C-C-:B------:R-:W-:Y:S02]  /*61e0*/  SHF.L.W.U32.HI R23, R24.reuse, 0x1e, R24.reuse ;  /* 0x0000001e18177819 */ /* 0x140fe40000010e18 */
[C-C-:B------:R-:W-:Y:S02]  /*61f0*/  SHF.L.W.U32.HI R26, R24.reuse, 0x13, R24.reuse ;  /* 0x00000013181a7819 */ /* 0x140fe40000010e18 */
[----:B------:R-:W-:Y:S02]  /*6200*/  SHF.L.W.U32.HI R27, R24, 0xa, R24 ;  /* 0x0000000a181b7819 */ /* 0x000fe40000010e18 */
[----:B------:R-:W-:Y:S02]  /*6210*/  LOP3.LUT R15, R22, R14, R15, 0x96, !PT ;  /* 0x0000000e160f7212 */ /* 0x000fe400078e960f */
[----:B------:R-:W-:-:S02]  /*6220*/  LOP3.LUT R26, R27, R23, R26, 0x96, !PT ;  /* 0x000000171b1a7212 */ /* 0x000fc400078e961a */
[----:B------:R-:W-:Y:S01]  /*6230*/  LOP3.LUT R8, R11, R8, R24, 0xe8, !PT ;  /* 0x000000080b087212 */ /* 0x000fe200078ee818 */
[----:B------:R-:W-:Y:S01]  /*6240*/  IMAD.IADD R15, R10, 0x1, R15 ;  /* 0x000000010a0f7824 */ /* 0x000fe200078e020f */
[C-C-:B------:R-:W-:Y:S02]  /*6250*/  SHF.L.W.U32.HI R22, R2.reuse, 0x1a, R2.reuse ;  /* 0x0000001a02167819 */ /* 0x140fe40000010e02 */
[C-C-:B------:R-:W-:Y:S02]  /*6260*/  SHF.L.W.U32.HI R23, R2.reuse, 0x15, R2.reuse ;  /* 0x0000001502177819 */ /* 0x140fe40000010e02 */
[----:B------:R-:W-:Y:S02]  /*6270*/  SHF.L.W.U32.HI R27, R2, 0x7, R2 ;  /* 0x00000007021b7819 */ /* 0x000fe40000010e02 */
[C-C-:B------:R-:W-:Y:S02]  /*6280*/  SHF.L.W.U32.HI R6, R10.reuse, 0xf, R10.reuse ;  /* 0x0000000f0a067819 */ /* 0x140fe40000010e0a */
[----:B------:R-:W-:-:S02]  /*6290*/  SHF.L.W.U32.HI R13, R10, 0xd, R10 ;  /* 0x0000000d0a0d7819 */ /* 0x000fc40000010e0a */
[----:B------:R-:W-:Y:S02]  /*62a0*/  SHF.R.U32.HI R14, RZ, 0xa, R10 ;  /* 0x0000000aff0e7819 */ /* 0x000fe4000001160a */
[----:B------:R-:W-:Y:S02]  /*62b0*/  IADD3 R31, PT, PT, R31, R26, R8 ;  /* 0x0000001a1f1f7210 */ /* 0x000fe40007ffe008 */
[----:B------:R-:W-:Y:S02]  /*62c0*/  LOP3.LUT R22, R27, R22, R23, 0x96, !PT ;  /* 0x000000161b167212 */ /* 0x000fe400078e9617 */
[----:B------:R-:W-:Y:S02]  /*62d0*/  LOP3.LUT R28, R0, R2, R25, 0xb8, !PT ;  /* 0x00000002001c7212 */ /* 0x000fe400078eb819 */
[----:B------:R-:W-:Y:S02]  /*62e0*/  LOP3.LUT R13, R14, R6, R13, 0x96, !PT ;  /* 0x000000060e0d7212 */ /* 0x000fe400078e960d */
[----:B------:R-:W-:-:S02]  /*62f0*/  SHF.L.W.U32.HI R26, R15, 0xf, R15 ;  /* 0x0000000f0f1a7819 */ /* 0x000fc40000010e0f */
[--C-:B------:R-:W-:Y:S01]  /*6300*/  SHF.L.W.U32.HI R8, R31, 0x1e, R31.reuse ;  /* 0x0000001e1f087819 */ /* 0x100fe20000010e1f */
[----:B------:R-:W-:Y:S01]  /*6310*/  VIADD R13, R13, 0x20 ;  /* 0x000000200d0d7836 */ /* 0x000fe20000000000 */
[C-C-:B------:R-:W-:Y:S02]  /*6320*/  SHF.L.W.U32.HI R27, R31.reuse, 0x13, R31.reuse ;  /* 0x000000131f1b7819 */ /* 0x140fe40000010e1f */
[----:B------:R-:W-:Y:S02]  /*6330*/  SHF.L.W.U32.HI R14, R31, 0xa, R31 ;  /* 0x0000000a1f0e7819 */ /* 0x000fe40000010e1f */
[--C-:B------:R-:W-:Y:S02]  /*6340*/  SHF.L.W.U32.HI R23, R15, 0xd, R15.reuse ;  /* 0x0000000d0f177819 */ /* 0x100fe40000010e0f */
[----:B------:R-:W-:Y:S02]  /*6350*/  SHF.R.U32.HI R6, RZ, 0xa, R15 ;  /* 0x0000000aff067819 */ /* 0x000fe4000001160f */
[----:B------:R-:W-:-:S02]  /*6360*/  IADD3 R22, PT, PT, R22, R28, R9 ;  /* 0x0000001c16167210 */ /* 0x000fc40007ffe009 */
[----:B------:R-:W-:Y:S02]  /*6370*/  LOP3.LUT R14, R14, R8, R27, 0x96, !PT ;  /* 0x000000080e0e7212 */ /* 0x000fe400078e961b */
[----:B------:R-:W-:Y:S02]  /*6380*/  LOP3.LUT R26, R6, R26, R23, 0x96, !PT ;  /* 0x0000001a061a7212 */ /* 0x000fe400078e9617 */
[----:B------:R-:W-:Y:S02]  /*6390*/  LOP3.LUT R8, R24, R11, R31, 0xe8, !PT ;  /* 0x0000000b18087212 */ /* 0x000fe400078ee81f */
[----:B------:R-:W-:Y:S01]  /*63a0*/  IADD3 R6, PT, PT, R22, 0x20, R7 ;  /* 0x0000002016067810 */ /* 0x000fe20007ffe007 */
[----:B------:R-:W-:Y:S01]  /*63b0*/  IMAD.IADD R7, R13, 0x1, R26 ;  /* 0x000000010d077824 */ /* 0x000fe200078e021a */
[----:B------:R-:W-:Y:S02]  /*63c0*/  IADD3 R14, PT, PT, R17, R14, R8 ;  /* 0x0000000e110e7210 */ /* 0x000fe40007ffe008 */
[--C-:B------:R-:W-:Y:S01]  /*63d0*/  SHF.L.W.U32.HI R17, R13, 0xf, R13.reuse ;  /* 0x0000000f0d117819 */ /* 0x100fe20000010e0d */
[----:B------:R-:W-:Y:S01]  /*63e0*/  IMAD.IADD R22, R11, 0x1, R6 ;  /* 0x000000010b167824 */ /* 0x000fe200078e0206 */
[--C-:B------:R-:W-:Y:S01]  /*63f0*/  SHF.L.W.U32.HI R28, R13, 0xd, R13.reuse ;  /* 0x0000000d0d1c7819 */ /* 0x100fe20000010e0d */
[----:B------:R-:W0:Y:S01]  /*6400*/  LDC.64 R8, c[0x3][0x40] ;  /* 0x00c01000ff087b82 */ /* 0x000e220000000a00 */
[----:B------:R-:W-:-:S02]  /*6410*/  SHF.R.U32.HI R23, RZ, 0xa, R13 ;  /* 0x0000000aff177819 */ /* 0x000fc4000001160d */
        /* <DEDUP_REMOVED lines=9> */
[C-C-:B------:R-:W-:Y:S02]  /*64b0*/  SHF.L.W.U32.HI R11, R7.reuse, 0xf, R7.reuse ;  /* 0x0000000f070b7819 */ /* 0x140fe40000010e07 */
[--C-:B------:R-:W-:Y:S02]  /*64c0*/  SHF.L.W.U32.HI R26, R7, 0xd, R7.reuse ;  /* 0x0000000d071a7819 */ /* 0x100fe40000010e07 */
[----:B------:R-:W-:Y:S02]  /*64d0*/  SHF.R.U32.HI R23, RZ, 0xa, R7 ;  /* 0x0000000aff177819 */ /* 0x000fe40000011607 */
[----:B------:R-:W-:Y:S02]  /*64e0*/  LOP3.LUT R29, R33, R29, R32, 0x96, !PT ;  /* 0x0000001d211d7212 */ /* 0x000fe400078e9620 */
[----:B------:R-:W-:-:S02]  /*64f0*/  LOP3.LUT R28, R31, R24, R14, 0xe8, !PT ;  /* 0x000000181f1c7212 */ /* 0x000fc400078ee80e */
[----:B------:R-:W-:Y:S02]  /*6500*/  LOP3.LUT R30, R25, R22, R2, 0xb8, !PT ;  /* 0x00000016191e7212 */ /* 0x000fe400078eb802 */
[----:B------:R-:W-:Y:S02]  /*6510*/  LOP3.LUT R11, R23, R11, R26, 0x96, !PT ;  /* 0x0000000b170b7212 */ /* 0x000fe400078e961a */
[----:B------:R-:W-:Y:S02]  /*6520*/  IADD3 R23, PT, PT, R6, R27, R28 ;  /* 0x0000001b06177210 */ /* 0x000fe40007ffe01c */
[----:B------:R-:W-:Y:S01]  /*6530*/  IADD3 R29, PT, PT, R29, R30, R0 ;  /* 0x0000001e1d1d7210 */ /* 0x000fe20007ffe000 */
[----:B------:R-:W-:Y:S01]  /*6540*/  VIADD R30, R19, 0x11002000 ;  /* 0x11002000131e7836 */ /* 0x000fe20000000000 */
[C-C-:B------:R-:W-:Y:S02]  /*6550*/  SHF.L.W.U32.HI R0, R17.reuse, 0xf, R17.reuse ;  /* 0x0000000f11007819 */ /* 0x140fe40000010e11 */
[----:B------:R-:W-:-:S02]  /*6560*/  SHF.L.W.U32.HI R27, R17, 0xd, R17 ;  /* 0x0000000d111b7819 */ /* 0x000fc40000010e11 */
[----:B------:R-:W-:Y:S02]  /*6570*/  SHF.R.U32.HI R6, RZ, 0xa, R17 ;  /* 0x0000000aff067819 */ /* 0x000fe40000011611 */
[C---:B------:R-:W-:Y:S02]  /*6580*/  SHF.L.W.U32.HI R26, R23.reuse, 0x1e, R23 ;  /* 0x0000001e171a7819 */ /* 0x040fe40000010e17 */
[----:B------:R-:W-:Y:S02]  /*6590*/  LOP3.LUT R0, R6, R0, R27, 0x96, !PT ;  /* 0x0000000006007212 */ /* 0x000fe400078e961b */
[C-C-:B------:R-:W-:Y:S02]  /*65a0*/  SHF.L.W.U32.HI R33, R23.reuse, 0x13, R23.reuse ;  /* 0x0000001317217819 */ /* 0x140fe40000010e17 */
[----:B------:R-:W-:Y:S01]  /*65b0*/  SHF.L.W.U32.HI R28, R23, 0xa, R23 ;  /* 0x0000000a171c7819 */ /* 0x000fe20000010e17 */
[----:B------:R-:W-:Y:S01]  /*65c0*/  VIADD R0, R0, 0x80205508 ;  /* 0x8020550800007836 */ /* 0x000fe20000000000 */
[----:B------:R-:W-:-:S02]  /*65d0*/  IADD3 R11, PT, PT, R11, R12, R17 ;  /* 0x0000000c0b0b7210 */ /* 0x000fc40007ffe011 */
[----:B------:R-:W-:Y:S02]  /*65e0*/  LOP3.LUT R12, R28, R26, R33, 0x96, !PT ;  /* 0x0000001a1c0c7212 */ /* 0x000fe400078e9621 */
[----:B0-----:R-:W-:Y:S01]  /*65f0*/  IADD3 R33, PT, PT, R30, R8, R29 ;  /* 0x000000081e217210 */ /* 0x001fe20007ffe01d */
[----:B------:R-:W-:Y:S01]  /*6600*/  VIADD R30, R11, 0x20 ;  /* 0x000000200b1e7836 */ /* 0x000fe20000000000 */
[C-C-:B------:R-:W-:Y:S02]  /*6610*/  SHF.L.W.U32.HI R6, R5.reuse, 0x19, R5.reuse ;  /* 0x0000001905067819 */ /* 0x140fe40000010e05 */
[--C-:B------:R-:W-:Y:S02]  /*6620*/  SHF.L.W.U32.HI R29, R5, 0xe, R5.reuse ;  /* 0x0000000e051d7819 */ /* 0x100fe40000010e05 */
[----:B------:R-:W-:Y:S02]  /*6630*/  SHF.R.U32.HI R28, RZ, 0x3, R5 ;  /* 0x00000003ff1c7819 */ /* 0x000fe40000011605 */
[----:B------:R-:W-:-:S02]  /*6640*/  SHF.L.W.U32.HI R8, R0, 0xf, R0 ;  /* 0x0000000f00087819 */ /* 0x000fc40000010e00 */
[--C-:B------:R-:W-:Y:S02]  /*6650*/  SHF.L.W.U32.HI R27, R0, 0xd, R0.reuse ;  /* 0x0000000d001b7819 */ /* 0x100fe40000010e00 */
[----:B------:R-:W-:Y:S02]  /*6660*/  SHF.R.U32.HI R26, RZ, 0xa, R0 ;  /* 0x0000000aff1a7819 */ /* 0x000fe40000011600 */
[----:B------:R-:W-:Y:S01]  /*6670*/  LOP3.LUT R6, R28, R6, R29, 0x96, !PT ;  /* 0x000000061c067212 */ /* 0x000fe200078e961d */
[----:B------:R-:W-:Y:S01]  /*6680*/  IMAD.IADD R29, R24, 0x1, R33 ;  /* 0x00000001181d7824 */ /* 0x000fe200078e0221 */
[----:B------:R-:W-:Y:S02]  /*6690*/  LOP3.LUT R32, R14, R31, R23, 0xe8, !PT ;  /* 0x0000001f0e207212 */ /* 0x000fe400078ee817 */
[----:B------:R-:W-:Y:S02]  /*66a0*/  LOP3.LUT R8, R26, R8, R27, 0x96, !PT ;  /* 0x000000081a087212 */ /* 0x000fe400078e961b */
[----:B------:R-:W-:-:S02]  /*66b0*/  IADD3 R12, PT, PT, R33, R12, R32 ;  /* 0x0000000c210c7210 */ /* 0x000fc40007ffe020 */
[--C-:B------:R-:W-:Y:S01]  /*66c0*/  SHF.L.W.U32.HI R27, R30, 0xf, R30.reuse ;  /* 0x0000000f1e1b7819 */ /* 0x100fe20000010e1e */
[----:B------:R-:W-:Y:S01]  /*66d0*/  VIADD R11, R8, 0x20055801 ;  /* 0x20055801080b7836 */ /* 0x000fe20000000000 */
        /* <DEDUP_REMOVED lines=8> */
[--C-:B------:R-:W-:Y:S02]  /*6760*/  SHF.L.W.U32.HI R33, R11, 0xd, R11.reuse ;  /* 0x0000000d0b217819 */ /* 0x100fe40000010e0b */
[----:B------:R-:W-:Y:S02]  /*6770*/  SHF.R.U32.HI R8, RZ, 0xa, R11 ;  /* 0x0000000aff087819 */ /* 0x000fe4000001160b */
[----:B------:R-:W-:-:S02]  /*6780*/  LOP3.LUT R24, R2, R29, R22, 0xb8, !PT ;  /* 0x0000001d02187212 */ /* 0x000fc400078eb816 */
[----:B------:R-:W-:Y:S02]  /*6790*/  LOP3.LUT R26, R8, R26, R33, 0x96, !PT ;  /* 0x0000001a081a7212 */ /* 0x000fe400078e9621 */
[----:B------:R-:W-:Y:S02]  /*67a0*/  IADD3 R24, PT, PT, R28, R24, R25 ;  /* 0x000000181c187210 */ /* 0x000fe40007ffe019 */
[C-C-:B------:R-:W-:Y:S02]  /*67b0*/  SHF.L.W.U32.HI R8, R12.reuse, 0x1e, R12.reuse ;  /* 0x0000001e0c087819 */ /* 0x140fe40000010e0c */
[C-C-:B------:R-:W-:Y:S02]  /*67c0*/  SHF.L.W.U32.HI R25, R12.reuse, 0x13, R12.reuse ;  /* 0x000000130c197819 */ /* 0x140fe40000010e0c */
[----:B------:R-:W-:Y:S02]  /*67d0*/  SHF.L.W.U32.HI R28, R12, 0xa, R12 ;  /* 0x0000000a0c1c7819 */ /* 0x000fe40000010e0c */
[----:B------:R-:W-:-:S02]  /*67e0*/  IADD3 R24, PT, PT, R24, -0x7fec0000, R9 ;  /* 0x8014000018187810 */ /* 0x000fc40007ffe009 */
[----:B------:R-:W-:Y:S02]  /*67f0*/  LOP3.LUT R33, R28, R8, R25, 0x96, !PT ;  /* 0x000000081c217212 */ /* 0x000fe400078e9619 */
[----:B------:R-:W0:Y:S01]  /*6800*/  LDC.64 R8, c[0x3][0x48] ;  /* 0x00c01200ff087b82 */ /* 0x000e220000000a00 */
[----:B------:R-:W-:Y:S01]  /*6810*/  LOP3.LUT R28, R23, R14, R12, 0xe8, !PT ;  /* 0x0000000e171c7212 */ /* 0x000fe200078ee80c */
[----:B------:R-:W-:Y:S01]  /*6820*/  IMAD.IADD R25, R31, 0x1, R24 ;  /* 0x000000011f197824 */ /* 0x000fe200078e0218 */
[----:B------:R-:W-:Y:S02]  /*6830*/  IADD3 R26, PT, PT, R19, 0x5810d558, R26 ;  /* 0x5810d558131a7810 */ /* 0x000fe40007ffe01a */
[----:B------:R-:W-:Y:S02]  /*6840*/  IADD3 R33, PT, PT, R24, R33, R28 ;  /* 0x0000002118217210 */ /* 0x000fe40007ffe01c */
[C-C-:B------:R-:W-:Y:S02]  /*6850*/  SHF.L.W.U32.HI R24, R25.reuse, 0x1a, R25.reuse ;  /* 0x0000001a19187819 */ /* 0x140fe40000010e19 */
[----:B------:R-:W-:-:S02]  /*6860*/  SHF.L.W.U32.HI R31, R25, 0x15, R25 ;  /* 0x00000015191f7819 */ /* 0x000fc40000010e19 */
[----:B------:R-:W-:Y:S02]  /*6870*/  SHF.L.W.U32.HI R28, R25, 0x7, R25 ;  /* 0x00000007191c7819 */ /* 0x000fe40000010e19 */
[----:B------:R-:W-:Y:S02]  /*6880*/  SHF.L.W.U32.HI R35, R33, 0x13, R33 ;  /* 0x0000001321237819 */ /* 0x000fe40000010e21 */
[----:B------:R-:W-:Y:S02]  /*6890*/  LOP3.LUT R31, R28, R24, R31, 0x96, !PT ;  /* 0x000000181c1f7212 */ /* 0x000fe400078e961f */
[----:B------:R-:W-:Y:S02]  /*68a0*/  LOP3.LUT R24, R22, R25, R29, 0xb8, !PT ;  /* 0x0000001916187212 */ /* 0x000fe400078eb81d */
[----:B------:R-:W-:Y:S02]  /*68b0*/  IADD3 R6, PT, PT, R27, R6, R0 ;  /* 0x000000061b067210 */ /* 0x000fe40007ffe000 */
[----:B------:R-:W-:-:S02]  /*68c0*/  IADD3 R28, PT, PT, R31, R24, R2 ;  /* 0x000000181f1c7210 */ /* 0x000fc40007ffe002 */
[--C-:B------:R-:W-:Y:S01]  /*68d0*/  SHF.L.W.U32.HI R2, R26, 0xf, R26.reuse ;  /* 0x0000000f1a027819 */ /* 0x100fe20000010e1a */
[----:B------:R-:W-:Y:S01]  /*68e0*/  VIADD R6, R6, 0x80140000 ;  /* 0x8014000006067836 */ /* 0x000fe20000000000 */
[--C-:B------:R-:W-:Y:S02]  /*68f0*/  SHF.L.W.U32.HI R31, R26, 0xd, R26.reuse ;  /* 0x0000000d1a1f7819 */ /* 0x100fe40000010e1a */
[----:B------:R-:W-:-:S04]  /*6900*/  SHF.R.U32.HI R24, RZ, 0xa, R26 ;  /* 0x0000000aff187819 */ /* 0x000fc8000001161a */
[----:B------:R-:W-:Y:S02]  /*6910*/  LOP3.LUT R2, R24, R2, R31, 0x96, !PT ;  /* 0x0000000218027212 */ /* 0x000fe400078e961f */
[----:B0-----:R-:W-:Y:S02]  /*6920*/  IADD3 R31, PT, PT, R5, R8, R28 ;  /* 0x00000008051f7210 */ /* 0x001fe40007ffe01c */
[C-C-:B------:R-:W-:Y:S02]  /*6930*/  SHF.L.W.U32.HI R8, R33.reuse, 0x1e, R33.reuse ;  /* 0x0000001e21087819 */ /* 0x140fe40000010e21 */
[----:B------:R-:W-:Y:S01]  /*6940*/  SHF.L.W.U32.HI R24, R33, 0xa, R33 ;  /* 0x0000000a21187819 */ /* 0x000fe20000010e21 */
[----:B------:R-:W-:Y:S01]  /*6950*/  IMAD.IADD R14, R14, 0x1, R31 ;  /* 0x000000010e0e7824 */ /* 0x000fe200078e021f */
[----:B------:R-:W-:Y:S02]  /*6960*/  IADD3 R2, PT, PT, R2, R19, R4 ;  /* 0x0000001302027210 */ /* 0x000fe40007ffe004 */
[----:B------:R-:W-:-:S02]  /*6970*/  LOP3.LUT R8, R24, R8, R35, 0x96, !PT ;  /* 0x0000000818087212 */ /* 0x000fc400078e9623 */
[--C-:B------:R-:W-:Y:S01]  /*6980*/  SHF.L.W.U32.HI R24, R14, 0x1a, R14.reuse ;  /* 0x0000001a0e187819 */ /* 0x100fe20000010e0e */
[----:B------:R-:W-:Y:S01]  /*6990*/  VIADD R2, R2, 0x2202a805 ;  /* 0x2202a80502027836 */ /* 0x000fe20000000000 */
[C-C-:B------:R-:W-:Y:S02]  /*69a0*/  SHF.L.W.U32.HI R35, R14.reuse, 0x15, R14.reuse ;  /* 0x000000150e237819 */ /* 0x140fe40000010e0e */
[----:B------:R-:W-:Y:S02]  /*69b0*/  SHF.L.W.U32.HI R28, R14, 0x7, R14 ;  /* 0x000000070e1c7819 */ /* 0x000fe40000010e0e */
[----:B------:R-:W-:Y:S02]  /*69c0*/  SHF.L.W.U32.HI R27, R2, 0xf, R2 ;  /* 0x0000000f021b7819 */ /* 0x000fe40000010e02 */
[----:B------:R-:W-:Y:S02]  /*69d0*/  LOP3.LUT R35, R28, R24, R35, 0x96, !PT ;  /* 0x000000181c237212 */ /* 0x000fe400078e9623 */
[----:B------:R-:W-:-:S04]  /*69e0*/  LOP3.LUT R24, R29, R14, R25, 0xb8, !PT ;  /* 0x0000000e1d187212 */ /* 0x000fc800078eb819 */
[----:B------:R-:W-:Y:S02]  /*69f0*/  IADD3 R24, PT, PT, R35, R24, R22 ;  /* 0x0000001823187210 */ /* 0x000fe40007ffe016 */
[--C-:B------:R-:W-:Y:S02]  /*6a00*/  SHF.R.U32.HI R22, RZ, 0x3, R10.reuse ;  /* 0x00000003ff167819 */ /* 0x100fe4000001160a */
[----:B------:R-:W-:Y:S02]  /*6a10*/  IADD3 R32, PT, PT, R24, -0x7fdfaaf8, R9 ;  /* 0x8020550818207810 */ /* 0x000fe40007ffe009 */
        /* <DEDUP_REMOVED lines=8> */
[----:B------:R-:W-:Y:S02]  /*6aa0*/  SHF.L.W.U32.HI R28, R22, 0x7, R22 ;  /* 0x00000007161c7819 */ /* 0x000fe40000010e16 */
[----:B------:R-:W-:Y:S02]  /*6ab0*/  SHF.R.U32.HI R31, RZ, 0xa, R2 ;  /* 0x0000000aff1f7819 */ /* 0x000fe40000011602 */
[----:B------:R-:W-:-:S02]  /*6ac0*/  LOP3.LUT R8, R28, R8, R9, 0x96, !PT ;  /* 0x000000081c087212 */ /* 0x000fc400078e9609 */
[----:B------:R-:W-:Y:S02]  /*6ad0*/  LOP3.LUT R9, R25, R22, R14, 0xb8, !PT ;  /* 0x0000001619097212 */ /* 0x000fe400078eb80e */
[----:B------:R-:W-:Y:S02]  /*6ae0*/  SHF.L.W.U32.HI R28, R2, 0xd, R2 ;  /* 0x0000000d021c7819 */ /* 0x000fe40000010e02 */
[----:B------:R-:W-:Y:S02]  /*6af0*/  IADD3 R29, PT, PT, R8, R9, R29 ;  /* 0x00000009081d7210 */ /* 0x000fe40007ffe01d */
[----:B------:R-:W0:Y:S01]  /*6b00*/  LDC.64 R8, c[0x3][0x50] ;  /* 0x00c01400ff087b82 */ /* 0x000e220000000a00 */
[----:B------:R-:W-:Y:S02]  /*6b10*/  LOP3.LUT R28, R31, R27, R28, 0x96, !PT ;  /* 0x0000001b1f1c7212 */ /* 0x000fe400078e961c */
[----:B------:R-:W-:Y:S02]  /*6b20*/  SHF.L.W.U32.HI R31, R6, 0xf, R6 ;  /* 0x0000000f061f7819 */ /* 0x000fe40000010e06 */
[----:B------:R-:W-:-:S02]  /*6b30*/  IADD3 R27, PT, PT, R28, R5, R15 ;  /* 0x000000051c1b7210 */ /* 0x000fc40007ffe00f */
[--C-:B------:R-:W-:Y:S02]  /*6b40*/  SHF.L.W.U32.HI R28, R6, 0xd, R6.reuse ;  /* 0x0000000d061c7819 */ /* 0x100fe40000010e06 */
[----:B------:R-:W-:Y:S01]  /*6b50*/  SHF.R.U32.HI R5, RZ, 0xa, R6 ;  /* 0x0000000aff057819 */ /* 0x000fe20000011606 */
[----:B------:R-:W-:-:S03]  /*6b60*/  VIADD R27, R27, 0x14466a03 ;  /* 0x14466a031b1b7836 */ /* 0x000fc60000000000 */
[----:B------:R-:W-:Y:S02]  /*6b70*/  LOP3.LUT R31, R5, R31, R28, 0x96, !PT ;  /* 0x0000001f051f7212 */ /* 0x000fe400078e961c */
[----:B------:R-:W-:Y:S02]  /*6b80*/  SHF.L.W.U32.HI R28, R27, 0xf, R27 ;  /* 0x0000000f1b1c7819 */ /* 0x000fe40000010e1b */
[----:B------:R-:W-:Y:S02]  /*6b90*/  IADD3 R31, PT, PT, R31, R24, R11 ;  /* 0x000000181f1f7210 */ /* 0x000fe40007ffe00b */
[----:B0-----:R-:W-:Y:S02]  /*6ba0*/  IADD3 R5, PT, PT, R10, R8, R29 ;  /* 0x000000080a057210 */ /* 0x001fe40007ffe01d */
[--C-:B------:R-:W-:Y:S02]  /*6bb0*/  SHF.L.W.U32.HI R29, R27, 0xd, R27.reuse ;  /* 0x0000000d1b1d7819 */ /* 0x100fe40000010e1b */
[----:B------:R-:W-:-:S04]  /*6bc0*/  SHF.R.U32.HI R8, RZ, 0xa, R27 ;  /* 0x0000000aff087819 */ /* 0x000fc8000001161b */
[----:B------:R-:W-:Y:S01]  /*6bd0*/  LOP3.LUT R28, R8, R28, R29, 0x96, !PT ;  /* 0x0000001c081c7212 */ /* 0x000fe200078e961d */
[----:B------:R-:W-:Y:S01]  /*6be0*/  IMAD.IADD R29, R12, 0x1, R5 ;  /* 0x000000010c1d7824 */ /* 0x000fe200078e0205 */
[----:B------:R-:W-:Y:S02]  /*6bf0*/  LOP3.LUT R12, R33, R12, R23, 0xe8, !PT ;  /* 0x0000000c210c7212 */ /* 0x000fe400078ee817 */
[----:B------:R-:W-:Y:S02]  /*6c00*/  IADD3 R10, PT, PT, R28, R10, R7 ;  /* 0x0000000a1c0a7210 */ /* 0x000fe40007ffe007 */
[C-C-:B------:R-:W-:Y:S02]  /*6c10*/  SHF.L.W.U32.HI R8, R29.reuse, 0x1a, R29.reuse ;  /* 0x0000001a1d087819 */ /* 0x140fe40000010e1d */
[C-C-:B------:R-:W-:Y:S01]  /*6c20*/  SHF.L.W.U32.HI R35, R29.reuse, 0x15, R29.reuse ;  /* 0x000000151d237819 */ /* 0x140fe20000010e1d */
[----:B------:R-:W-:Y:S01]  /*6c30*/  VIADD R10, R10, 0x5040e9b1 ;  /* 0x5040e9b10a0a7836 */ /* 0x000fe20000000000 */
[----:B------:R-:W-:-:S04]  /*6c40*/  SHF.L.W.U32.HI R24, R29, 0x7, R29 ;  /* 0x000000071d187819 */ /* 0x000fc80000010e1d */
[----:B------:R-:W-:Y:S02]  /*6c50*/  LOP3.LUT R8, R24, R8, R35, 0x96, !PT ;  /* 0x0000000818087212 */ /* 0x000fe400078e9623 */
[----:B------:R-:W-:Y:S02]  /*6c60*/  LOP3.LUT R24, R14, R29, R22, 0xb8, !PT ;  /* 0x0000001d0e187212 */ /* 0x000fe400078eb816 */
[----:B------:R-:W-:Y:S02]  /*6c70*/  SHF.L.W.U32.HI R35, R17, 0x19, R17 ;  /* 0x0000001911237819 */ /* 0x000fe40000010e11 */
[----:B------:R-:W-:Y:S02]  /*6c80*/  IADD3 R34, PT, PT, R8, R24, R25 ;  /* 0x0000001808227210 */ /* 0x000fe40007ffe019 */
[C-C-:B------:R-:W-:Y:S02]  /*6c90*/  SHF.L.W.U32.HI R8, R23.reuse, 0x1e, R23.reuse ;  /* 0x0000001e17087819 */ /* 0x140fe40000010e17 */
[----:B------:R-:W-:-:S02]  /*6ca0*/  SHF.L.W.U32.HI R25, R23, 0x13, R23 ;  /* 0x0000001317197819 */ /* 0x000fc40000010e17 */
[----:B------:R-:W-:Y:S02]  /*6cb0*/  SHF.L.W.U32.HI R24, R23, 0xa, R23 ;  /* 0x0000000a17187819 */ /* 0x000fe40000010e17 */
[----:B------:R-:W-:Y:S02]  /*6cc0*/  IADD3 R34, PT, PT, R34, 0x20055801, R9 ;  /* 0x2005580122227810 */ /* 0x000fe40007ffe009 */
[----:B------:R-:W-:-:S04]  /*6cd0*/  LOP3.LUT R25, R24, R8, R25, 0x96, !PT ;  /* 0x0000000818197212 */ /* 0x000fc800078e9619 */
[----:B------:R-:W-:Y:S02]  /*6ce0*/  IADD3 R32, PT, PT, R32, R25, R12 ;  /* 0x0000001920207210 */ /* 0x000fe40007ffe00c */
[----:B------:R-:W-:Y:S02]  /*6cf0*/  SHF.L.W.U32.HI R25, R13, 0x19, R13 ;  /* 0x000000190d197819 */ /* 0x000fe40000010e0d */
[C-C-:B------:R-:W-:Y:S02]  /*6d00*/  SHF.L.W.U32.HI R8, R32.reuse, 0x1e, R32.reuse ;  /* 0x0000001e20087819 */ /* 0x140fe40000010e20 */
[C-C-:B------:R-:W-:Y:S02]  /*6d10*/  SHF.L.W.U32.HI R9, R32.reuse, 0x13, R32.reuse ;  /* 0x0000001320097819 */ /* 0x140fe40000010e20 */
[--C-:B------:R-:W-:Y:S02]  /*6d20*/  SHF.L.W.U32.HI R12, R32, 0xa, R32.reuse ;  /* 0x0000000a200c7819 */ /* 0x100fe40000010e20 */
        /* <DEDUP_REMOVED lines=10> */
[----:B------:R-:W-:Y:S01]  /*6dd0*/  IADD3 R36, PT, PT, R5, R36, R14 ;  /* 0x0000002405247210 */ /* 0x000fe20007ffe00e */
[----:B------:R-:W-:Y:S01]  /*6de0*/  VIADD R5, R31, 0x80205508 ;  /* 0x802055081f057836 */ /* 0x000fe20000000000 */
[----:B------:R-:W-:Y:S02]  /*6df0*/  SHF.R.U32.HI R9, RZ, 0x3, R13 ;  /* 0x00000003ff097819 */ /* 0x000fe4000001160d */
[----:B------:R-:W-:Y:S02]  /*6e00*/  SHF.R.U32.HI R14, RZ, 0x3, R3 ;  /* 0x00000003ff0e7819 */ /* 0x000fe40000011603 */
[----:B------:R-:W-:Y:S02]  /*6e10*/  LOP3.LUT R25, R9, R25, R8, 0x96, !PT ;  /* 0x0000001909197212 */ /* 0x000fe400078e9608 */
[----:B------:R-:W-:-:S02]  /*6e20*/  SHF.L.W.U32.HI R12, R5, 0xf, R5 ;  /* 0x0000000f050c7819 */ /* 0x000fc40000010e05 */
[--C-:B------:R-:W-:Y:S02]  /*6e30*/  SHF.L.W.U32.HI R9, R5, 0xd, R5.reuse ;  /* 0x0000000d05097819 */ /* 0x100fe40000010e05 */
[----:B------:R-:W-:-:S04]  /*6e40*/  SHF.R.U32.HI R8, RZ, 0xa, R5 ;  /* 0x0000000aff087819 */ /* 0x000fc80000011605 */
[----:B------:R-:W-:Y:S02]  /*6e50*/  LOP3.LUT R12, R8, R12, R9, 0x96, !PT ;  /* 0x0000000c080c7212 */ /* 0x000fe400078e9609 */
[C-C-:B------:R-:W-:Y:S02]  /*6e60*/  SHF.L.W.U32.HI R8, R3.reuse, 0x19, R3.reuse ;  /* 0x0000001903087819 */ /* 0x140fe40000010e03 */
[----:B------:R-:W-:Y:S02]  /*6e70*/  SHF.L.W.U32.HI R9, R3, 0xe, R3 ;  /* 0x0000000e03097819 */ /* 0x000fe40000010e03 */
[----:B------:R-:W-:Y:S02]  /*6e80*/  IADD3 R12, PT, PT, R12, R25, R26 ;  /* 0x000000190c0c7210 */ /* 0x000fe40007ffe01a */
[----:B------:R-:W-:Y:S02]  /*6e90*/  LOP3.LUT R14, R14, R8, R9, 0x96, !PT ;  /* 0x000000080e0e7212 */ /* 0x000fe400078e9609 */
[----:B------:R-:W0:Y:S01]  /*6ea0*/  LDC.64 R8, c[0x3][0x58] ;  /* 0x00c01600ff087b82 */ /* 0x000e220000000a00 */
[----:B------:R-:W-:Y:S01]  /*6eb0*/  VIADD R12, R12, 0x20055801 ;  /* 0x200558010c0c7836 */ /* 0x000fe20000000000 */
[----:B0-----:R-:W-:-:S02]  /*6ec0*/  IADD3 R36, PT, PT, R13, R8, R36 ;  /* 0x000000080d247210 */ /* 0x001fc40007ffe024 */
[----:B------:R-:W-:-:S03]  /*6ed0*/  IADD3 R8, PT, PT, R30, R14, R13 ;  /* 0x0000000e1e087210 */ /* 0x000fc60007ffe00d */
[----:B------:R-:W-:-:S05]  /*6ee0*/  IMAD.IADD R14, R23, 0x1, R36 ;  /* 0x00000001170e7824 */ /* 0x000fca00078e0224 */
[C-C-:B------:R-:W-:Y:S02]  /*6ef0*/  SHF.L.W.U32.HI R13, R14.reuse, 0x1a, R14.reuse ;  /* 0x0000001a0e0d7819 */ /* 0x140fe40000010e0e */
[C-C-:B------:R-:W-:Y:S02]  /*6f00*/  SHF.L.W.U32.HI R28, R14.reuse, 0x15, R14.reuse ;  /* 0x000000150e1c7819 */ /* 0x140fe40000010e0e */
[----:B------:R-:W-:-:S04]  /*6f10*/  SHF.L.W.U32.HI R25, R14, 0x7, R14 ;  /* 0x000000070e197819 */ /* 0x000fc80000010e0e */
[----:B------:R-:W-:Y:S02]  /*6f20*/  LOP3.LUT R13, R25, R13, R28, 0x96, !PT ;  /* 0x0000000d190d7212 */ /* 0x000fe400078e961c */
[----:B------:R-:W-:-:S04]  /*6f30*/  LOP3.LUT R25, R29, R14, R33, 0xb8, !PT ;  /* 0x0000000e1d197212 */ /* 0x000fc800078eb821 */
[----:B------:R-:W-:Y:S01]  /*6f40*/  IADD3 R22, PT, PT, R13, R25, R22 ;  /* 0x000000190d167210 */ /* 0x000fe20007ffe016 */
[----:B------:R-:W-:Y:S01]  /*6f50*/  VIADD R13, R19, 0x1808d554 ;  /* 0x1808d554130d7836 */ /* 0x000fe20000000000 */
[----:B------:R-:W-:-:S04]  /*6f60*/  SHF.L.W.U32.HI R25, R24, 0xa, R24 ;  /* 0x0000000a18197819 */ /* 0x000fc80000010e18 */
[----:B------:R-:W-:Y:S02]  /*6f70*/  IADD3 R9, PT, PT, R13, R9, R22 ;  /* 0x000000090d097210 */ /* 0x000fe40007ffe016 */
[C-C-:B------:R-:W-:Y:S02]  /*6f80*/  SHF.L.W.U32.HI R13, R24.reuse, 0x1e, R24.reuse ;  /* 0x0000001e180d7819 */ /* 0x140fe40000010e18 */
[----:B------:R-:W-:-:S04]  /*6f90*/  SHF.L.W.U32.HI R22, R24, 0x13, R24 ;  /* 0x0000001318167819 */ /* 0x000fc80000010e18 */
[----:B------:R-:W-:Y:S02]  /*6fa0*/  LOP3.LUT R13, R25, R13, R22, 0x96, !PT ;  /* 0x0000000d190d7212 */ /* 0x000fe400078e9616 */
[----:B------:R-:W-:-:S04]  /*6fb0*/  LOP3.LUT R22, R32, R23, R24, 0xe8, !PT ;  /* 0x0000001720167212 */ /* 0x000fc800078ee818 */
[----:B------:R-:W-:Y:S02]  /*6fc0*/  IADD3 R22, PT, PT, R34, R13, R22 ;  /* 0x0000000d22167210 */ /* 0x000fe40007ffe016 */
[----:B------:R-:W-:Y:S02]  /*6fd0*/  SHF.L.W.U32.HI R34, R17, 0xe, R17 ;  /* 0x0000000e11227819 */ /* 0x000fe40000010e11 */
[C-C-:B------:R-:W-:Y:S02]  /*6fe0*/  SHF.L.W.U32.HI R13, R22.reuse, 0x1e, R22.reuse ;  /* 0x0000001e160d7819 */ /* 0x140fe40000010e16 */
[C-C-:B------:R-:W-:Y:S02]  /*6ff0*/  SHF.L.W.U32.HI R28, R22.reuse, 0x13, R22.reuse ;  /* 0x00000013161c7819 */ /* 0x140fe40000010e16 */
[----:B------:R-:W-:-:S04]  /*7000*/  SHF.L.W.U32.HI R23, R22, 0xa, R22 ;  /* 0x0000000a16177819 */ /* 0x000fc80000010e16 */
[----:B------:R-:W-:Y:S02]  /*7010*/  LOP3.LUT R13, R23, R13, R28, 0x96, !PT ;  /* 0x0000000d170d7212 */ /* 0x000fe400078e961c */
[----:B------:R-:W-:Y:S01]  /*7020*/  LOP3.LUT R23, R24, R32, R22, 0xe8, !PT ;  /* 0x0000002018177212 */ /* 0x000fe200078ee816 */
[----:B------:R-:W-:-:S03]  /*7030*/  IMAD.IADD R32, R32, 0x1, R9 ;  /* 0x0000000120207824 */ /* 0x000fc600078e0209 */
[----:B------:R-:W-:-:S04]  /*7040*/  IADD3 R13, PT, PT, R36, R13, R23 ;  /* 0x0000000d240d7210 */ /* 0x000fc80007ffe017 */
[C-C-:B------:R-:W-:Y:S02]  /*7050*/  SHF.L.W.U32.HI R23, R13.reuse, 0x1e, R13.reuse ;  /* 0x0000001e0d177819 */ /* 0x140fe40000010e0d */
[C-C-:B------:R-:W-:Y:S02]  /*7060*/  SHF.L.W.U32.HI R28, R13.reuse, 0x13, R13.reuse ;  /* 0x000000130d1c7819 */ /* 0x140fe40000010e0d */
[----:B------:R-:W-:-:S04]  /*7070*/  SHF.L.W.U32.HI R25, R13, 0xa, R13 ;  /* 0x0000000a0d197819 */ /* 0x000fc80000010e0d */
[----:B------:R-:W-:Y:S02]  /*7080*/  LOP3.LUT R28, R25, R23, R28, 0x96, !PT ;  /* 0x00000017191c7212 */ /* 0x000fe400078e961c */
[----:B------:R-:W-:Y:S02]  /*7090*/  LOP3.LUT R25, R22, R24, R13, 0xe8, !PT ;  /* 0x0000001816197212 */ /* 0x000fe400078ee80d */
[C-C-:B------:R-:W-:Y:S02]  /*70a0*/  SHF.L.W.U32.HI R23, R32.reuse, 0x7, R32.reuse ;  /* 0x0000000720177819 */ /* 0x140fe40000010e20 */
[----:B------:R-:W-:Y:S02]  /*70b0*/  IADD3 R25, PT, PT, R9, R28, R25 ;  /* 0x0000001c09197210 */ /* 0x000fe40007ffe019 */
[C-C-:B------:R-:W-:Y:S02]  /*70c0*/  SHF.L.W.U32.HI R9, R32.reuse, 0x1a, R32.reuse ;  /* 0x0000001a20097819 */ /* 0x140fe40000010e20 */
[----:B------:R-:W-:-:S04]  /*70d0*/  SHF.L.W.U32.HI R28, R32, 0x15, R32 ;  /* 0x00000015201c7819 */ /* 0x000fc80000010e20 */
[----:B------:R-:W-:Y:S02]  /*70e0*/  LOP3.LUT R28, R23, R9, R28, 0x96, !PT ;  /* 0x00000009171c7212 */ /* 0x000fe400078e961c */
[----:B------:R-:W-:Y:S02]  /*70f0*/  LOP3.LUT R9, R33, R32, R14, 0xb8, !PT ;  /* 0x0000002021097212 */ /* 0x000fe400078eb80e */
[----:B------:R-:W-:Y:S02]  /*7100*/  SHF.L.W.U32.HI R23, R4, 0x19, R4 ;  /* 0x0000001904177819 */ /* 0x000fe40000010e04 */
[----:B------:R-:W-:Y:S02]  /*7110*/  IADD3 R28, PT, PT, R28, R9, R29 ;  /* 0x000000091c1c7210 */ /* 0x000fe40007ffe01d */
[----:B------:R-:W-:Y:S02]  /*7120*/  SHF.R.U32.HI R9, RZ, 0x3, R17 ;  /* 0x00000003ff097819 */ /* 0x000fe40000011611 */
[----:B------:R-:W-:-:S02]  /*7130*/  SHF.L.W.U32.HI R29, R25, 0xa, R25 ;  /* 0x0000000a191d7819 */ /* 0x000fc40000010e19 */
[----:B------:R-:W-:Y:S02]  /*7140*/  LOP3.LUT R35, R9, R35, R34, 0x96, !PT ;  /* 0x0000002309237212 */ /* 0x000fe400078e9622 */
[--C-:B------:R-:W-:Y:S02]  /*7150*/  SHF.L.W.U32.HI R34, R4, 0xe, R4.reuse ;  /* 0x0000000e04227819 */ /* 0x100fe40000010e04 */
[----:B------:R-:W-:-:S04]  /*7160*/  SHF.R.U32.HI R9, RZ, 0x3, R4 ;  /* 0x00000003ff097819 */ /* 0x000fc80000011604 */
[----:B------:R-:W-:Y:S02]  /*7170*/  LOP3.LUT R23, R9, R23, R34, 0x96, !PT ;  /* 0x0000001709177212 */ /* 0x000fe400078e9622 */
[C-C-:B------:R-:W-:Y:S02]  /*7180*/  SHF.L.W.U32.HI R9, R25.reuse, 0x1e, R25.reuse ;  /* 0x0000001e19097819 */ /* 0x140fe40000010e19 */
[----:B------:R-:W-:-:S04]  /*7190*/  SHF.L.W.U32.HI R34, R25, 0x13, R25 ;  /* 0x0000001319227819 */ /* 0x000fc80000010e19 */
[----:B------:R-:W-:Y:S02]  /*71a0*/  LOP3.LUT R34, R29, R9, R34, 0x96, !PT ;  /* 0x000000091d227212 */ /* 0x000fe400078e9622 */
[----:B-1----:R-:W-:Y:S02]  /*71b0*/  IADD3 R9, PT, PT, R17, UR16, R28 ;  /* 0x0000001011097c10 */ /* 0x002fe4000fffe01c */
        /* <DEDUP_REMOVED lines=13> */
[----:B------:R-:W-:Y:S02]  /*7290*/  SHF.L.W.U32.HI R24, R0, 0xe, R0 ;  /* 0x0000000e00187819 */ /* 0x000fe40000010e00 */
[----:B------:R-:W-:-:S02]  /*72a0*/  IADD3 R33, PT, PT, R4, UR17, R33 ;  /* 0x0000001104217c10 */ /* 0x000fc4000fffe021 */
        /* <DEDUP_REMOVED lines=11> */
[----:B------:R-:W-:-:S04]  /*7360*/  SHF.L.W.U32.HI R28, R24, 0x7, R24 ;  /* 0x00000007181c7819 */ /* 0x000fc80000010e18 */
[----:B------:R-:W-:Y:S02]  /*7370*/  LOP3.LUT R29, R28, R22, R29, 0x96, !PT ;  /* 0x000000161c1d7212 */ /* 0x000fe400078e961d */
[----:B------:R-:W-:Y:S02]  /*7380*/  LOP3.LUT R22, R32, R24, R31, 0xb8, !PT ;  /* 0x0000001820167212 */ /* 0x000fe400078eb81f */
[----:B------:R-:W-:Y:S02]  /*7390*/  SHF.L.W.U32.HI R28, R23, 0xa, R23 ;  /* 0x0000000a171c7819 */ /* 0x000fe40000010e17 */
[----:B------:R-:W-:Y:S02]  /*73a0*/  IADD3 R33, PT, PT, R29, R22, R14 ;  /* 0x000000161d217210 */ /* 0x000fe40007ffe00e */
[C-C-:B------:R-:W-:Y:S02]  /*73b0*/  SHF.L.W.U32.HI R14, R15.reuse, 0x19, R15.reuse ;  /* 0x000000190f0e7819 */ /* 0x140fe40000010e0f */
[----:B------:R-:W-:-:S02]  /*73c0*/  SHF.L.W.U32.HI R29, R15, 0xe, R15 ;  /* 0x0000000e0f1d7819 */ /* 0x000fc40000010e0f */
[----:B------:R-:W-:-:S04]  /*73d0*/  SHF.R.U32.HI R22, RZ, 0x3, R15 ;  /* 0x00000003ff167819 */ /* 0x000fc8000001160f */
[----:B------:R-:W-:Y:S02]  /*73e0*/  LOP3.LUT R22, R22, R14, R29, 0x96, !PT ;  /* 0x0000000e16167212 */ /* 0x000fe400078e961d */
[----:B------:R-:W-:Y:S02]  /*73f0*/  SHF.L.W.U32.HI R14, R23, 0x1e, R23 ;  /* 0x0000001e170e7819 */ /* 0x000fe40000010e17 */
[----:B------:R-:W-:Y:S02]  /*7400*/  IADD3 R22, PT, PT, R5, R22, R0 ;  /* 0x0000001605167210 */ /* 0x000fe40007ffe000 */
[----:B------:R-:W-:Y:S02]  /*7410*/  IADD3 R0, PT, PT, R0, UR18, R33 ;  /* 0x0000001200007c10 */ /* 0x000fe4000fffe021 */
[----:B------:R-:W-:-:S03]  /*7420*/  SHF.L.W.U32.HI R29, R23, 0x13, R23 ;  /* 0x00000013171d7819 */ /* 0x000fc60000010e17 */
[----:B------:R-:W-:Y:S01]  /*7430*/  IMAD.IADD R13, R13, 0x1, R0 ;  /* 0x000000010d0d7824 */ /* 0x000fe200078e0200 */
[----:B------:R-:W-:Y:S02]  /*7440*/  LOP3.LUT R29, R28, R14, R29, 0x96, !PT ;  /* 0x0000000e1c1d7212 */ /* 0x000fe400078e961d */
[----:B------:R-:W-:Y:S02]  /*7450*/  LOP3.LUT R28, R34, R25, R23, 0xe8, !PT ;  /* 0x00000019221c7212 */ /* 0x000fe400078ee817 */
[C-C-:B------:R-:W-:Y:S02]  /*7460*/  SHF.L.W.U32.HI R14, R13.reuse, 0x7, R13.reuse ;  /* 0x000000070d0e7819 */ /* 0x140fe40000010e0d */
        /* <DEDUP_REMOVED lines=9> */
[----:B------:R-:W-:-:S04]  /*7500*/  SHF.L.W.U32.HI R0, R11, 0xe, R11 ;  /* 0x0000000e0b007819 */ /* 0x000fc80000010e0b */
[----:B------:R-:W-:Y:S02]  /*7510*/  LOP3.LUT R29, R14, R29, R0, 0x96, !PT ;  /* 0x0000001d0e1d7212 */ /* 0x000fe400078e9600 */
[----:B------:R-:W-:Y:S02]  /*7520*/  IADD3 R0, PT, PT, R2, R35, R3 ;  /* 0x0000002302007210 */ /* 0x000fe40007ffe003 */
[C-C-:B------:R-:W-:Y:S02]  /*7530*/  SHF.L.W.U32.HI R3, R28.reuse, 0x1e, R28.reuse ;  /* 0x0000001e1c037819 */ /* 0x140fe40000010e1c */
[----:B------:R-:W-:-:S04]  /*7540*/  SHF.L.W.U32.HI R14, R28, 0x13, R28 ;  /* 0x000000131c0e7819 */ /* 0x000fc80000010e1c */
        /* <DEDUP_REMOVED lines=11> */
[----:B------:R-:W-:Y:S02]  /*7600*/  SHF.R.U32.HI R33, RZ, 0x3, R30 ;  /* 0x00000003ff217819 */ /* 0x000fe4000001161e */
[----:B------:R-:W-:Y:S02]  /*7610*/  IADD3 R36, PT, PT, R14, R25, R31 ;  /* 0x000000190e247210 */ /* 0x000fe40007ffe01f */
[C-C-:B------:R-:W-:Y:S02]  /*7620*/  SHF.L.W.U32.HI R14, R7.reuse, 0x19, R7.reuse ;  /* 0x00000019070e7819 */ /* 0x140fe40000010e07 */
[----:B------:R-:W-:-:S02]  /*7630*/  SHF.L.W.U32.HI R25, R7, 0xe, R7 ;  /* 0x0000000e07197819 */ /* 0x000fc40000010e07 */
[----:B------:R-:W-:-:S04]  /*7640*/  SHF.R.U32.HI R31, RZ, 0x3, R7 ;  /* 0x00000003ff1f7819 */ /* 0x000fc80000011607 */
[----:B------:R-:W-:Y:S02]  /*7650*/  LOP3.LUT R14, R31, R14, R25, 0x96, !PT ;  /* 0x0000000e1f0e7212 */ /* 0x000fe400078e9619 */
[----:B0-----:R-:W-:Y:S02]  /*7660*/  IADD3 R25, PT, PT, R11, UR16, R36 ;  /* 0x000000100b197c10 */ /* 0x001fe4000fffe024 */
[----:B------:R-:W-:Y:S02]  /*7670*/  IADD3 R14, PT, PT, R12, R14, R11 ;  /* 0x0000000e0c0e7210 */ /* 0x000fe40007ffe00b */
[C-C-:B------:R-:W-:Y:S02]  /*7680*/  SHF.L.W.U32.HI R11, R3.reuse, 0x1e, R3.reuse ;  /* 0x0000001e030b7819 */ /* 0x140fe40000010e03 */
        /* <DEDUP_REMOVED lines=13> */
[--C-:B------:R-:W-:Y:S02]  /*7760*/  SHF.L.W.U32.HI R25, R10, 0xf, R10.reuse ;  /* 0x0000000f0a197819 */ /* 0x100fe40000010e0a */
[----:B------:R-:W-:-:S04]  /*7770*/  SHF.R.U32.HI R31, RZ, 0xa, R10 ;  /* 0x0000000aff1f7819 */ /* 0x000fc8000001160a */
[----:B------:R-:W-:Y:S02]  /*7780*/  LOP3.LUT R25, R31, R25, R36, 0x96, !PT ;  /* 0x000000191f197212 */ /* 0x000fe400078e9624 */
[--C-:B------:R-:W-:Y:S02]  /*7790*/  SHF.L.W.U32.HI R36, R26, 0xe, R26.reuse ;  /* 0x0000000e1a247819 */ /* 0x100fe40000010e1a */
[----:B------:R-:W-:Y:S01]  /*77a0*/  SHF.R.U32.HI R31, RZ, 0x3, R26 ;  /* 0x00000003ff1f7819 */ /* 0x000fe2000001161a */
[----:B------:R-:W-:Y:S01]  /*77b0*/  IMAD.IADD R8, R25, 0x1, R8 ;  /* 0x0000000119087824 */ /* 0x000fe200078e0208 */
[C---:B------:R-:W-:Y:S02]  /*77c0*/  SHF.L.W.U32.HI R25, R34.reuse, 0x1e, R34 ;  /* 0x0000001e22197819 */ /* 0x040fe40000010e22 */
[----:B------:R-:W-:Y:S02]  /*77d0*/  LOP3.LUT R9, R31, R9, R36, 0x96, !PT ;  /* 0x000000091f097212 */ /* 0x000fe400078e9624 */
[----:B------:R-:W-:-:S02]  /*77e0*/  SHF.L.W.U32.HI R36, R34, 0x13, R34 ;  /* 0x0000001322247819 */ /* 0x000fc40000010e22 */
[----:B------:R-:W-:-:S04]  /*77f0*/  SHF.L.W.U32.HI R31, R34, 0xa, R34 ;  /* 0x0000000a221f7819 */ /* 0x000fc80000010e22 */
[----:B------:R-:W-:Y:S02]  /*7800*/  LOP3.LUT R25, R31, R25, R36, 0x96, !PT ;  /* 0x000000191f197212 */ /* 0x000fe400078e9624 */
[----:B------:R-:W-:Y:S02]  /*7810*/  IADD3 R36, PT, PT, R7, UR17, R24 ;  /* 0x0000001107247c10 */ /* 0x000fe4000fffe018 */
[----:B------:R-:W-:Y:S02]  /*7820*/  IADD3 R7, PT, PT, R8, R9, R7 ;  /* 0x0000000908077210 */ /* 0x000fe40007ffe007 */
[----:B------:R-:W-:Y:S01]  /*7830*/  SHF.L.W.U32.HI R9, R27, 0x19, R27 ;  /* 0x000000191b097819 */ /* 0x000fe20000010e1b */
        /* <DEDUP_REMOVED lines=13> */
[----:B------:R-:W-:Y:S02]  /*7910*/  SHF.L.W.U32.HI R31, R30, 0xe, R30 ;  /* 0x0000000e1e1f7819 */ /* 0x000fe40000010e1e */
[----:B------:R-:W-:Y:S01]  /*7920*/  SHF.L.W.U32.HI R36, R2, 0xe, R2 ;  /* 0x0000000e02247819 */ /* 0x000fe20000010e02 */
[----:B------:R-:W-:Y:S01]  /*7930*/  IMAD.IADD R13, R13, 0x1, R0 ;  /* 0x000000010d0d7824 */ /* 0x000fe200078e0200 */
[----:B------:R-:W-:-:S04]  /*7940*/  SHF.L.W.U32.HI R0, R30, 0x19, R30 ;  /* 0x000000191e007819 */ /* 0x000fc80000010e1e */
[----:B------:R-:W-:Y:S02]  /*7950*/  LOP3.LUT R0, R33, R0, R31, 0x96, !PT ;  /* 0x0000000021007212 */ /* 0x000fe400078e961f */
[----:B------:R-:W-:Y:S02]  /*7960*/  IADD3 R31, PT, PT, R26, UR18, R25 ;  /* 0x000000121a1f7c10 */ /* 0x000fe4000fffe019 */
        /* <DEDUP_REMOVED lines=18> */
[----:B------:R-:W-:Y:S02]  /*7a90*/  IADD3 R26, PT, PT, R10, R29, R15 ;  /* 0x0000001d0a1a7210 */ /* 0x000fe40007ffe00f */
[--C-:B------:R-:W-:Y:S02]  /*7aa0*/  SHF.L.W.U32.HI R29, R2, 0x19, R2.reuse ;  /* 0x00000019021d7819 */ /* 0x100fe40000010e02 */
[----:B------:R-:W-:Y:S02]  /*7ab0*/  SHF.R.U32.HI R15, RZ, 0x3, R2 ;  /* 0x00000003ff0f7819 */ /* 0x000fe40000011602 */
[----:B------:R-:W-:Y:S02]  /*7ac0*/  SHF.L.W.U32.HI R33, R28, 0xa, R28 ;  /* 0x0000000a1c217819 */ /* 0x000fe40000010e1c */
[----:B------:R-:W-:Y:S01]  /*7ad0*/  LOP3.LUT R29, R15, R29, R36, 0x96, !PT ;  /* 0x0000001d0f1d7212 */ /* 0x000fe200078e9624 */
[----:B------:R-:W-:Y:S01]  /*7ae0*/  IMAD.IADD R15, R32, 0x1, R17 ;  /* 0x00000001200f7824 */ /* 0x000fe200078e0211 */
[----:B------:R-:W-:-:S02]  /*7af0*/  SHF.L.W.U32.HI R17, R28, 0x1e, R28 ;  /* 0x0000001e1c117819 */ /* 0x000fc40000010e1c */
[----:B------:R-:W-:Y:S02]  /*7b00*/  SHF.L.W.U32.HI R32, R28, 0x13, R28 ;  /* 0x000000131c207819 */ /* 0x000fe40000010e1c */
[----:B------:R-:W-:Y:S01]  /*7b10*/  IADD3 R36, PT, PT, R30, UR19, R31 ;  /* 0x000000131e247c10 */ /* 0x000fe2000fffe01f */
[----:B------:R-:W0:Y:S01]  /*7b20*/  LDCU.128 UR16, c[0x3][0x80] ;  /* 0x00c01000ff1077ac */ /* 0x000e220008000c00 */
[----:B------:R-:W-:Y:S02]  /*7b30*/  LOP3.LUT R17, R33, R17, R32, 0x96, !PT ;  /* 0x0000001121117212 */ /* 0x000fe400078e9620 */
[----:B------:R-:W-:Y:S01]  /*7b40*/  SHF.R.U32.HI R33, RZ, 0x3, R6 ;  /* 0x00000003ff217819 */ /* 0x000fe20000011606 */
[----:B------:R-:W-:Y:S01]  /*7b50*/  IMAD.IADD R32, R3, 0x1, R36 ;  /* 0x0000000103207824 */ /* 0x000fe200078e0224 */
[----:B------:R-:W-:Y:S02]  /*7b60*/  LOP3.LUT R3, R23, R34, R28, 0xe8, !PT ;  /* 0x0000002217037212 */ /* 0x000fe400078ee81c */
        /* <DEDUP_REMOVED lines=13> */
[----:B------:R-:W-:-:S03]  /*7c40*/  SHF.L.W.U32.HI R31, R6, 0xe, R6 ;  /* 0x0000000e061f7819 */ /* 0x000fc60000010e06 */
[----:B------:R-:W-:Y:S01]  /*7c50*/  IMAD.IADD R11, R11, 0x1, R4 ;  /* 0x000000010b0b7824 */ /* 0x000fe200078e0204 */
[----:B------:R-:W-:-:S04]  /*7c60*/  SHF.L.W.U32.HI R4, R6, 0x19, R6 ;  /* 0x0000001906047819 */ /* 0x000fc80000010e06 */
[----:B------:R-:W-:Y:S02]  /*7c70*/  LOP3.LUT R4, R33, R4, R31, 0x96, !PT ;  /* 0x0000000421047212 */ /* 0x000fe400078e961f */
[----:B0-----:R-:W-:Y:S02]  /*7c80*/  IADD3 R31, PT, PT, R2, UR16, R17 ;  /* 0x00000010021f7c10 */ /* 0x001fe4000fffe011 */
[----:B------:R-:W-:Y:S02]  /*7c90*/  IADD3 R4, PT, PT, R11, R4, R2 ;  /* 0x000000040b047210 */ /* 0x000fe40007ffe002 */
[C-C-:B------:R-:W-:Y:S02]  /*7ca0*/  SHF.L.W.U32.HI R2, R3.reuse, 0x1e, R3.reuse ;  /* 0x0000001e03027819 */ /* 0x140fe40000010e03 */
[C-C-:B------:R-:W-:Y:S02]  /*7cb0*/  SHF.L.W.U32.HI R17, R3.reuse, 0x13, R3.reuse ;  /* 0x0000001303117819 */ /* 0x140fe40000010e03 */
[----:B------:R-:W-:-:S02]  /*7cc0*/  SHF.L.W.U32.HI R33, R3, 0xa, R3 ;  /* 0x0000000a03217819 */ /* 0x000fc40000010e03 */
[----:B------:R-:W-:Y:S02]  /*7cd0*/  SHF.L.W.U32.HI R36, R11, 0xd, R11 ;  /* 0x0000000d0b247819 */ /* 0x000fe40000010e0b */
        /* <DEDUP_REMOVED lines=14> */
[--C-:B------:R-:W-:Y:S02]  /*7dc0*/  SHF.L.W.U32.HI R24, R27, 0xe, R27.reuse ;  /* 0x0000000e1b187819 */ /* 0x100fe40000010e1b */
[----:B------:R-:W-:Y:S01]  /*7dd0*/  SHF.R.U32.HI R34, RZ, 0x3, R27 ;  /* 0x00000003ff227819 */ /* 0x000fe2000001161b */
[----:B------:R-:W-:Y:S01]  /*7de0*/  IMAD.IADD R22, R33, 0x1, R22 ;  /* 0x0000000121167824 */ /* 0x000fe200078e0216 */
[----:B------:R-:W-:Y:S02]  /*7df0*/  SHF.L.W.U32.HI R33, R2, 0x13, R2 ;  /* 0x0000001302217819 */ /* 0x000fe40000010e02 */
        /* <DEDUP_REMOVED lines=17> */
[--C-:B------:R-:W-:Y:S02]  /*7f10*/  SHF.L.W.U32.HI R25, R11, 0xf, R11.reuse ;  /* 0x0000000f0b197819 */ /* 0x100fe40000010e0b */
[----:B------:R-:W-:-:S04]  /*7f20*/  SHF.R.U32.HI R31, RZ, 0xa, R11 ;  /* 0x0000000aff1f7819 */ /* 0x000fc8000001160b */
[----:B------:R-:W-:Y:S02]  /*7f30*/  LOP3.LUT R25, R31, R25, R36, 0x96, !PT ;  /* 0x000000191f197212 */ /* 0x000fe400078e9624 */
[--C-:B------:R-:W-:Y:S02]  /*7f40*/  SHF.L.W.U32.HI R36, R5, 0xe, R5.reuse ;  /* 0x0000000e05247819 */ /* 0x100fe40000010e05 */
[--C-:B------:R-:W-:Y:S01]  /*7f50*/  SHF.R.U32.HI R31, RZ, 0x3, R5.reuse ;  /* 0x00000003ff1f7819 */ /* 0x100fe20000011605 */
[----:B------:R-:W-:Y:S01]  /*7f60*/  IMAD.IADD R26, R25, 0x1, R26 ;  /* 0x00000001191a7824 */ /* 0x000fe200078e021a */
[----:B------:R-:W-:-:S04]  /*7f70*/  SHF.L.W.U32.HI R25, R5, 0x19, R5 ;  /* 0x0000001905197819 */ /* 0x000fc80000010e05 */
[----:B------:R-:W-:Y:S02]  /*7f80*/  LOP3.LUT R25, R31, R25, R36, 0x96, !PT ;  /* 0x000000191f197212 */ /* 0x000fe400078e9624 */
[----:B------:R-:W-:Y:S02]  /*7f90*/  IADD3 R31, PT, PT, R27, UR18, R34 ;  /* 0x000000121b1f7c10 */ /* 0x000fe4000fffe022 */
[----:B------:R-:W-:Y:S02]  /*7fa0*/  IADD3 R25, PT, PT, R26, R25, R27 ;  /* 0x000000191a197210 */ /* 0x000fe40007ffe01b */
        /* <DEDUP_REMOVED lines=19> */
[--C-:B------:R-:W-:Y:S02]  /*80e0*/  SHF.L.W.U32.HI R31, R28, 0x1e, R28.reuse ;  /* 0x0000001e1c1f7819 */ /* 0x100fe40000010e1c */
[----:B------:R-:W-:Y:S02]  /*80f0*/  LOP3.LUT R30, R34, R30, R33, 0x96, !PT ;  /* 0x0000001e221e7212 */ /* 0x000fe400078e9621 */
[----:B------:R-:W-:-:S02]  /*8100*/  SHF.L.W.U32.HI R34, R28, 0x13, R28 ;  /* 0x000000131c227819 */ /* 0x000fc40000010e1c */
[----:B------:R-:W-:Y:S02]  /*8110*/  SHF.L.W.U32.HI R33, R28, 0xa, R28 ;  /* 0x0000000a1c217819 */ /* 0x000fe40000010e1c */
[C---:B------:R-:W-:Y:S02]  /*8120*/  SHF.L.W.U32.HI R35, R14.reuse, 0xd, R14 ;  /* 0x0000000d0e237819 */ /* 0x040fe40000010e0e */
[----:B------:R-:W-:Y:S02]  /*8130*/  LOP3.LUT R31, R33, R31, R34, 0x96, !PT ;  /* 0x0000001f211f7212 */ /* 0x000fe400078e9622 */
        /* <DEDUP_REMOVED lines=17> */
[----:B------:R-:W-:-:S03]  /*8250*/  SHF.R.U32.HI R33, RZ, 0x3, R12 ;  /* 0x00000003ff217819 */ /* 0x000fc6000001160c */
[----:B------:R-:W-:Y:S01]  /*8260*/  IMAD.IADD R17, R34, 0x1, R7 ;  /* 0x0000000122117824 */ /* 0x000fe200078e0207 */
[C-C-:B------:R-:W-:Y:S02]  /*8270*/  SHF.L.W.U32.HI R7, R12.reuse, 0x19, R12.reuse ;  /* 0x000000190c077819 */ /* 0x140fe40000010e0c */
[----:B------:R-:W-:-:S04]  /*8280*/  SHF.L.W.U32.HI R34, R12, 0xe, R12 ;  /* 0x0000000e0c227819 */ /* 0x000fc80000010e0c */
        /* <DEDUP_REMOVED lines=17> */
[----:B------:R-:W-:-:S04]  /*83a0*/  SHF.R.U32.HI R24, RZ, 0xa, R14 ;  /* 0x0000000aff187819 */ /* 0x000fc8000001160e */
[----:B------:R-:W-:Y:S02]  /*83b0*/  LOP3.LUT R35, R24, R10, R35, 0x96, !PT ;  /* 0x0000000a18237212 */ /* 0x000fe400078e9623 */
[--C-:B------:R-:W-:Y:S02]  /*83c0*/  SHF.L.W.U32.HI R10, R8, 0xe, R8.reuse ;  /* 0x0000000e080a7819 */ /* 0x100fe40000010e08 */
[----:B------:R-:W-:Y:S01]  /*83d0*/  SHF.R.U32.HI R24, RZ, 0x3, R8 ;  /* 0x00000003ff187819 */ /* 0x000fe20000011608 */
[----:B------:R-:W-:Y:S01]  /*83e0*/  IMAD.IADD R0, R35, 0x1, R0 ;  /* 0x0000000123007824 */ /* 0x000fe200078e0200 */
[----:B------:R-:W-:Y:S02]  /*83f0*/  SHF.L.W.U32.HI R35, R2, 0x13, R2 ;  /* 0x0000001302237819 */ /* 0x000fe40000010e02 */
[----:B------:R-:W-:Y:S02]  /*8400*/  LOP3.LUT R9, R24, R9, R10, 0x96, !PT ;  /* 0x0000000918097212 */ /* 0x000fe400078e960a */
[----:B------:R-:W-:-:S02]  /*8410*/  SHF.L.W.U32.HI R10, R2, 0x1e, R2 ;  /* 0x0000001e020a7819 */ /* 0x000fc40000010e02 */
[----:B------:R-:W-:Y:S02]  /*8420*/  SHF.L.W.U32.HI R24, R2, 0xa, R2 ;  /* 0x0000000a02187819 */ /* 0x000fe40000010e02 */
[----:B------:R-:W-:Y:S02]  /*8430*/  IADD3 R9, PT, PT, R0, R9, R12 ;  /* 0x0000000900097210 */ /* 0x000fe40007ffe00c */
[----:B------:R-:W-:Y:S02]  /*8440*/  LOP3.LUT R35, R24, R10, R35, 0x96, !PT ;  /* 0x0000000a18237212 */ /* 0x000fe400078e9623 */
[----:B------:R-:W-:Y:S02]  /*8450*/  IADD3 R24, PT, PT, R12, UR17, R33 ;  /* 0x000000110c187c10 */ /* 0x000fe4000fffe021 */
[----:B------:R-:W-:-:S03]  /*8460*/  SHF.R.U32.HI R12, RZ, 0x3, R22 ;  /* 0x00000003ff0c7819 */ /* 0x000fc60000011616 */
        /* <DEDUP_REMOVED lines=11> */
[----:B------:R-:W-:-:S04]  /*8520*/  SHF.L.W.U32.HI R33, R17, 0xd, R17 ;  /* 0x0000000d11217819 */ /* 0x000fc80000010e11 */
[----:B------:R-:W-:Y:S02]  /*8530*/  LOP3.LUT R24, R34, R24, R33, 0x96, !PT ;  /* 0x0000001822187212 */ /* 0x000fe400078e9621 */
[C-C-:B------:R-:W-:Y:S02]  /*8540*/  SHF.L.W.U32.HI R33, R13.reuse, 0xe, R13.reuse ;  /* 0x0000000e0d217819 */ /* 0x140fe40000010e0d */
[----:B------:R-:W-:Y:S01]  /*8550*/  SHF.R.U32.HI R34, RZ, 0x3, R13 ;  /* 0x00000003ff227819 */ /* 0x000fe2000001160d */
[----:B------:R-:W-:Y:S01]  /*8560*/  IMAD.IADD R29, R24, 0x1, R29 ;  /* 0x00000001181d7824 */ /* 0x000fe200078e021d */
[----:B------:R-:W-:-:S04]  /*8570*/  SHF.L.W.U32.HI R24, R13, 0x19, R13 ;  /* 0x000000190d187819 */ /* 0x000fc80000010e0d */
[----:B------:R-:W-:Y:S02]  /*8580*/  LOP3.LUT R24, R34, R24, R33, 0x96, !PT ;  /* 0x0000001822187212 */ /* 0x000fe400078e9621 */
[----:B------:R-:W-:Y:S02]  /*8590*/  IADD3 R33, PT, PT, R8, UR18, R27 ;  /* 0x0000001208217c10 */ /* 0x000fe4000fffe01b */
        /* <DEDUP_REMOVED lines=26> */
[----:B------:R-:W-:Y:S02]  /*8740*/  IADD3 R28, PT, PT, R4, R28, R13 ;  /* 0x0000001c041c7210 */ /* 0x000fe40007ffe00d */
[----:B------:R-:W-:Y:S02]  /*8750*/  LOP3.LUT R5, R33, R5, R34, 0x96, !PT ;  /* 0x0000000521057212 */ /* 0x000fe400078e9622 */
[----:B------:R-:W-:Y:S01]  /*8760*/  IADD3 R34, PT, PT, R13, UR19, R32 ;  /* 0x000000130d227c10 */ /* 0x000fe2000fffe020 */
[----:B------:R-:W0:Y:S01]  /*8770*/  LDCU.128 UR16, c[0x3][0xa0] ;  /* 0x00c01400ff1077ac */ /* 0x000e220008000c00 */
[----:B------:R-:W-:-:S03]  /*8780*/  SHF.L.W.U32.HI R13, R14, 0x19, R14 ;  /* 0x000000190e0d7819 */ /* 0x000fc60000010e0e */
        /* <DEDUP_REMOVED lines=18> */
[----:B0-----:R-:W-:Y:S02]  /*88b0*/  IADD3 R31, PT, PT, R15, UR16, R34 ;  /* 0x000000100f1f7c10 */ /* 0x001fe4000fffe022 */
        /* <DEDUP_REMOVED lines=16> */
[----:B------:R-:W-:Y:S02]  /*89c0*/  IADD3 R34, PT, PT, R11, UR17, R34 ;  /* 0x000000110b227c10 */ /* 0x000fe4000fffe022 */
[----:B------:R-:W-:Y:S02]  /*89d0*/  LOP3.LUT R36, R33, R10, R31, 0x96, !PT ;  /* 0x0000000a21247212 */ /* 0x000fe400078e961f */
[C-C-:B------:R-:W-:Y:S02]  /*89e0*/  SHF.L.W.U32.HI R10, R22.reuse, 0x19, R22.reuse ;  /* 0x00000019160a7819 */ /* 0x140fe40000010e16 */
[----:B------:R-:W-:Y:S01]  /*89f0*/  SHF.L.W.U32.HI R31, R22, 0xe, R22 ;  /* 0x0000000e161f7819 */ /* 0x000fe20000010e16 */
[----:B------:R-:W-:Y:S01]  /*8a00*/  IMAD.IADD R25, R36, 0x1, R25 ;  /* 0x0000000124197824 */ /* 0x000fe200078e0219 */
[----:B------:R-:W-:Y:S02]  /*8a10*/  SHF.L.W.U32.HI R33, R2, 0xa, R2 ;  /* 0x0000000a02217819 */ /* 0x000fe40000010e02 */
[----:B------:R-:W-:-:S02]  /*8a20*/  LOP3.LUT R10, R12, R10, R31, 0x96, !PT ;  /* 0x0000000a0c0a7212 */ /* 0x000fc400078e961f */
[C-C-:B------:R-:W-:Y:S02]  /*8a30*/  SHF.L.W.U32.HI R12, R2.reuse, 0x1e, R2.reuse ;  /* 0x0000001e020c7819 */ /* 0x140fe40000010e02 */
[----:B------:R-:W-:Y:S02]  /*8a40*/  SHF.L.W.U32.HI R31, R2, 0x13, R2 ;  /* 0x00000013021f7819 */ /* 0x000fe40000010e02 */
[----:B------:R-:W-:Y:S02]  /*8a50*/  SHF.L.W.U32.HI R37, R25, 0xd, R25 ;  /* 0x0000000d19257819 */ /* 0x000fe40000010e19 */
[----:B------:R-:W-:Y:S01]  /*8a60*/  LOP3.LUT R31, R33, R12, R31, 0x96, !PT ;  /* 0x0000000c211f7212 */ /* 0x000fe200078e961f */
        /* <DEDUP_REMOVED lines=17> */
[----:B------:R-:W-:Y:S01]  /*8b80*/  SHF.R.U32.HI R34, RZ, 0x3, R26 ;  /* 0x00000003ff227819 */ /* 0x000fe2000001161a */
[----:B------:R-:W-:Y:S01]  /*8b90*/  IMAD.IADD R31, R31, 0x1, R30 ;  /* 0x000000011f1f7824 */ /* 0x000fe200078e021e */
[----:B------:R-:W-:Y:S02]  /*8ba0*/  SHF.L.W.U32.HI R30, R26, 0xe, R26 ;  /* 0x0000000e1a1e7819 */ /* 0x000fe40000010e1a */
[----:B------:R-:W-:Y:S02]  /*8bb0*/  SHF.L.W.U32.HI R33, R23, 0x13, R23 ;  /* 0x0000001317217819 */ /* 0x000fe40000010e17 */
[----:B------:R-:W-:-:S02]  /*8bc0*/  LOP3.LUT R27, R34, R27, R30, 0x96, !PT ;  /* 0x0000001b221b7212 */ /* 0x000fc400078e961e */
[--C-:B------:R-:W-:Y:S02]  /*8bd0*/  SHF.L.W.U32.HI R30, R23, 0xa, R23.reuse ;  /* 0x0000000a171e7819 */ /* 0x100fe40000010e17 */
[----:B------:R-:W-:Y:S02]  /*8be0*/  IADD3 R27, PT, PT, R31, R27, R22 ;  /* 0x0000001b1f1b7210 */ /* 0x000fe40007ffe016 */
        /* <DEDUP_REMOVED lines=12> */
[----:B------:R-:W-:Y:S02]  /*8cb0*/  SHF.L.W.U32.HI R22, R25, 0xf, R25 ;  /* 0x0000000f19167819 */ /* 0x000fe40000010e19 */
[----:B------:R-:W-:-:S02]  /*8cc0*/  SHF.R.U32.HI R32, RZ, 0x3, R14 ;  /* 0x00000003ff207819 */ /* 0x000fc4000001160e */
[----:B------:R-:W-:Y:S02]  /*8cd0*/  LOP3.LUT R22, R30, R22, R37, 0x96, !PT ;  /* 0x000000161e167212 */ /* 0x000fe400078e9625 */
[----:B------:R-:W-:Y:S02]  /*8ce0*/  SHF.L.W.U32.HI R30, R14, 0xe, R14 ;  /* 0x0000000e0e1e7819 */ /* 0x000fe40000010e0e */
[----:B------:R-:W-:Y:S01]  /*8cf0*/  SHF.L.W.U32.HI R37, R8, 0x13, R8 ;  /* 0x0000001308257819 */ /* 0x000fe20000010e08 */
[----:B------:R-:W-:Y:S01]  /*8d00*/  IMAD.IADD R7, R22, 0x1, R7 ;  /* 0x0000000116077824 */ /* 0x000fe200078e0207 */
[----:B------:R-:W-:Y:S02]  /*8d10*/  LOP3.LUT R13, R32, R13, R30, 0x96, !PT ;  /* 0x0000000d200d7212 */ /* 0x000fe400078e961e */
[C-C-:B------:R-:W-:Y:S02]  /*8d20*/  SHF.L.W.U32.HI R22, R8.reuse, 0x1e, R8.reuse ;  /* 0x0000001e08167819 */ /* 0x140fe40000010e08 */
[----:B------:R-:W-:-:S02]  /*8d30*/  SHF.L.W.U32.HI R30, R8, 0xa, R8 ;  /* 0x0000000a081e7819 */ /* 0x000fc40000010e08 */
[----:B------:R-:W-:Y:S02]  /*8d40*/  IADD3 R13, PT, PT, R7, R13, R26 ;  /* 0x0000000d070d7210 */ /* 0x000fe40007ffe01a */
        /* <DEDUP_REMOVED lines=15> */
[----:B0-----:R-:W-:Y:S02]  /*8e40*/  IADD3 R37, PT, PT, R14, UR16, R35 ;  /* 0x000000100e257c10 */ /* 0x001fe4000fffe023 */
[----:B------:R-:W-:Y:S02]  /*8e50*/  LOP3.LUT R30, R32, R15, R30, 0x96, !PT ;  /* 0x0000000f201e7212 */ /* 0x000fe400078e961e */
[C-C-:B------:R-:W-:Y:S02]  /*8e60*/  SHF.L.W.U32.HI R15, R17.reuse, 0x19, R17.reuse ;  /* 0x00000019110f7819 */ /* 0x140fe40000010e11 */
[----:B------:R-:W-:Y:S01]  /*8e70*/  SHF.R.U32.HI R32, RZ, 0x3, R17 ;  /* 0x00000003ff207819 */ /* 0x000fe20000011611 */
[----:B------:R-:W-:Y:S01]  /*8e80*/  IMAD.IADD R9, R30, 0x1, R9 ;  /* 0x000000011e097824 */ /* 0x000fe200078e0209 */
[----:B------:R-:W-:Y:S02]  /*8e90*/  SHF.L.W.U32.HI R30, R17, 0xe, R17 ;  /* 0x0000000e111e7819 */ /* 0x000fe40000010e11 */
[----:B------:R-:W-:-:S02]  /*8ea0*/  SHF.L.W.U32.HI R35, R3, 0x13, R3 ;  /* 0x0000001303237819 */ /* 0x000fc40000010e03 */
[----:B------:R-:W-:Y:S02]  /*8eb0*/  LOP3.LUT R15, R32, R15, R30, 0x96, !PT ;  /* 0x0000000f200f7212 */ /* 0x000fe400078e961e */
        /* <DEDUP_REMOVED lines=42> */
[--C-:B------:R-:W-:Y:S02]  /*9160*/  SHF.L.W.U32.HI R26, R29, 0xe, R29.reuse ;  /* 0x0000000e1d1a7819 */ /* 0x100fe40000010e1d */
[--C-:B------:R-:W-:Y:S01]  /*9170*/  SHF.R.U32.HI R30, RZ, 0x3, R29.reuse ;  /* 0x00000003ff1e7819 */ /* 0x100fe2000001161d */
[----:B------:R-:W-:Y:S01]  /*9180*/  IMAD.IADD R28, R23, 0x1, R28 ;  /* 0x00000001171c7824 */ /* 0x000fe200078e021c */
[----:B------:R-:W-:-:S04]  /*9190*/  SHF.L.W.U32.HI R23, R29, 0x19, R29 ;  /* 0x000000191d177819 */ /* 0x000fc80000010e1d */
[----:B------:R-:W-:Y:S02]  /*91a0*/  LOP3.LUT R23, R30, R23, R26, 0x96, !PT ;  /* 0x000000171e177212 */ /* 0x000fe400078e961a */
[C-C-:B------:R-:W-:Y:S02]  /*91b0*/  SHF.L.W.U32.HI R26, R11.reuse, 0x1e, R11.reuse ;  /* 0x0000001e0b1a7819 */ /* 0x140fe40000010e0b */
[----:B------:R-:W-:Y:S02]  /*91c0*/  SHF.L.W.U32.HI R30, R11, 0xa, R11 ;  /* 0x0000000a0b1e7819 */ /* 0x000fe40000010e0b */
[----:B------:R-:W-:Y:S02]  /*91d0*/  IADD3 R23, PT, PT, R28, R23, R0 ;  /* 0x000000171c177210 */ /* 0x000fe40007ffe000 */
        /* <DEDUP_REMOVED lines=14> */
[----:B------:R-:W-:Y:S01]  /*92c0*/  IADD3 R22, PT, PT, R29, UR19, R22 ;  /* 0x000000131d167c10 */ /* 0x000fe2000fffe016 */
[----:B------:R-:W0:Y:S01]  /*92d0*/  LDCU.128 UR16, c[0x3][0xc0] ;  /* 0x00c01800ff1077ac */ /* 0x000e220008000c00 */
[----:B------:R-:W-:Y:S02]  /*92e0*/  LOP3.LUT R26, R30, R26, R37, 0x96, !PT ;  /* 0x0000001a1e1a7212 */ /* 0x000fe400078e9625 */
[--C-:B------:R-:W-:Y:S02]  /*92f0*/  SHF.L.W.U32.HI R37, R4, 0xe, R4.reuse ;  /* 0x0000000e04257819 */ /* 0x100fe40000010e04 */
[----:B------:R-:W-:Y:S01]  /*9300*/  SHF.R.U32.HI R30, RZ, 0x3, R4 ;  /* 0x00000003ff1e7819 */ /* 0x000fe20000011604 */
[----:B------:R-:W-:Y:S01]  /*9310*/  IMAD.IADD R5, R26, 0x1, R5 ;  /* 0x000000011a057824 */ /* 0x000fe200078e0205 */
[----:B------:R-:W-:Y:S02]  /*9320*/  SHF.L.W.U32.HI R26, R8, 0x1e, R8 ;  /* 0x0000001e081a7819 */ /* 0x000fe40000010e08 */
[----:B------:R-:W-:-:S02]  /*9330*/  LOP3.LUT R12, R30, R12, R37, 0x96, !PT ;  /* 0x0000000c1e0c7212 */ /* 0x000fc400078e9625 */
[C-C-:B------:R-:W-:Y:S02]  /*9340*/  SHF.L.W.U32.HI R37, R8.reuse, 0x13, R8.reuse ;  /* 0x0000001308257819 */ /* 0x140fe40000010e08 */
[----:B------:R-:W-:-:S04]  /*9350*/  SHF.L.W.U32.HI R30, R8, 0xa, R8 ;  /* 0x0000000a081e7819 */ /* 0x000fc80000010e08 */
[----:B------:R-:W-:Y:S02]  /*9360*/  LOP3.LUT R37, R30, R26, R37, 0x96, !PT ;  /* 0x0000001a1e257212 */ /* 0x000fe400078e9625 */
[----:B------:R-:W-:-:S04]  /*9370*/  LOP3.LUT R26, R11, R2, R8, 0xe8, !PT ;  /* 0x000000020b1a7212 */ /* 0x000fc800078ee808 */
[----:B------:R-:W-:Y:S01]  /*9380*/  IADD3 R37, PT, PT, R22, R37, R26 ;  /* 0x0000002516257210 */ /* 0x000fe20007ffe01a */
[----:B------:R-:W-:-:S05]  /*9390*/  IMAD.IADD R22, R3, 0x1, R22 ;  /* 0x0000000103167824 */ /* 0x000fca00078e0216 */
[C-C-:B------:R-:W-:Y:S02]  /*93a0*/  SHF.L.W.U32.HI R3, R22.reuse, 0x1a, R22.reuse ;  /* 0x0000001a16037819 */ /* 0x140fe40000010e16 */
[C-C-:B------:R-:W-:Y:S02]  /*93b0*/  SHF.L.W.U32.HI R26, R22.reuse, 0x15, R22.reuse ;  /* 0x00000015161a7819 */ /* 0x140fe40000010e16 */
[----:B------:R-:W-:-:S04]  /*93c0*/  SHF.L.W.U32.HI R30, R22, 0x7, R22 ;  /* 0x00000007161e7819 */ /* 0x000fc80000010e16 */
[----:B------:R-:W-:Y:S02]  /*93d0*/  LOP3.LUT R26, R30, R3, R26, 0x96, !PT ;  /* 0x000000031e1a7212 */ /* 0x000fe400078e961a */
[----:B------:R-:W-:Y:S02]  /*93e0*/  LOP3.LUT R3, R14, R22, R33, 0xb8, !PT ;  /* 0x000000160e037212 */ /* 0x000fe400078eb821 */
[----:B------:R-:W-:Y:S02]  /*93f0*/  LOP3.LUT R30, R8, R11, R37, 0xe8, !PT ;  /* 0x0000000b081e7212 */ /* 0x000fe400078ee825 */
[----:B------:R-:W-:Y:S02]  /*9400*/  IADD3 R3, PT, PT, R26, R3, R35 ;  /* 0x000000031a037210 */ /* 0x000fe40007ffe023 */
[----:B------:R-:W-:Y:S02]  /*9410*/  SHF.L.W.U32.HI R35, R37, 0x13, R37 ;  /* 0x0000001325237819 */ /* 0x000fe40000010e25 */
[----:B0-----:R-:W-:-:S02]  /*9420*/  IADD3 R3, PT, PT, R4, UR16, R3 ;  /* 0x0000001004037c10 */ /* 0x001fc4000fffe003 */
[C-C-:B------:R-:W-:Y:S02]  /*9430*/  SHF.L.W.U32.HI R4, R37.reuse, 0x1e, R37.reuse ;  /* 0x0000001e25047819 */ /* 0x140fe40000010e25 */
[----:B------:R-:W-:-:S04]  /*9440*/  SHF.L.W.U32.HI R26, R37, 0xa, R37 ;  /* 0x0000000a251a7819 */ /* 0x000fc80000010e25 */
        /* <DEDUP_REMOVED lines=10> */
[--C-:B------:R-:W-:Y:S02]  /*94f0*/  SHF.L.W.U32.HI R4, R2, 0x13, R2.reuse ;  /* 0x0000001302047819 */ /* 0x100fe40000010e02 */
[----:B------:R-:W-:Y:S02]  /*9500*/  IADD3 R6, PT, PT, R6, UR17, R3 ;  /* 0x0000001106067c10 */ /* 0x000fe4000fffe003 */
[----:B------:R-:W-:-:S03]  /*9510*/  SHF.L.W.U32.HI R3, R2, 0xa, R2 ;  /* 0x0000000a02037819 */ /* 0x000fc60000010e02 */
[----:B------:R-:W-:Y:S01]  /*9520*/  IMAD.IADD R11, R11, 0x1, R6 ;  /* 0x000000010b0b7824 */ /* 0x000fe200078e0206 */
[----:B------:R-:W-:-:S04]  /*9530*/  LOP3.LUT R35, R3, R35, R4, 0x96, !PT ;  /* 0x0000002303237212 */ /* 0x000fc800078e9604 */
        /* <DEDUP_REMOVED lines=14> */
[----:B------:R-:W-:-:S04]  /*9620*/  LOP3.LUT R4, R26, R3, R11, 0xb8, !PT ;  /* 0x000000031a047212 */ /* 0x000fc800078eb80b */
[----:B------:R-:W-:-:S04]  /*9630*/  IADD3 R4, PT, PT, R25, R4, R22 ;  /* 0x0000000419047210 */ /* 0x000fc80007ffe016 */
[----:B------:R-:W-:Y:S01]  /*9640*/  IADD3 R14, PT, PT, R31, UR19, R4 ;  /* 0x000000131f0e7c10 */ /* 0x000fe2000fffe004 */
[----:B------:R-:W0:Y:S04]  /*9650*/  LDCU.128 UR16, c[0x3][0xd0] ;  /* 0x00c01a00ff1077ac */ /* 0x000e280008000c00 */
[----:B------:R-:W-:-:S05]  /*9660*/  IMAD.IADD R4, R37, 0x1, R14 ;  /* 0x0000000125047824 */ /* 0x000fca00078e020e */
[C-C-:B------:R-:W-:Y:S02]  /*9670*/  SHF.L.W.U32.HI R22, R4.reuse, 0x1a, R4.reuse ;  /* 0x0000001a04167819 */ /* 0x140fe40000010e04 */
[C-C-:B------:R-:W-:Y:S02]  /*9680*/  SHF.L.W.U32.HI R25, R4.reuse, 0x15, R4.reuse ;  /* 0x0000001504197819 */ /* 0x140fe40000010e04 */
[----:B------:R-:W-:-:S04]  /*9690*/  SHF.L.W.U32.HI R30, R4, 0x7, R4 ;  /* 0x00000007041e7819 */ /* 0x000fc80000010e04 */
[----:B------:R-:W-:Y:S02]  /*96a0*/  LOP3.LUT R25, R30, R22, R25, 0x96, !PT ;  /* 0x000000161e197212 */ /* 0x000fe400078e9619 */
[----:B------:R-:W-:-:S04]  /*96b0*/  LOP3.LUT R22, R11, R4, R3, 0xb8, !PT ;  /* 0x000000040b167212 */ /* 0x000fc800078eb803 */
[----:B------:R-:W-:-:S04]  /*96c0*/  IADD3 R22, PT, PT, R25, R22, R26 ;  /* 0x0000001619167210 */ /* 0x000fc80007ffe01a */
[----:B0-----:R-:W-:-:S05]  /*96d0*/  IADD3 R25, PT, PT, R7, UR16, R22 ;  /* 0x0000001007197c10 */ /* 0x001fca000fffe016 */
[----:B------:R-:W-:-:S05]  /*96e0*/  IMAD.IADD R7, R2, 0x1, R25 ;  /* 0x0000000102077824 */ /* 0x000fca00078e0219 */
[C-C-:B------:R-:W-:Y:S02]  /*96f0*/  SHF.L.W.U32.HI R6, R7.reuse, 0x1a, R7.reuse ;  /* 0x0000001a07067819 */ /* 0x140fe40000010e07 */
[C-C-:B------:R-:W-:Y:S02]  /*9700*/  SHF.L.W.U32.HI R31, R7.reuse, 0x15, R7.reuse ;  /* 0x00000015071f7819 */ /* 0x140fe40000010e07 */
[----:B------:R-:W-:Y:S02]  /*9710*/  SHF.L.W.U32.HI R8, R7, 0x7, R7 ;  /* 0x0000000707087819 */ /* 0x000fe40000010e07 */
[----:B------:R-:W-:Y:S02]  /*9720*/  LOP3.LUT R26, R3, R7, R4, 0xb8, !PT ;  /* 0x00000007031a7212 */ /* 0x000fe400078eb804 */
[----:B------:R-:W-:Y:S02]  /*9730*/  LOP3.LUT R22, R8, R6, R31, 0x96, !PT ;  /* 0x0000000608167212 */ /* 0x000fe400078e961f */
[----:B------:R-:W-:-:S02]  /*9740*/  SHF.L.W.U32.HI R6, R35, 0x1e, R35 ;  /* 0x0000001e23067819 */ /* 0x000fc40000010e23 */
[C-C-:B------:R-:W-:Y:S02]  /*9750*/  SHF.L.W.U32.HI R31, R35.reuse, 0x13, R35.reuse ;  /* 0x00000013231f7819 */ /* 0x140fe40000010e23 */
[----:B------:R-:W-:-:S04]  /*9760*/  SHF.L.W.U32.HI R8, R35, 0xa, R35 ;  /* 0x0000000a23087819 */ /* 0x000fc80000010e23 */
[----:B------:R-:W-:Y:S02]  /*9770*/  LOP3.LUT R6, R8, R6, R31, 0x96, !PT ;  /* 0x0000000608067212 */ /* 0x000fe400078e961f */
[----:B------:R-:W-:Y:S02]  /*9780*/  IADD3 R8, PT, PT, R22, R26, R11 ;  /* 0x0000001a16087210 */ /* 0x000fe40007ffe00b */
[----:B------:R-:W-:Y:S02]  /*9790*/  LOP3.LUT R22, R2, R37, R35, 0xe8, !PT ;  /* 0x0000002502167212 */ /* 0x000fe400078ee823 */
[----:B------:R-:W-:Y:S02]  /*97a0*/  IADD3 R8, PT, PT, R9, UR17, R8 ;  /* 0x0000001109087c10 */ /* 0x000fe4000fffe008 */
[----:B------:R-:W-:-:S03]  /*97b0*/  IADD3 R22, PT, PT, R33, R6, R22 ;  /* 0x0000000621167210 */ /* 0x000fc60007ffe016 */
[----:B------:R-:W-:Y:S01]  /*97c0*/  IMAD.IADD R6, R35, 0x1, R8 ;  /* 0x0000000123067824 */ /* 0x000fe200078e0208 */
        /* <DEDUP_REMOVED lines=12> */
[----:B------:R-:W-:Y:S02]  /*9890*/  IADD3 R11, PT, PT, R24, UR18, R11 ;  /* 0x00000012180b7c10 */ /* 0x000fe4000fffe00b */
[C-C-:B------:R-:W-:Y:S02]  /*98a0*/  SHF.L.W.U32.HI R2, R14.reuse, 0x1e, R14.reuse ;  /* 0x0000001e0e027819 */ /* 0x140fe40000010e0e */
[--C-:B------:R-:W-:Y:S01]  /*98b0*/  SHF.L.W.U32.HI R9, R14, 0x13, R14.reuse ;  /* 0x000000130e097819 */ /* 0x100fe20000010e0e */
[----:B------:R-:W-:Y:S01]  /*98c0*/  IMAD.IADD R3, R22, 0x1, R11 ;  /* 0x0000000116037824 */ /* 0x000fe200078e020b */
[--C-:B------:R-:W-:Y:S02]  /*98d0*/  SHF.L.W.U32.HI R24, R14, 0xa, R14.reuse ;  /* 0x0000000a0e187819 */ /* 0x100fe40000010e0e */
[----:B------:R-:W-:Y:S02]  /*98e0*/  LOP3.LUT R31, R22, R35, R14, 0xe8, !PT ;  /* 0x00000023161f7212 */ /* 0x000fe400078ee80e */
[----:B------:R-:W-:-:S02]  /*98f0*/  LOP3.LUT R2, R24, R2, R9, 0x96, !PT ;  /* 0x0000000218027212 */ /* 0x000fc400078e9609 */
[C-C-:B------:R-:W-:Y:S02]  /*9900*/  SHF.L.W.U32.HI R9, R3.reuse, 0x1a, R3.reuse ;  /* 0x0000001a03097819 */ /* 0x140fe40000010e03 */
[C-C-:B------:R-:W-:Y:S02]  /*9910*/  SHF.L.W.U32.HI R24, R3.reuse, 0x15, R3.reuse ;  /* 0x0000001503187819 */ /* 0x140fe40000010e03 */
[----:B------:R-:W-:Y:S02]  /*9920*/  SHF.L.W.U32.HI R26, R3, 0x7, R3 ;  /* 0x00000007031a7819 */ /* 0x000fe40000010e03 */
[----:B------:R-:W-:Y:S02]  /*9930*/  IADD3 R31, PT, PT, R25, R2, R31 ;  /* 0x00000002191f7210 */ /* 0x000fe40007ffe01f */
        /* <DEDUP_REMOVED lines=8> */
[----:B------:R-:W-:Y:S01]  /*99c0*/  IADD3 R33, PT, PT, R28, UR19, R33 ;  /* 0x000000131c217c10 */ /* 0x000fe2000fffe021 */
[----:B------:R-:W0:Y:S01]  /*99d0*/  LDCU.128 UR16, c[0x3][0xe0] ;  /* 0x00c01c00ff1077ac */ /* 0x000e220008000c00 */
        /* <DEDUP_REMOVED lines=15> */
[C-C-:B------:R-:W-:Y:S02]  /*9ad0*/  SHF.L.W.U32.HI R7, R8.reuse, 0x13, R8.reuse ;  /* 0x0000001308077819 */ /* 0x140fe40000010e08 */
[----:B------:R-:W-:Y:S02]  /*9ae0*/  SHF.L.W.U32.HI R11, R8, 0xa, R8 ;  /* 0x0000000a080b7819 */ /* 0x000fe40000010e08 */
[----:B0-----:R-:W-:Y:S02]  /*9af0*/  IADD3 R4, PT, PT, R5, UR16, R4 ;  /* 0x0000001005047c10 */ /* 0x001fe4000fffe004 */
[----:B------:R-:W-:Y:S02]  /*9b00*/  LOP3.LUT R22, R11, R2, R7, 0x96, !PT ;  /* 0x000000020b167212 */ /* 0x000fe400078e9607 */
[C---:B------:R-:W-:Y:S01]  /*9b10*/  SHF.L.W.U32.HI R7, R28.reuse, 0xf, R28 ;  /* 0x0000000f1c077819 */ /* 0x040fe20000010e1c */
[----:B------:R-:W-:Y:S01]  /*9b20*/  IMAD.IADD R2, R31, 0x1, R4 ;  /* 0x000000011f027824 */ /* 0x000fe200078e0204 */
[----:B------:R-:W-:-:S02]  /*9b30*/  SHF.L.W.U32.HI R14, R28, 0xd, R28 ;  /* 0x0000000d1c0e7819 */ /* 0x000fc40000010e1c */
[----:B------:R-:W-:Y:S02]  /*9b40*/  SHF.R.U32.HI R11, RZ, 0xa, R28 ;  /* 0x0000000aff0b7819 */ /* 0x000fe4000001161c */
[C-C-:B------:R-:W-:Y:S02]  /*9b50*/  SHF.L.W.U32.HI R24, R2.reuse, 0x1a, R2.reuse ;  /* 0x0000001a02187819 */ /* 0x140fe40000010e02 */
[C-C-:B------:R-:W-:Y:S02]  /*9b60*/  SHF.L.W.U32.HI R35, R2.reuse, 0x15, R2.reuse ;  /* 0x0000001502237819 */ /* 0x140fe40000010e02 */
[----:B------:R-:W-:Y:S02]  /*9b70*/  SHF.L.W.U32.HI R26, R2, 0x7, R2 ;  /* 0x00000007021a7819 */ /* 0x000fe40000010e02 */
[----:B------:R-:W-:Y:S02]  /*9b80*/  LOP3.LUT R7, R11, R7, R14, 0x96, !PT ;  /* 0x000000070b077212 */ /* 0x000fe400078e960e */
[----:B------:R-:W-:-:S02]  /*9b90*/  LOP3.LUT R35, R26, R24, R35, 0x96, !PT ;  /* 0x000000181a237212 */ /* 0x000fc400078e9623 */
[----:B------:R-:W-:Y:S01]  /*9ba0*/  LOP3.LUT R31, R25, R31, R8, 0xe8, !PT ;  /* 0x0000001f191f7212 */ /* 0x000fe200078ee808 */
[----:B------:R-:W-:Y:S01]  /*9bb0*/  IMAD.IADD R14, R7, 0x1, R10 ;  /* 0x00000001070e7824 */ /* 0x000fe200078e020a */
[----:B------:R-:W-:Y:S02]  /*9bc0*/  LOP3.LUT R24, R3, R2, R9, 0xb8, !PT ;  /* 0x0000000203187212 */ /* 0x000fe400078eb809 */
[----:B------:R-:W-:Y:S02]  /*9bd0*/  IADD3 R11, PT, PT, R33, R22, R31 ;  /* 0x00000016210b7210 */ /* 0x000fe40007ffe01f */
[----:B------:R-:W-:Y:S02]  /*9be0*/  IADD3 R35, PT, PT, R35, R24, R6 ;  /* 0x0000001823237210 */ /* 0x000fe40007ffe006 */
[C-C-:B------:R-:W-:Y:S02]  /*9bf0*/  SHF.L.W.U32.HI R6, R11.reuse, 0x1e, R11.reuse ;  /* 0x0000001e0b067819 */ /* 0x140fe40000010e0b */
[----:B------:R-:W-:-:S02]  /*9c00*/  SHF.L.W.U32.HI R7, R11, 0x13, R11 ;  /* 0x000000130b077819 */ /* 0x000fc40000010e0b */
[----:B------:R-:W-:Y:S02]  /*9c10*/  SHF.L.W.U32.HI R22, R11, 0xa, R11 ;  /* 0x0000000a0b167819 */ /* 0x000fe40000010e0b */
[----:B------:R-:W-:Y:S02]  /*9c20*/  IADD3 R10, PT, PT, R14, UR17, R35 ;  /* 0x000000110e0a7c10 */ /* 0x000fe4000fffe023 */
[----:B------:R-:W-:Y:S02]  /*9c30*/  LOP3.LUT R33, R22, R6, R7, 0x96, !PT ;  /* 0x0000000616217212 */ /* 0x000fe400078e9607 */
[--C-:B------:R-:W-:Y:S01]  /*9c40*/  SHF.L.W.U32.HI R6, R5, 0xf, R5.reuse ;  /* 0x0000000f05067819 */ /* 0x100fe20000010e05 */
[----:B------:R-:W-:Y:S01]  /*9c50*/  IMAD.IADD R7, R25, 0x1, R10 ;  /* 0x0000000119077824 */ /* 0x000fe200078e020a */
[--C-:B------:R-:W-:Y:S02]  /*9c60*/  SHF.L.W.U32.HI R31, R5, 0xd, R5.reuse ;  /* 0x0000000d051f7819 */ /* 0x100fe40000010e05 */
[----:B------:R-:W-:-:S02]  /*9c70*/  SHF.R.U32.HI R22, RZ, 0xa, R5 ;  /* 0x0000000aff167819 */ /* 0x000fc40000011605 */
[C-C-:B------:R-:W-:Y:S02]  /*9c80*/  SHF.L.W.U32.HI R24, R7.reuse, 0x1a, R7.reuse ;  /* 0x0000001a07187819 */ /* 0x140fe40000010e07 */
[C-C-:B------:R-:W-:Y:S02]  /*9c90*/  SHF.L.W.U32.HI R35, R7.reuse, 0x15, R7.reuse ;  /* 0x0000001507237819 */ /* 0x140fe40000010e07 */
[----:B------:R-:W-:Y:S02]  /*9ca0*/  SHF.L.W.U32.HI R26, R7, 0x7, R7 ;  /* 0x00000007071a7819 */ /* 0x000fe40000010e07 */
        /* <DEDUP_REMOVED lines=10> */
[----:B------:R-:W-:-:S02]  /*9d50*/  IADD3 R31, PT, PT, R27, UR18, R24 ;  /* 0x000000121b1f7c10 */ /* 0x000fc4000fffe018 */
[----:B------:R-:W-:Y:S02]  /*9d60*/  LOP3.LUT R25, R22, R3, R4, 0x96, !PT ;  /* 0x0000000316197212 */ /* 0x000fe400078e9604 */
[--C-:B------:R-:W-:Y:S01]  /*9d70*/  SHF.L.W.U32.HI R3, R14, 0xf, R14.reuse ;  /* 0x0000000f0e037819 */ /* 0x100fe20000010e0e */
[----:B------:R-:W-:Y:S01]  /*9d80*/  IMAD.IADD R4, R8, 0x1, R31 ;  /* 0x0000000108047824 */ /* 0x000fe200078e021f */
[--C-:B------:R-:W-:Y:S02]  /*9d90*/  SHF.L.W.U32.HI R22, R14, 0xd, R14.reuse ;  /* 0x0000000d0e167819 */ /* 0x100fe40000010e0e */
[----:B------:R-:W-:Y:S02]  /*9da0*/  SHF.R.U32.HI R14, RZ, 0xa, R14 ;  /* 0x0000000aff0e7819 */ /* 0x000fe4000001160e */
[C-C-:B------:R-:W-:Y:S02]  /*9db0*/  SHF.L.W.U32.HI R24, R4.reuse, 0x1a, R4.reuse ;  /* 0x0000001a04187819 */ /* 0x140fe40000010e04 */
[----:B------:R-:W-:-:S02]  /*9dc0*/  SHF.L.W.U32.HI R33, R4, 0x15, R4 ;  /* 0x0000001504217819 */ /* 0x000fc40000010e04 */
[----:B------:R-:W-:Y:S02]  /*9dd0*/  SHF.L.W.U32.HI R26, R4, 0x7, R4 ;  /* 0x00000007041a7819 */ /* 0x000fe40000010e04 */
[----:B------:R-:W-:Y:S02]  /*9de0*/  LOP3.LUT R14, R14, R3, R22, 0x96, !PT ;  /* 0x000000030e0e7212 */ /* 0x000fe400078e9616 */
[----:B------:R-:W-:Y:S02]  /*9df0*/  LOP3.LUT R8, R11, R8, R6, 0xe8, !PT ;  /* 0x000000080b087212 */ /* 0x000fe400078ee806 */
        /* <DEDUP_REMOVED lines=8> */
[----:B------:R-:W-:Y:S01]  /*9e80*/  IADD3 R10, PT, PT, R13, UR19, R10 ;  /* 0x000000130d0a7c10 */ /* 0x000fe2000fffe00a */
[----:B------:R-:W0:Y:S01]  /*9e90*/  LDCU.128 UR16, c[0x3][0xf0] ;  /* 0x00c01e00ff1077ac */ /* 0x000e220008000c00 */
[----:B------:R-:W-:-:S02]  /*9ea0*/  LOP3.LUT R8, R9, R3, R8, 0x96, !PT ;  /* 0x0000000309087212 */ /* 0x000fc400078e9608 */
[--C-:B------:R-:W-:Y:S01]  /*9eb0*/  SHF.L.W.U32.HI R9, R27, 0xf, R27.reuse ;  /* 0x0000000f1b097819 */ /* 0x100fe20000010e1b */
[----:B------:R-:W-:Y:S01]  /*9ec0*/  IMAD.IADD R3, R11, 0x1, R10 ;  /* 0x000000010b037824 */ /* 0x000fe200078e020a */
[--C-:B------:R-:W-:Y:S02]  /*9ed0*/  SHF.L.W.U32.HI R14, R27, 0xd, R27.reuse ;  /* 0x0000000d1b0e7819 */ /* 0x100fe40000010e1b */
[----:B------:R-:W-:Y:S02]  /*9ee0*/  SHF.R.U32.HI R27, RZ, 0xa, R27 ;  /* 0x0000000aff1b7819 */ /* 0x000fe4000001161b */
[----:B------:R-:W-:Y:S02]  /*9ef0*/  LOP3.LUT R11, R6, R11, R25, 0xe8, !PT ;  /* 0x0000000b060b7212 */ /* 0x000fe400078ee819 */
[C-C-:B------:R-:W-:Y:S02]  /*9f00*/  SHF.L.W.U32.HI R22, R3.reuse, 0x1a, R3.reuse ;  /* 0x0000001a03167819 */ /* 0x140fe40000010e03 */
[----:B------:R-:W-:-:S02]  /*9f10*/  SHF.L.W.U32.HI R33, R3, 0x15, R3 ;  /* 0x0000001503217819 */ /* 0x000fc40000010e03 */
[----:B------:R-:W-:Y:S02]  /*9f20*/  SHF.L.W.U32.HI R24, R3, 0x7, R3 ;  /* 0x0000000703187819 */ /* 0x000fe40000010e03 */
[----:B------:R-:W-:Y:S02]  /*9f30*/  LOP3.LUT R14, R27, R9, R14, 0x96, !PT ;  /* 0x000000091b0e7212 */ /* 0x000fe400078e960e */
[----:B------:R-:W-:Y:S02]  /*9f40*/  IADD3 R8, PT, PT, R31, R8, R11 ;  /* 0x000000081f087210 */ /* 0x000fe40007ffe00b */
[----:B------:R-:W-:Y:S01]  /*9f50*/  LOP3.LUT R33, R24, R22, R33, 0x96, !PT ;  /* 0x0000001618217212 */ /* 0x000fe200078e9621 */
[----:B------:R-:W-:Y:S01]  /*9f60*/  IMAD.IADD R15, R14, 0x1, R15 ;  /* 0x000000010e0f7824 */ /* 0x000fe200078e020f */
[----:B------:R-:W-:Y:S02]  /*9f70*/  LOP3.LUT R24, R7, R3, R4, 0xb8, !PT ;  /* 0x0000000307187212 */ /* 0x000fe400078eb804 */
[----:B------:R-:W-:-:S02]  /*9f80*/  SHF.L.W.U32.HI R9, R8, 0x1e, R8 ;  /* 0x0000001e08097819 */ /* 0x000fc40000010e08 */
[C-C-:B------:R-:W-:Y:S02]  /*9f90*/  SHF.L.W.U32.HI R22, R8.reuse, 0x13, R8.reuse ;  /* 0x0000001308167819 */ /* 0x140fe40000010e08 */
[----:B------:R-:W-:Y:S02]  /*9fa0*/  SHF.L.W.U32.HI R11, R8, 0xa, R8 ;  /* 0x0000000a080b7819 */ /* 0x000fe40000010e08 */
[----:B------:R-:W-:Y:S02]  /*9fb0*/  IADD3 R24, PT, PT, R33, R24, R2 ;  /* 0x0000001821187210 */ /* 0x000fe40007ffe002 */
[----:B------:R-:W-:Y:S02]  /*9fc0*/  LOP3.LUT R27, R11, R9, R22, 0x96, !PT ;  /* 0x000000090b1b7212 */ /* 0x000fe400078e9616 */
[----:B0-----:R-:W-:Y:S02]  /*9fd0*/  IADD3 R11, PT, PT, R15, UR16, R24 ;  /* 0x000000100f0b7c10 */ /* 0x001fe4000fffe018 */
[----:B------:R-:W-:-:S02]  /*9fe0*/  SHF.L.W.U32.HI R2, R13, 0xf, R13 ;  /* 0x0000000f0d027819 */ /* 0x000fc40000010e0d */
[--C-:B------:R-:W-:Y:S02]  /*9ff0*/  SHF.L.W.U32.HI R9, R13, 0xd, R13.reuse ;  /* 0x0000000d0d097819 */ /* 0x100fe40000010e0d */
[----:B------:R-:W-:Y:S02]  /*a000*/  SHF.R.U32.HI R13, RZ, 0xa, R13 ;  /* 0x0000000aff0d7819 */ /* 0x000fe4000001160d */
[----:B------:R-:W-:Y:S01]  /*a010*/  LOP3.LUT R14, R25, R6, R8, 0xe8, !PT ;  /* 0x00000006190e7212 */ /* 0x000fe200078ee808 */
[----:B------:R-:W-:Y:S01]  /*a020*/  IMAD.IADD R6, R6, 0x1, R11 ;  /* 0x0000000106067824 */ /* 0x000fe200078e020b */
[----:B------:R-:W-:Y:S02]  /*a030*/  LOP3.LUT R2, R13, R2, R9, 0x96, !PT ;  /* 0x000000020d027212 */ /* 0x000fe400078e9609 */
[----:B------:R-:W-:Y:S02]  /*a040*/  IADD3 R9, PT, PT, R10, R27, R14 ;  /* 0x0000001b0a097210 */ /* 0x000fe40007ffe00e */
[--C-:B------:R-:W-:Y:S01]  /*a050*/  SHF.L.W.U32.HI R22, R6, 0x1a, R6.reuse ;  /* 0x0000001a06167819 */ /* 0x100fe20000010e06 */
[----:B------:R-:W-:Y:S01]  /*a060*/  IMAD.IADD R17, R2, 0x1, R17 ;  /* 0x0000000102117824 */ /* 0x000fe200078e0211 */
[----:B------:R-:W-:-:S02]  /*a070*/  SHF.L.W.U32.HI R27, R6, 0x15, R6 ;  /* 0x00000015061b7819 */ /* 0x000fc40000010e06 */
[----:B------:R-:W-:Y:S02]  /*a080*/  SHF.L.W.U32.HI R24, R6, 0x7, R6 ;  /* 0x0000000706187819 */ /* 0x000fe40000010e06 */
[C---:B------:R-:W-:Y:S02]  /*a090*/  SHF.L.W.U32.HI R10, R9.reuse, 0x1e, R9 ;  /* 0x0000001e090a7819 */ /* 0x040fe40000010e09 */
[----:B------:R-:W-:Y:S02]  /*a0a0*/  LOP3.LUT R22, R24, R22, R27, 0x96, !PT ;  /* 0x0000001618167212 */ /* 0x000fe400078e961b */
[----:B------:R-:W-:Y:S02]  /*a0b0*/  LOP3.LUT R24, R4, R6, R3, 0xb8, !PT ;  /* 0x0000000604187212 */ /* 0x000fe400078eb803 */
[C-C-:B------:R-:W-:Y:S02]  /*a0c0*/  SHF.L.W.U32.HI R13, R9.reuse, 0x13, R9.reuse ;  /* 0x00000013090d7819 */ /* 0x140fe40000010e09 */
[----:B------:R-:W-:-:S02]  /*a0d0*/  SHF.L.W.U32.HI R14, R9, 0xa, R9 ;  /* 0x0000000a090e7819 */ /* 0x000fc40000010e09 */
[----:B------:R-:W-:Y:S02]  /*a0e0*/  IADD3 R22, PT, PT, R22, R24, R7 ;  /* 0x0000001816167210 */ /* 0x000fe40007ffe007 */
[----:B------:R-:W-:Y:S02]  /*a0f0*/  LOP3.LUT R2, R14, R10, R13, 0x96, !PT ;  /* 0x0000000a0e027212 */ /* 0x000fe400078e960d */
[----:B------:R-:W-:Y:S02]  /*a100*/  IADD3 R22, PT, PT, R17, UR17, R22 ;  /* 0x0000001111167c10 */ /* 0x000fe4000fffe016 */
[----:B------:R-:W-:Y:S02]  /*a110*/  LOP3.LUT R10, R8, R25, R9, 0xe8, !PT ;  /* 0x00000019080a7212 */ /* 0x000fe400078ee809 */
[----:B------:R-:W-:Y:S01]  /*a120*/  SHF.L.W.U32.HI R0, R15, 0xf, R15 ;  /* 0x0000000f0f007819 */ /* 0x000fe20000010e0f */
[----:B------:R-:W-:Y:S01]  /*a130*/  IMAD.IADD R25, R25, 0x1, R22 ;  /* 0x0000000119197824 */ /* 0x000fe200078e0216 */
[----:B------:R-:W-:-:S02]  /*a140*/  IADD3 R2, PT, PT, R11, R2, R10 ;  /* 0x000000020b027210 */ /* 0x000fc40007ffe00a */
[--C-:B------:R-:W-:Y:S02]  /*a150*/  SHF.L.W.U32.HI R7, R15, 0xd, R15.reuse ;  /* 0x0000000d0f077819 */ /* 0x100fe40000010e0f */
[----:B------:R-:W-:Y:S02]  /*a160*/  SHF.R.U32.HI R15, RZ, 0xa, R15 ;  /* 0x0000000aff0f7819 */ /* 0x000fe4000001160f */
[C-C-:B------:R-:W-:Y:S02]  /*a170*/  SHF.L.W.U32.HI R10, R2.reuse, 0x1e, R2.reuse ;  /* 0x0000001e020a7819 */ /* 0x140fe40000010e02 */
[C-C-:B------:R-:W-:Y:S02]  /*a180*/  SHF.L.W.U32.HI R11, R2.reuse, 0x13, R2.reuse ;  /* 0x00000013020b7819 */ /* 0x140fe40000010e02 */
[----:B------:R-:W-:Y:S02]  /*a190*/  SHF.L.W.U32.HI R13, R2, 0xa, R2 ;  /* 0x0000000a020d7819 */ /* 0x000fe40000010e02 */
[----:B------:R-:W-:-:S02]  /*a1a0*/  SHF.L.W.U32.HI R14, R25, 0x1a, R25 ;  /* 0x0000001a190e7819 */ /* 0x000fc40000010e19 */
[C-C-:B------:R-:W-:Y:S02]  /*a1b0*/  SHF.L.W.U32.HI R27, R25.reuse, 0x15, R25.reuse ;  /* 0x00000015191b7819 */ /* 0x140fe40000010e19 */
[----:B------:R-:W-:Y:S02]  /*a1c0*/  SHF.L.W.U32.HI R24, R25, 0x7, R25 ;  /* 0x0000000719187819 */ /* 0x000fe40000010e19 */
[----:B------:R-:W-:Y:S02]  /*a1d0*/  LOP3.LUT R0, R15, R0, R7, 0x96, !PT ;  /* 0x000000000f007212 */ /* 0x000fe400078e9607 */
[----:B------:R-:W-:Y:S02]  /*a1e0*/  LOP3.LUT R11, R13, R10, R11, 0x96, !PT ;  /* 0x0000000a0d0b7212 */ /* 0x000fe400078e960b */
[----:B------:R-:W-:Y:S01]  /*a1f0*/  LOP3.LUT R10, R9, R8, R2, 0xe8, !PT ;  /* 0x00000008090a7212 */ /* 0x000fe200078ee802 */
[----:B------:R-:W-:Y:S01]  /*a200*/  IMAD.IADD R0, R0, 0x1, R23 ;  /* 0x0000000100007824 */ /* 0x000fe200078e0217 */
[----:B------:R-:W-:-:S02]  /*a210*/  LOP3.LUT R27, R24, R14, R27, 0x96, !PT ;  /* 0x0000000e181b7212 */ /* 0x000fc400078e961b */
[----:B------:R-:W-:Y:S02]  /*a220*/  LOP3.LUT R13, R3, R25, R6, 0xb8, !PT ;  /* 0x00000019030d7212 */ /* 0x000fe400078eb806 */
[----:B------:R-:W-:Y:S02]  /*a230*/  IADD3 R7, PT, PT, R22, R11, R10 ;  /* 0x0000000b16077210 */ /* 0x000fe40007ffe00a */
[----:B------:R-:W-:Y:S02]  /*a240*/  IADD3 R13, PT, PT, R27, R13, R4 ;  /* 0x0000000d1b0d7210 */ /* 0x000fe40007ffe004 */
[C-C-:B------:R-:W-:Y:S02]  /*a250*/  SHF.L.W.U32.HI R4, R7.reuse, 0x1e, R7.reuse ;  /* 0x0000001e07047819 */ /* 0x140fe40000010e07 */
[C-C-:B------:R-:W-:Y:S02]  /*a260*/  SHF.L.W.U32.HI R11, R7.reuse, 0x13, R7.reuse ;  /* 0x00000013070b7819 */ /* 0x140fe40000010e07 */
[----:B------:R-:W-:-:S02]  /*a270*/  SHF.L.W.U32.HI R10, R7, 0xa, R7 ;  /* 0x0000000a070a7819 */ /* 0x000fc40000010e07 */
[----:B------:R-:W-:Y:S02]  /*a280*/  IADD3 R13, PT, PT, R0, UR18, R13 ;  /* 0x00000012000d7c10 */ /* 0x000fe4000fffe00d */
[----:B------:R-:W-:Y:S02]  /*a290*/  LOP3.LUT R10, R10, R4, R11, 0x96, !PT ;  /* 0x000000040a0a7212 */ /* 0x000fe400078e960b */
[C---:B------:R-:W-:Y:S01]  /*a2a0*/  SHF.L.W.U32.HI R0, R17.reuse, 0xf, R17 ;  /* 0x0000000f11007819 */ /* 0x040fe20000010e11 */
[----:B------:R-:W-:Y:S01]  /*a2b0*/  IMAD.IADD R4, R8, 0x1, R13 ;  /* 0x0000000108047824 */ /* 0x000fe200078e020d */
[--C-:B------:R-:W-:Y:S02]  /*a2c0*/  SHF.L.W.U32.HI R11, R17, 0xd, R17.reuse ;  /* 0x0000000d110b7819 */ /* 0x100fe40000010e11 */
[----:B------:R-:W-:Y:S02]  /*a2d0*/  SHF.R.U32.HI R17, RZ, 0xa, R17 ;  /* 0x0000000aff117819 */ /* 0x000fe40000011611 */
[----:B------:R-:W-:-:S02]  /*a2e0*/  LOP3.LUT R8, R2, R9, R7, 0xe8, !PT ;  /* 0x0000000902087212 */ /* 0x000fc400078ee807 */
[C-C-:B------:R-:W-:Y:S02]  /*a2f0*/  SHF.L.W.U32.HI R14, R4.reuse, 0x1a, R4.reuse ;  /* 0x0000001a040e7819 */ /* 0x140fe40000010e04 */
[C-C-:B------:R-:W-:Y:S02]  /*a300*/  SHF.L.W.U32.HI R15, R4.reuse, 0x15, R4.reuse ;  /* 0x00000015040f7819 */ /* 0x140fe40000010e04 */
[----:B------:R-:W-:Y:S02]  /*a310*/  SHF.L.W.U32.HI R22, R4, 0x7, R4 ;  /* 0x0000000704167819 */ /* 0x000fe40000010e04 */
[----:B------:R-:W-:Y:S02]  /*a320*/  IADD3 R5, PT, PT, R5, R12, R29 ;  /* 0x0000000c05057210 */ /* 0x000fe40007ffe01d */
[----:B------:R-:W-:Y:S02]  /*a330*/  LOP3.LUT R0, R17, R0, R11, 0x96, !PT ;  /* 0x0000000011007212 */ /* 0x000fe400078e960b */
[----:B------:R-:W-:-:S02]  /*a340*/  IADD3 R8, PT, PT, R13, R10, R8 ;  /* 0x0000000a0d087210 */ /* 0x000fc40007ffe008 */
[----:B------:R-:W-:Y:S01]  /*a350*/  LOP3.LUT R14, R22, R14, R15, 0x96, !PT ;  /* 0x0000000e160e7212 */ /* 0x000fe200078e960f */
[----:B------:R-:W-:Y:S01]  /*a360*/  IMAD.IADD R0, R0, 0x1, R5 ;  /* 0x0000000100007824 */ /* 0x000fe200078e0205 */
[----:B------:R-:W-:Y:S01]  /*a370*/  LOP3.LUT R10, R6, R4, R25, 0xb8, !PT ;  /* 0x00000004060a7212 */ /* 0x000fe200078eb819 */
[----:B------:R-:W-:Y:S01]  /*a380*/  IMAD.MOV.U32 R22, RZ, RZ, RZ ;  /* 0x000000ffff167224 */ /* 0x000fe200078e00ff */
[--C-:B------:R-:W-:Y:S01]  /*a390*/  SHF.L.W.U32.HI R11, R8, 0x1e, R8.reuse ;  /* 0x0000001e080b7819 */ /* 0x100fe20000010e08 */
[----:B------:R-:W-:Y:S01]  /*a3a0*/  VIADD R4, R4, 0x9b05688c ;  /* 0x9b05688c04047836 */ /* 0x000fe20000000000 */
[C-C-:B------:R-:W-:Y:S02]  /*a3b0*/  SHF.L.W.U32.HI R12, R8.reuse, 0x13, R8.reuse ;  /* 0x00000013080c7819 */ /* 0x140fe40000010e08 */
[----:B------:R-:W-:Y:S02]  /*a3c0*/  SHF.L.W.U32.HI R13, R8, 0xa, R8 ;  /* 0x0000000a080d7819 */ /* 0x000fe40000010e08 */
[----:B------:R-:W-:-:S02]  /*a3d0*/  IADD3 R3, PT, PT, R14, R10, R3 ;  /* 0x0000000a0e037210 */ /* 0x000fc40007ffe003 */
[----:B------:R-:W-:Y:S02]  /*a3e0*/  LOP3.LUT R11, R13, R11, R12, 0x96, !PT ;  /* 0x0000000b0d0b7212 */ /* 0x000fe400078e960c */
[C---:B------:R-:W-:Y:S01]  /*a3f0*/  LOP3.LUT R5, R7.reuse, R2, R8, 0xe8, !PT ;  /* 0x0000000207057212 */ /* 0x040fe200078ee808 */
[----:B------:R-:W-:Y:S01]  /*a400*/  VIADD R2, R2, 0xa54ff53a ;  /* 0xa54ff53a02027836 */ /* 0x000fe20000000000 */
[----:B------:R-:W-:Y:S01]  /*a410*/  IADD3 R0, PT, PT, R0, UR19, R3 ;  /* 0x0000001300007c10 */ /* 0x000fe2000fffe003 */
[----:B------:R-:W-:-:S03]  /*a420*/  VIADD R7, R7, 0x3c6ef372 ;  /* 0x3c6ef37207077836 */ /* 0x000fc60000000000 */
[C---:B------:R-:W-:Y:S01]  /*a430*/  IADD3 R11, PT, PT, R0.reuse, R11, R5 ;  /* 0x0000000b000b7210 */ /* 0x040fe20007ffe005 */
[----:B------:R-:W-:Y:S01]  /*a440*/  VIADD R5, R25, 0x1f83d9ab ;  /* 0x1f83d9ab19057836 */ /* 0x000fe20000000000 */
[----:B------:R-:W-:Y:S01]  /*a450*/  IADD3 R3, PT, PT, R0, 0x510e527f, R9 ;  /* 0x510e527f00037810 */ /* 0x000fe20007ffe009 */
[----:B------:R-:W-:Y:S02]  /*a460*/  VIADD R0, R6, 0x5be0cd19 ;  /* 0x5be0cd1906007836 */ /* 0x000fe40000000000 */
[----:B------:R-:W-:Y:S02]  /*a470*/  VIADD R6, R8, 0xbb67ae85 ;  /* 0xbb67ae8508067836 */ /* 0x000fe40000000000 */
[----:B------:R-:W-:Y:S01]  /*a480*/  VIADD R17, R11, 0x6a09e667 ;  /* 0x6a09e6670b117836 */ /* 0x000fe20000000000 */
[----:B------:R-:W-:Y:S06]  /*a490*/  BRA.U !UP0, `(.L_x_5) ;  /* 0x00000009081c7547 */ /* 0x000fec000b800000 */
[----:B------:R-:W0:Y:S01]  /*a4a0*/  S2R R9, SR_CgaCtaId ;  /* 0x0000000000097919 */ /* 0x000e220000008800 */
[----:B------:R-:W-:Y:S01]  /*a4b0*/  IMAD.U32 R24, RZ, RZ, UR6 ;  /* 0x00000006ff187e24 */ /* 0x000fe2000f8e00ff */
[----:B------:R-:W-:Y:S01]  /*a4c0*/  MOV R22, 0x400 ;  /* 0x0000040000167802 */ /* 0x000fe20000000f00 */
[----:B------:R-:W-:-:S03]  /*a4d0*/  IMAD.MOV.U32 R25, RZ, RZ, RZ ;  /* 0x000000ffff197224 */ /* 0x000fc600078e00ff */
[----:B------:R-:W-:Y:S02]  /*a4e0*/  LOP3.LUT R24, R24, 0x1fc, RZ, 0xc0, !PT ;  /* 0x000001fc18187812 */ /* 0x000fe400078ec0ff */
[----:B0-----:R-:W-:-:S07]  /*a4f0*/  LEA R22, R9, R22, 0x18 ;  /* 0x0000001609167211 */ /* 0x001fce00078ec0ff */
.L_x_14:
[C---:B------:R-:W-:Y:S01]  /*a500*/  VIADD R29, R25.reuse, UR4 ;  /* 0x00000004191d7c36 */ /* 0x040fe20008000000 */
[----:B------:R-:W-:Y:S01]  /*a510*/  BSSY.RECONVERGENT B1, `(.L_x_6) ;  /* 0x0000024000017945 */ /* 0x000fe20003800200 */
[----:B------:R-:W-:Y:S02]  /*a520*/  IMAD R26, R25, 0x20, R22 ;  /* 0x00000020191a7824 */ /* 0x000fe400078e0216 */
[C---:B------:R-:W-:Y:S01]  /*a530*/  VIADD R28, R29.reuse, 0x1 ;  /* 0x000000011d1c7836 */ /* 0x040fe20000000000 */
[CC--:B------:R-:W-:Y:S01]  /*a540*/  ISETP.NE.AND P3, PT, R29.reuse, R19.reuse, PT ;  /* 0x000000131d00720c */ /* 0x0c0fe20003f65270 */
[C---:B------:R-:W-:Y:S02]  /*a550*/  VIADD R27, R29.reuse, 0x2 ;  /* 0x000000021d1b7836 */ /* 0x040fe40000000000 */
[----:B------:R-:W-:Y:S01]  /*a560*/  VIADD R23, R29, 0x3 ;  /* 0x000000031d177836 */ /* 0x000fe20000000000 */
[-C--:B------:R-:W-:Y:S02]  /*a570*/  ISETP.NE.AND P2, PT, R28, R19.reuse, PT ;  /* 0x000000131c00720c */ /* 0x080fe40003f45270 */
[----:B------:R-:W-:-:S02]  /*a580*/  ISETP.NE.AND P0, PT, R27, R19, PT ;  /* 0x000000131b00720c */ /* 0x000fc40003f05270 */
[----:B------:R-:W-:-:S05]  /*a590*/  ISETP.NE.AND P1, PT, R23, R19, PT ;  /* 0x000000131700720c */ /* 0x000fca0003f25270 */
[----:B------:R-:W-:Y:S08]  /*a5a0*/  @!P3 BRA `(.L_x_7) ;  /* 0x000000000068b947 */ /* 0x000ff00003800000 */
[----:B------:R-:W0:Y:S04]  /*a5b0*/  LDS.128 R8, [R26] ;  /* 0x000000001a087984 */ /* 0x000e280000000c00 */
[----:B------:R-:W1:Y:S01]  /*a5c0*/  LDS.128 R12, [R26+0x10] ;  /* 0x000010001a0c7984 */ /* 0x000e620000000c00 */
[----:B0-----:R-:W-:Y:S02]  /*a5d0*/  LOP3.LUT R8, R8, R17, RZ, 0x3c, !PT ;  /* 0x0000001108087212 */ /* 0x001fe400078e3cff */
[----:B------:R-:W-:Y:S02]  /*a5e0*/  LOP3.LUT R9, R9, R6, RZ, 0x3c, !PT ;  /* 0x0000000609097212 */ /* 0x000fe400078e3cff */
[----:B------:R-:W-:Y:S02]  /*a5f0*/  LOP3.LUT R10, R10, R7, RZ, 0x3c, !PT ;  /* 0x000000070a0a7212 */ /* 0x000fe400078e3cff */
[----:B------:R-:W-:Y:S01]  /*a600*/  LOP3.LUT R11, R11, R2, RZ, 0x3c, !PT ;  /* 0x000000020b0b7212 */ /* 0x000fe200078e3cff */
[----:B------:R-:W-:Y:S01]  /*a610*/  POPC R8, R8 ;  /* 0x0000000800087309 */ /* 0x000fe20000000000 */
[----:B-1----:R-:W-:-:S02]  /*a620*/  LOP3.LUT R12, R12, R3, RZ, 0x3c, !PT ;  /* 0x000000030c0c7212 */ /* 0x002fc400078e3cff */
[----:B------:R-:W-:Y:S02]  /*a630*/  LOP3.LUT R13, R13, R4, RZ, 0x3c, !PT ;  /* 0x000000040d0d7212 */ /* 0x000fe400078e3cff */
[----:B------:R-:W-:Y:S02]  /*a640*/  LOP3.LUT R14, R14, R5, RZ, 0x3c, !PT ;  /* 0x000000050e0e7212 */ /* 0x000fe400078e3cff */
[----:B------:R-:W-:Y:S01]  /*a650*/  LOP3.LUT R15, R15, R0, RZ, 0x3c, !PT ;  /* 0x000000000f0f7212 */ /* 0x000fe200078e3cff */
[----:B------:R-:W-:Y:S08]  /*a660*/  POPC R9, R9 ;  /* 0x0000000900097309 */ /* 0x000ff00000000000 */
[----:B------:R-:W0:Y:S08]  /*a670*/  POPC R10, R10 ;  /* 0x0000000a000a7309 */ /* 0x000e300000000000 */
[----:B------:R-:W-:Y:S01]  /*a680*/  POPC R11, R11 ;  /* 0x0000000b000b7309 */ /* 0x000fe20000000000 */
[----:B0-----:R-:W-:-:S07]  /*a690*/  IADD3 R8, PT, PT, R10, R9, R8 ;  /* 0x000000090a087210 */ /* 0x001fce0007ffe008 */
[----:B------:R-:W0:Y:S08]  /*a6a0*/  POPC R12, R12 ;  /* 0x0000000c000c7309 */ /* 0x000e300000000000 */
[----:B------:R-:W-:Y:S01]  /*a6b0*/  POPC R13, R13 ;  /* 0x0000000d000d7309 */ /* 0x000fe20000000000 */
[----:B0-----:R-:W-:-:S07]  /*a6c0*/  IADD3 R8, PT, PT, R12, R11, R8 ;  /* 0x0000000b0c087210 */ /* 0x001fce0007ffe008 */
[----:B------:R-:W0:Y:S08]  /*a6d0*/  POPC R14, R14 ;  /* 0x0000000e000e7309 */ /* 0x000e300000000000 */
[----:B------:R-:W1:Y:S01]  /*a6e0*/  POPC R15, R15 ;  /* 0x0000000f000f7309 */ /* 0x000e620000000000 */
[----:B0-----:R-:W-:-:S04]  /*a6f0*/  IADD3 R8, PT, PT, R14, R13, R8 ;  /* 0x0000000d0e087210 */ /* 0x001fc80007ffe008 */
[----:B-1----:R-:W-:-:S04]  /*a700*/  IADD3 R8, PT, PT, -R15, 0x100, -R8 ;  /* 0x000001000f087810 */ /* 0x002fc80007ffe908 */
[----:B------:R-:W-:Y:S02]  /*a710*/  ISETP.GT.U32.AND P3, PT, R8, R21, PT ;  /* 0x000000150800720c */ /* 0x000fe40003f64070 */
[----:B------:R-:W-:Y:S02]  /*a720*/  VIMNMX.U32 R21, PT, PT, R21, R8, !PT ;  /* 0x0000000815157248 */ /* 0x000fe40007fe0000 */
[----:B------:R-:W-:Y:S02]  /*a730*/  SEL R20, R29, R20, P3 ;  /* 0x000000141d147207 */ /* 0x000fe40001800000 */
[----:B------:R-:W-:-:S07]  /*a740*/  SEL R18, R19, R18, P3 ;  /* 0x0000001213127207 */ /* 0x000fce0001800000 */
.L_x_7:
[----:B------:R-:W-:Y:S05]  /*a750*/  BSYNC.RECONVERGENT B1 ;  /* 0x0000000000017941 */ /* 0x000fea0003800200 */
.L_x_6:
[----:B------:R-:W-:Y:S04]  /*a760*/  BSSY.RECONVERGENT B1, `(.L_x_8) ;  /* 0x000001c000017945 */ /* 0x000fe80003800200 */
[----:B------:R-:W-:Y:S05]  /*a770*/  @!P2 BRA `(.L_x_9) ;  /* 0x000000000068a947 */ /* 0x000fea0003800000 */
[----:B------:R-:W0:Y:S04]  /*a780*/  LDS.128 R8, [R26+0x20] ;  /* 0x000020001a087984 */ /* 0x000e280000000c00 */
        /* <DEDUP_REMOVED lines=25> */
.L_x_9:
[----:B------:R-:W-:Y:S05]  /*a920*/  BSYNC.RECONVERGENT B1 ;  /* 0x0000000000017941 */ /* 0x000fea0003800200 */
.L_x_8:
        /* <DEDUP_REMOVED lines=28> */
.L_x_11:
[----:B------:R-:W-:Y:S05]  /*aaf0*/  BSYNC.RECONVERGENT B1 ;  /* 0x0000000000017941 */ /* 0x000fea0003800200 */
.L_x_10:
        /* <DEDUP_REMOVED lines=28> */
.L_x_13:
[----:B------:R-:W-:Y:S05]  /*acc0*/  BSYNC.RECONVERGENT B1 ;  /* 0x0000000000017941 */ /* 0x000fea0003800200 */
.L_x_12:
[----:B------:R-:W-:-:S05]  /*acd0*/  VIADD R25, R25, 0x4 ;  /* 0x0000000419197836 */ /* 0x000fca0000000000 */
[----:B------:R-:W-:-:S13]  /*ace0*/  ISETP.NE.AND P0, PT, R25, R24, PT ;  /* 0x000000181900720c */ /* 0x000fda0003f05270 */
[----:B------:R-:W-:Y:S05]  /*acf0*/  @P0 BRA `(.L_x_14) ;  /* 0xfffffff800000947 */ /* 0x000fea000383ffff */
[----:B------:R-:W-:-:S07]  /*ad00*/  IMAD.MOV.U32 R22, RZ, RZ, R24 ;  /* 0x000000ffff167224 */ /* 0x000fce00078e0018 */
.L_x_5:
[----:B------:R-:W-:-:S05]  /*ad10*/  IMAD.U32 R24, RZ, RZ, UR6 ;  /* 0x00000006ff187e24 */ /* 0x000fca000f8e00ff */
[----:B------:R-:W-:-:S04]  /*ad20*/  LOP3.LUT R24, R24, 0x3, RZ, 0xc0, !PT ;  /* 0x0000000318187812 */ /* 0x000fc800078ec0ff */
[----:B------:R-:W-:-:S13]  /*ad30*/  ISETP.NE.AND P0, PT, R24, RZ, PT ;  /* 0x000000ff1800720c */ /* 0x000fda0003f05270 */
[----:B------:R-:W-:Y:S05]  /*ad40*/  @!P0 BRA `(.L_x_15) ;  /* 0x0000000400948947 */ /* 0x000fea0003800000 */
[----:B------:R-:W0:Y:S01]  /*ad50*/  S2UR UR10, SR_CgaCtaId ;  /* 0x00000000000a79c3 */ /* 0x000e220000008800 */
[----:B------:R-:W-:Y:S01]  /*ad60*/  VIADD R23, R22, UR4 ;  /* 0x0000000416177c36 */ /* 0x000fe20008000000 */
[----:B------:R-:W-:Y:S01]  /*ad70*/  UMOV UR9, 0x400 ;  /* 0x0000040000097882 */ /* 0x000fe20000000000 */
[----:B------:R-:W-:Y:S01]  /*ad80*/  BSSY.RECONVERGENT B1, `(.L_x_16) ;  /* 0x0000020000017945 */ /* 0x000fe20003800200 */
[----:B------:R-:W-:Y:S02]  /*ad90*/  ISETP.NE.AND P1, PT, R24, 0x1, PT ;  /* 0x000000011800780c */ /* 0x000fe40003f25270 */
[----:B------:R-:W-:Y:S01]  /*ada0*/  ISETP.NE.AND P0, PT, R23, R19, PT ;  /* 0x000000131700720c */ /* 0x000fe20003f05270 */
[----:B0-----:R-:W-:-:S06]  /*adb0*/  ULEA UR9, UR10, UR9, 0x18 ;  /* 0x000000090a097291 */ /* 0x001fcc000f8ec0ff */
[----:B------:R-:W-:-:S06]  /*adc0*/  LEA R22, R22, UR9, 0x5 ;  /* 0x0000000916167c11 */ /* 0x000fcc000f8e28ff */
[----:B------:R-:W-:Y:S05]  /*add0*/  @!P0 BRA `(.L_x_17) ;  /* 0x0000000000688947 */ /* 0x000fea0003800000 */
        /* <DEDUP_REMOVED lines=26> */
.L_x_17:
[----:B------:R-:W-:Y:S05]  /*af80*/  BSYNC.RECONVERGENT B1 ;  /* 0x0000000000017941 */ /* 0x000fea0003800200 */
.L_x_16:
[----:B------:R-:W-:Y:S04]  /*af90*/  BSSY.RECONVERGENT B1, `(.L_x_15) ;  /* 0x0000040000017945 */ /* 0x000fe80003800200 */
[----:B------:R-:W-:Y:S05]  /*afa0*/  @!P1 BRA `(.L_x_18) ;  /* 0x0000000000f89947 */ /* 0x000fea0003800000 */
[----:B------:R-:W-:Y:S01]  /*afb0*/  VIADD R25, R23, 0x1 ;  /* 0x0000000117197836 */ /* 0x000fe20000000000 */
[----:B------:R-:W-:Y:S01]  /*afc0*/  BSSY.RECONVERGENT B2, `(.L_x_19) ;  /* 0x000001e000027945 */ /* 0x000fe20003800200 */
[----:B------:R-:W-:-:S03]  /*afd0*/  ISETP.NE.AND P1, PT, R24, 0x2, PT ;  /* 0x000000021800780c */ /* 0x000fc60003f25270 */
[----:B------:R-:W-:-:S13]  /*afe0*/  ISETP.NE.AND P0, PT, R25, R19, PT ;  /* 0x000000131900720c */ /* 0x000fda0003f05270 */
        /* <DEDUP_REMOVED lines=27> */
.L_x_20:
[----:B------:R-:W-:Y:S05]  /*b1a0*/  BSYNC.RECONVERGENT B2 ;  /* 0x0000000000027941 */ /* 0x000fea0003800200 */
.L_x_19:
[----:B------:R-:W-:Y:S05]  /*b1b0*/  @!P1 BRA `(.L_x_18) ;  /* 0x0000000000749947 */ /* 0x000fea0003800000 */
[----:B------:R-:W-:-:S05]  /*b1c0*/  VIADD R23, R23, 0x2 ;  /* 0x0000000217177836 */ /* 0x000fca0000000000 */
        /* <DEDUP_REMOVED lines=28> */
.L_x_18:
[----:B------:R-:W-:Y:S05]  /*b390*/  BSYNC.RECONVERGENT B1 ;  /* 0x0000000000017941 */ /* 0x000fea0003800200 */
.L_x_15:
[----:B------:R-:W0:Y:S02]  /*b3a0*/  LDCU UR9, c[0x0][0x360] ;  /* 0x00006c00ff0977ac */ /* 0x000e240008000800 */
[----:B0-----:R-:W-:-:S05]  /*b3b0*/  IADD3 R19, P0, PT, R19, UR9, RZ ;  /* 0x0000000913137c10 */ /* 0x001fca000ff1e0ff */
[----:B------:R-:W-:Y:S01]  /*b3c0*/  IMAD.X R16, RZ, RZ, R16, P0 ;  /* 0x000000ffff107224 */ /* 0x000fe200000e0610 */
[----:B------:R-:W-:-:S04]  /*b3d0*/  ISETP.GE.U32.AND P0, PT, R19, UR7, PT ;  /* 0x0000000713007c0c */ /* 0x000fc8000bf06070 */
[----:B------:R-:W-:-:S13]  /*b3e0*/  ISETP.GE.U32.AND.EX P0, PT, R16, UR8, PT, P0 ;  /* 0x0000000810007c0c */ /* 0x000fda000bf06100 */
[----:B------:R-:W-:Y:S05]  /*b3f0*/  @!P0 BRA `(.L_x_21) ;  /* 0xffffff9c00f48947 */ /* 0x000fea000383ffff */
.L_x_4:
[----:B------:R-:W-:Y:S05]  /*b400*/  BSYNC.RECONVERGENT B0 ;  /* 0x0000000000007941 */ /* 0x000fea0003800200 */
.L_x_3:
[----:B------:R-:W2:Y:S01]  /*b410*/  S2R R8, SR_TID.X ;  /* 0x0000000000087919 */ /* 0x000ea20000002100 */
[----:B------:R-:W3:Y:S01]  /*b420*/  S2UR UR7, SR_CgaCtaId ;  /* 0x00000000000779c3 */ /* 0x000ee20000008800 */
[----:B------:R-:W-:Y:S02]  /*b430*/  UMOV UR6, 0x400 ;  /* 0x0000040000067882 */ /* 0x000fe40000000000 */
[----:B------:R-:W-:Y:S02]  /*b440*/  UIADD3 UR4, UPT, UPT, UR6, 0x2000, URZ ;  /* 0x0000200006047890 */ /* 0x000fe4000fffe0ff */
[----:B------:R-:W-:Y:S02]  /*b450*/  UIADD3 UR5, UPT, UPT, UR6, 0x2400, URZ ;  /* 0x0000240006057890 */ /* 0x000fe4000fffe0ff */
[----:B------:R-:W-:Y:S02]  /*b460*/  UIADD3 UR6, UPT, UPT, UR6, 0x2800, URZ ;  /* 0x0000280006067890 */ /* 0x000fe4000fffe0ff */
[----:B---3--:R-:W-:-:S02]  /*b470*/  ULEA UR4, UR7, UR4, 0x18 ;  /* 0x0000000407047291 */ /* 0x008fc4000f8ec0ff */
[----:B------:R-:W-:Y:S02]  /*b480*/  ULEA UR5, UR7, UR5, 0x18 ;  /* 0x0000000507057291 */ /* 0x000fe4000f8ec0ff */
[----:B------:R-:W-:Y:S01]  /*b490*/  ULEA UR6, UR7, UR6, 0x18 ;  /* 0x0000000607067291 */ /* 0x000fe2000f8ec0ff */
[----:B------:R-:W3:Y:S01]  /*b4a0*/  LDCU UR7, c[0x0][0x360] ;  /* 0x00006c00ff0777ac */ /* 0x000ee20008000800 */
[C---:B--2---:R-:W-:Y:S02]  /*b4b0*/  LEA R0, R8.reuse, UR4, 0x2 ;  /* 0x0000000408007c11 */ /* 0x044fe4000f8e10ff */
[C---:B------:R-:W-:Y:S02]  /*b4c0*/  LEA R3, R8.reuse, UR5, 0x2 ;  /* 0x0000000508037c11 */ /* 0x040fe4000f8e10ff */
[----:B-1----:R-:W-:Y:S01]  /*b4d0*/  LEA R5, R8, UR6, 0x2 ;  /* 0x0000000608057c11 */ /* 0x002fe2000f8e10ff */
[----:B------:R1:W-:Y:S04]  /*b4e0*/  STS [R0], R21 ;  /* 0x0000001500007388 */ /* 0x0003e80000000800 */
[----:B------:R1:W-:Y:S04]  /*b4f0*/  STS [R3], R20 ;  /* 0x0000001403007388 */ /* 0x0003e80000000800 */
[----:B------:R1:W-:Y:S01]  /*b500*/  STS [R5], R18 ;  /* 0x0000001205007388 */ /* 0x0003e20000000800 */
[----:B---3--:R-:W-:Y:S01]  /*b510*/  UISETP.GE.U32.AND UP0, UPT, UR7, 0x2, UPT ;  /* 0x000000020700788c */ /* 0x008fe2000bf06070 */
[----:B------:R-:W-:Y:S08]  /*b520*/  BAR.SYNC.DEFER_BLOCKING 0x0 ;  /* 0x0000000000007b1d */ /* 0x000ff00000010000 */
[----:B-1----:R-:W-:Y:S05]  /*b530*/  BRA.U !UP0, `(.L_x_22) ;  /* 0x0000000108547547 */ /* 0x002fea000b800000 */
.L_x_25:
[----:B------:R-:W-:Y:S01]  /*b540*/  UMOV UR8, UR7 ;  /* 0x0000000700087c82 */ /* 0x000fe20008000000 */
[----:B------:R-:W-:Y:S01]  /*b550*/  USHF.R.U32.HI UR7, URZ, 0x1, UR7 ;  /* 0x00000001ff077899 */ /* 0x000fe20008011607 */
[----:B------:R-:W-:Y:S05]  /*b560*/  BSSY.RECONVERGENT B0, `(.L_x_23) ;  /* 0x000000f000007945 */ /* 0x000fea0003800200 */
[----:B------:R-:W-:-:S13]  /*b570*/  ISETP.GE.U32.AND P0, PT, R8, UR7, PT ;  /* 0x0000000708007c0c */ /* 0x000fda000bf06070 */
[----:B-1----:R-:W-:Y:S05]  /*b580*/  @P0 BRA `(.L_x_24) ;  /* 0x0000000000300947 */ /* 0x002fea0003800000 */
[----:B------:R-:W-:Y:S01]  /*b590*/  VIADD R6, R8, UR7 ;  /* 0x0000000708067c36 */ /* 0x000fe20008000000 */
[----:B------:R-:W-:Y:S04]  /*b5a0*/  LDS R4, [R0] ;  /* 0x0000000000047984 */ /* 0x000fe80000000800 */
[----:B0-----:R-:W-:-:S05]  /*b5b0*/  LEA R2, R6, UR4, 0x2 ;  /* 0x0000000406027c11 */ /* 0x001fca000f8e10ff */
[----:B------:R-:W0:Y:S02]  /*b5c0*/  LDS R7, [R2] ;  /* 0x0000000002077984 */ /* 0x000e240000000800 */
[----:B0-----:R-:W-:-:S13]  /*b5d0*/  ISETP.GT.U32.AND P0, PT, R7, R4, PT ;  /* 0x000000040700720c */ /* 0x001fda0003f04070 */
[C---:B------:R-:W-:Y:S01]  /*b5e0*/  @P0 LEA R4, R6.reuse, UR5, 0x2 ;  /* 0x0000000506040c11 */ /* 0x040fe2000f8e10ff */
[----:B------:R-:W-:Y:S01]  /*b5f0*/  @P0 STS [R0], R7 ;  /* 0x0000000700000388 */ /* 0x000fe20000000800 */
[----:B------:R-:W-:-:S04]  /*b600*/  @P0 LEA R6, R6, UR6, 0x2 ;  /* 0x0000000606060c11 */ /* 0x000fc8000f8e10ff */
[----:B------:R-:W0:Y:S04]  /*b610*/  @P0 LDS R4, [R4] ;  /* 0x0000000004040984 */ /* 0x000e280000000800 */
[----:B0-----:R-:W-:Y:S04]  /*b620*/  @P0 STS [R3], R4 ;  /* 0x0000000403000388 */ /* 0x001fe80000000800 */
[----:B------:R-:W0:Y:S04]  /*b630*/  @P0 LDS R6, [R6] ;  /* 0x0000000006060984 */ /* 0x000e280000000800 */
[----:B0-----:R1:W-:Y:S02]  /*b640*/  @P0 STS [R5], R6 ;  /* 0x0000000605000388 */ /* 0x0013e40000000800 */
.L_x_24:
[----:B------:R-:W-:Y:S05]  /*b650*/  BSYNC.RECONVERGENT B0 ;  /* 0x0000000000007941 */ /* 0x000fea0003800200 */
.L_x_23:
[----:B------:R-:W-:Y:S01]  /*b660*/  BAR.SYNC.DEFER_BLOCKING 0x0 ;  /* 0x0000000000007b1d */ /* 0x000fe20000010000 */
[----:B------:R-:W-:-:S09]  /*b670*/  UISETP.GT.U32.AND UP0, UPT, UR8, 0x3, UPT ;  /* 0x000000030800788c */ /* 0x000fd2000bf04070 */
[----:B------:R-:W-:Y:S05]  /*b680*/  BRA.U UP0, `(.L_x_25) ;  /* 0xfffffffd00ac7547 */ /* 0x000fea000b83ffff */
.L_x_22:
[----:B------:R-:W-:-:S13]  /*b690*/  ISETP.NE.AND P0, PT, R8, RZ, PT ;  /* 0x000000ff0800720c */ /* 0x000fda0003f05270 */
[----:B------:R-:W-:Y:S05]  /*b6a0*/  @P0 EXIT ;  /* 0x000000000000094d */ /* 0x000fea0003800000 */
[----:B------:R-:W2:Y:S01]  /*b6b0*/  S2UR UR5, SR_CgaCtaId ;  /* 0x00000000000579c3 */ /* 0x000ea20000008800 */
[----:B------:R-:W-:Y:S01]  /*b6c0*/  UMOV UR4, 0x400 ;  /* 0x0000040000047882 */ /* 0x000fe20000000000 */
[----:B------:R-:W3:Y:S01]  /*b6d0*/  LDCU.128 UR8, c[0x0][0x3b0] ;  /* 0x00007600ff0877ac */ /* 0x000ee20008000c00 */
[----:B------:R-:W4:Y:S01]  /*b6e0*/  LDCU.64 UR14, c[0x0][0x358] ;  /* 0x00006b00ff0e77ac */ /* 0x000f220008000a00 */
[----:B---3--:R-:W-:Y:S02]  /*b6f0*/  UIMAD.WIDE.U32 UR6, UR12, 0x4, UR8 ;  /* 0x000000040c0678a5 */ /* 0x008fe4000f8e0008 */
[----:B------:R-:W-:Y:S02]  /*b700*/  UIMAD.WIDE.U32 UR8, UR12, 0x4, UR10 ;  /* 0x000000040c0878a5 */ /* 0x000fe4000f8e000a */
[----:B--2---:R-:W-:Y:S02]  /*b710*/  ULEA UR4, UR5, UR4, 0x18 ;  /* 0x0000000405047291 */ /* 0x004fe4000f8ec0ff */
[----:B------:R-:W-:-:S02]  /*b720*/  IMAD.U32 R4, RZ, RZ, UR6 ;  /* 0x00000006ff047e24 */ /* 0x000fc4000f8e00ff */
[----:B-1----:R-:W-:Y:S02]  /*b730*/  IMAD.U32 R5, RZ, RZ, UR7 ;  /* 0x00000007ff057e24 */ /* 0x002fe4000f8e00ff */
[----:B------:R-:W-:Y:S02]  /*b740*/  IMAD.U32 R6, RZ, RZ, UR8 ;  /* 0x00000008ff067e24 */ /* 0x000fe4000f8e00ff */
[----:B------:R-:W-:Y:S01]  /*b750*/  IMAD.U32 R7, RZ, RZ, UR9 ;  /* 0x00000009ff077e24 */ /* 0x000fe2000f8e00ff */
[----:B------:R-:W4:Y:S04]  /*b760*/  LDS R9, [UR4+0x2000] ;  /* 0x00200004ff097984 */ /* 0x000f280008000800 */
[----:B------:R-:W1:Y:S04]  /*b770*/  LDS R11, [UR4+0x2400] ;  /* 0x00240004ff0b7984 */ /* 0x000e680008000800 */
[----:B------:R-:W2:Y:S01]  /*b780*/  LDS R13, [UR4+0x2800] ;  /* 0x00280004ff0d7984 */ /* 0x000ea20008000800 */
[----:B------:R-:W3:Y:S02]  /*b790*/  LDCU.64 UR4, c[0x0][0x3a8] ;  /* 0x00007500ff0477ac */ /* 0x000ee40008000a00 */
[----:B---3--:R-:W-:-:S06]  /*b7a0*/  UIMAD.WIDE.U32 UR4, UR12, 0x4, UR4 ;  /* 0x000000040c0478a5 */ /* 0x008fcc000f8e0004 */
[----:B0-----:R-:W-:Y:S02]  /*b7b0*/  IMAD.U32 R2, RZ, RZ, UR4 ;  /* 0x00000004ff027e24 */ /* 0x001fe4000f8e00ff */
[----:B------:R-:W-:-:S05]  /*b7c0*/  IMAD.U32 R3, RZ, RZ, UR5 ;  /* 0x00000005ff037e24 */ /* 0x000fca000f8e00ff */
[----:B----4-:R-:W-:Y:S04]  /*b7d0*/  STG.E desc[UR14][R2.64], R9 ;  /* 0x0000000902007986 */ /* 0x010fe8000c10190e */
[----:B-1----:R-:W-:Y:S04]  /*b7e0*/  STG.E desc[UR14][R4.64], R11 ;  /* 0x0000000b04007986 */ /* 0x002fe8000c10190e */
[----:B--2---:R-:W-:Y:S01]  /*b7f0*/  STG.E desc[UR14][R6.64], R13 ;  /* 0x0000000d06007986 */ /* 0x004fe2000c10190e */
[----:B------:R-:W-:Y:S05]  /*b800*/  EXIT ;  /* 0x000000000000794d */ /* 0x000fea0003800000 */
.L_x_26:
[----:B------:R-:W-:-:S00]  /*b810*/  BRA `(.L_x_26) ;  /* 0xfffffffc00fc7947 */ /* 0x000fc0000383ffff */
[----:B------:R-:W-:-:S00]  /*b820*/  NOP ;  /* 0x0000000000007918 */ /* 0x000fc00000000000 */
        /* <DEDUP_REMOVED lines=13> */
.L_x_27:


//--------------------- .nv.shared._Z13search_kernelyyyyjPjS_S_ --------------------------
	.section	.nv.shared._Z13search_kernelyyyyjPjS_S_,"aw",@nobits
	.sectionflags	@""
	.align	4
.nv.shared._Z13search_kernelyyyyjPjS_S_:
	.zero		12288


//--------------------- .nv.shared.reserved.0     --------------------------
	.section	.nv.shared.reserved.0,"aw",@nobits
	.weak		__nv_reservedSMEM_offset_0_alias
	.size		__nv_reservedSMEM_offset_0_alias, 0, 64
	.other		__nv_reservedSMEM_offset_0_alias,@"STO_CUDA_RESERVED_SHARED STV_DEFAULT"
__nv_reservedSMEM_offset_0_alias:
	.zero		0
	.zero		64


//--------------------- .nv.constant0._Z13search_kernelyyyyjPjS_S_ --------------------------
	.section	.nv.constant0._Z13search_kernelyyyyjPjS_S_,"a",@progbits
	.sectionflags	@""
	.align	4
.nv.constant0._Z13search_kernelyyyyjPjS_S_:
	.zero		960


//--------------------- SYMBOLS --------------------------

	.type		.nv.reservedSmem.offset0,@object
	.size		.nv.reservedSmem.offset0,0x4
	.type		.nv.reservedSmem.cap,@object
	.size		.nv.reservedSmem.cap,0x4
